// auto-generated by cutlass_sweep.gemm — config: {"arch": "sm_90", "cluster_m": 2, "cluster_n": 1, "dtype": "int8", "dtype_b": "int8", "layout": "nt", "stages": 0, "tile_k": 128, "tile_m": 256, "tile_n": 512}
#include "cutlass/cutlass.h"
#include "cutlass/gemm/collective/collective_builder.hpp"
#include "cutlass/gemm/device/gemm_universal_adapter.h"
#include "cutlass/gemm/kernel/gemm_universal.hpp"
#include "cutlass/epilogue/collective/collective_builder.hpp"

using ElemA = int8_t;
using ElemB = int8_t;
using ElemCD = int8_t;
using Acc  = int32_t;
using TileShape    = cute::Shape<cute::_256, cute::_512, cute::_128>;
using ClusterShape = cute::Shape<cute::_2, cute::_1, cute::_1>;

using CollectiveEpilogue = typename cutlass::epilogue::collective::CollectiveBuilder<
    cutlass::arch::Sm90, cutlass::arch::OpClassTensorOp,
    TileShape, ClusterShape,
    cutlass::epilogue::collective::EpilogueTileAuto,
    Acc, Acc,
    ElemCD, cutlass::layout::RowMajor, 128 / cutlass::sizeof_bits<ElemCD>::value,
    ElemCD, cutlass::layout::RowMajor, 128 / cutlass::sizeof_bits<ElemCD>::value,
    cutlass::epilogue::collective::EpilogueScheduleAuto
  >::CollectiveOp;

using CollectiveMainloop = typename cutlass::gemm::collective::CollectiveBuilder<
    cutlass::arch::Sm90, cutlass::arch::OpClassTensorOp,
    ElemA, cutlass::layout::RowMajor, 128 / cutlass::sizeof_bits<ElemA>::value,
    ElemB, cutlass::layout::ColumnMajor, 128 / cutlass::sizeof_bits<ElemB>::value,
    Acc,
    TileShape, ClusterShape,
    cutlass::gemm::collective::StageCountAutoCarveout<static_cast<int>(sizeof(typename CollectiveEpilogue::SharedStorage))>,
    cutlass::gemm::collective::KernelScheduleAuto
  >::CollectiveOp;

using GemmKernel = cutlass::gemm::kernel::GemmUniversal<
    cute::Shape<int,int,int,int>,
    CollectiveMainloop,
    CollectiveEpilogue
>;
using Gemm = cutlass::gemm::device::GemmUniversalAdapter<GemmKernel>;

// Force the device kernel symbol into the cubin without needing a host main.
auto* _anchor = &cutlass::device_kernel<GemmKernel>;


// ===== COMPILED SASS (sm_90a) =====

	.target	sm_90a

	.elftype	@"ET_EXEC"


//--------------------- .note.nv.tkinfo           --------------------------
	.section	.note.nv.tkinfo,"",@"SHT_NOTE"
	.sectionflags	@"SHF_NOTE_NV_TKINFO"
	.tkinfo
        /*0018*/ 	.word	0x00000002
        /*0030*/ 	.string	""
        /*0030*/ 	.string	"ptxas"
        /*0030*/ 	.string	"Cuda compilation tools, release 13.0, V13.0.88"
        /*0030*/ 	.string	"Build cuda_13.0.r13.0/compiler.36424714_0"
        /*0030*/ 	.string	"-arch sm_90a -m 64 "



//--------------------- .note.nv.cuinfo           --------------------------
	.section	.note.nv.cuinfo,"",@"SHT_NOTE"
	.sectionflags	@"SHF_NOTE_NV_CUINFO"
        /*0018*/ 	.short	0x0002
        /*001a*/ 	.short	0x005a
        /*001c*/ 	.short	0x0082
	.zero		2


//--------------------- .nv.info                  --------------------------
	.section	.nv.info,"",@"SHT_CUDA_INFO"
	.align	4


	//----- nvinfo : EIATTR_REGCOUNT
	.align		4
        /*0000*/ 	.byte	0x04, 0x2f
        /*0002*/ 	.short	(.L_15 - .L_14)
	.align		4
.L_14:
        /*0004*/ 	.word	index@(_ZN7cutlass13device_kernelINS_4gemm6kernel13GemmUniversalIN4cute5tupleIJiiiiEEENS1_10collective13CollectiveMmaINS1_34MainloopSm90TmaGmmaWarpSpecializedILi2ENS5_IJNS4_1CILi2EEENSA_ILi1EEESC_EEENS1_35KernelTmaWarpSpecializedCooperativeEEENS5_IJNSA_ILi256EEENSA_ILi512EEENSA_ILi128EEEEEEaNS5_IJlSC_lEEEaSK_NS4_8TiledMMAINS4_8MMA_AtomIJNS4_4SM904GMMA27MMA_64x256x32_S32S8S8_SS_TNEEEENS4_6LayoutISD_NS5_IJSC_NSA_ILi0EEESS_EEEEENS5_IJNS4_10UnderscoreESV_SV_EEEEENS4_13SM90_TMA_LOADENS4_14ComposedLayoutINS4_7SwizzleILi3ELi4ELi3EEENS4_18smem_ptr_flag_bitsILi8EEENSR_INS5_IJNSA_ILi8EEESI_EEENS5_IJSI_SC_EEEEEEEvNS4_8identityENS4_23SM90_TMA_LOAD_MULTICASTES18_vS19_EENS_8epilogue10collective6detail29Sm90TmaWarpSpecializedAdapterINS1D_15DefaultEpilogueIaSK_SK_NS1C_6thread17LinearCombinationIaLi1EiiLNS1H_9ScaleType4KindE0ELNS_15FloatRoundStyleE2EaEENS1_15EpilogueDefaultEEEEEvvEEEEvNT_6ParamsE)
        /*0008*/ 	.word	0x000000a8


	//----- nvinfo : EIATTR_FRAME_SIZE
	.align		4
.L_15:
        /*000c*/ 	.byte	0x04, 0x11
        /*000e*/ 	.short	(.L_17 - .L_16)
	.align		4
.L_16:
        /*0010*/ 	.word	index@(_ZN7cutlass13device_kernelINS_4gemm6kernel13GemmUniversalIN4cute5tupleIJiiiiEEENS1_10collective13CollectiveMmaINS1_34MainloopSm90TmaGmmaWarpSpecializedILi2ENS5_IJNS4_1CILi2EEENSA_ILi1EEESC_EEENS1_35KernelTmaWarpSpecializedCooperativeEEENS5_IJNSA_ILi256EEENSA_ILi512EEENSA_ILi128EEEEEEaNS5_IJlSC_lEEEaSK_NS4_8TiledMMAINS4_8MMA_AtomIJNS4_4SM904GMMA27MMA_64x256x32_S32S8S8_SS_TNEEEENS4_6LayoutISD_NS5_IJSC_NSA_ILi0EEESS_EEEEENS5_IJNS4_10UnderscoreESV_SV_EEEEENS4_13SM90_TMA_LOADENS4_14ComposedLayoutINS4_7SwizzleILi3ELi4ELi3EEENS4_18smem_ptr_flag_bitsILi8EEENSR_INS5_IJNSA_ILi8EEESI_EEENS5_IJSI_SC_EEEEEEEvNS4_8identityENS4_23SM90_TMA_LOAD_MULTICASTES18_vS19_EENS_8epilogue10collective6detail29Sm90TmaWarpSpecializedAdapterINS1D_15DefaultEpilogueIaSK_SK_NS1C_6thread17LinearCombinationIaLi1EiiLNS1H_9ScaleType4KindE0ELNS_15FloatRoundStyleE2EaEENS1_15EpilogueDefaultEEEEEvvEEEEvNT_6ParamsE)
        /*0014*/ 	.word	0x00001ad8


	//----- nvinfo : EIATTR_MIN_STACK_SIZE
	.align		4
.L_17:
        /*0018*/ 	.byte	0x04, 0x12
        /*001a*/ 	.short	(.L_19 - .L_18)
	.align		4
.L_18:
        /*001c*/ 	.word	index@(_ZN7cutlass13device_kernelINS_4gemm6kernel13GemmUniversalIN4cute5tupleIJiiiiEEENS1_10collective13CollectiveMmaINS1_34MainloopSm90TmaGmmaWarpSpecializedILi2ENS5_IJNS4_1CILi2EEENSA_ILi1EEESC_EEENS1_35KernelTmaWarpSpecializedCooperativeEEENS5_IJNSA_ILi256EEENSA_ILi512EEENSA_ILi128EEEEEEaNS5_IJlSC_lEEEaSK_NS4_8TiledMMAINS4_8MMA_AtomIJNS4_4SM904GMMA27MMA_64x256x32_S32S8S8_SS_TNEEEENS4_6LayoutISD_NS5_IJSC_NSA_ILi0EEESS_EEEEENS5_IJNS4_10UnderscoreESV_SV_EEEEENS4_13SM90_TMA_LOADENS4_14ComposedLayoutINS4_7SwizzleILi3ELi4ELi3EEENS4_18smem_ptr_flag_bitsILi8EEENSR_INS5_IJNSA_ILi8EEESI_EEENS5_IJSI_SC_EEEEEEEvNS4_8identityENS4_23SM90_TMA_LOAD_MULTICASTES18_vS19_EENS_8epilogue10collective6detail29Sm90TmaWarpSpecializedAdapterINS1D_15DefaultEpilogueIaSK_SK_NS1C_6thread17LinearCombinationIaLi1EiiLNS1H_9ScaleType4KindE0ELNS_15FloatRoundStyleE2EaEENS1_15EpilogueDefaultEEEEEvvEEEEvNT_6ParamsE)
        /*0020*/ 	.word	0x00001ad8
.L_19:


//--------------------- .nv.compat                --------------------------
	.section	.nv.compat,"",@"SHT_CUDA_COMPAT_INFO"
	.align	4
        /*0000*/ 	.byte	0x02, 0x09, 0x01, 0x00, 0x02, 0x02, 0x04, 0x00, 0x02, 0x05, 0x05, 0x00, 0x03, 0x07, 0x01, 0x01
        /*0010*/ 	.byte	0x02, 0x03, 0x01, 0x00, 0x02, 0x06, 0x01, 0x00, 0x04, 0x0b, 0x08, 0x00, 0x00, 0x00, 0x00, 0x00
        /*0020*/ 	.byte	0x00, 0x00, 0x00, 0x00


//--------------------- .nv.info._ZN7cutlass13device_kernelINS_4gemm6kernel13GemmUniversalIN4cute5tupleIJiiiiEEENS1_10collective13CollectiveMmaINS1_34MainloopSm90TmaGmmaWarpSpecializedILi2ENS5_IJNS4_1CILi2EEENSA_ILi1EEESC_EEENS1_35KernelTmaWarpSpecializedCooperativeEEENS5_IJNSA_ILi256EEENSA_ILi512EEENSA_ILi128EEEEEEaNS5_IJlSC_lEEEaSK_NS4_8TiledMMAINS4_8MMA_AtomIJNS4_4SM904GMMA27MMA_64x256x32_S32S8S8_SS_TNEEEENS4_6LayoutISD_NS5_IJSC_NSA_ILi0EEESS_EEEEENS5_IJNS4_10UnderscoreESV_SV_EEEEENS4_13SM90_TMA_LOADENS4_14ComposedLayoutINS4_7SwizzleILi3ELi4ELi3EEENS4_18smem_ptr_flag_bitsILi8EEENSR_INS5_IJNSA_ILi8EEESI_EEENS5_IJSI_SC_EEEEEEEvNS4_8identityENS4_23SM90_TMA_LOAD_MULTICASTES18_vS19_EENS_8epilogue10collective6detail29Sm90TmaWarpSpecializedAdapterINS1D_15DefaultEpilogueIaSK_SK_NS1C_6thread17LinearCombinationIaLi1EiiLNS1H_9ScaleType4KindE0ELNS_15FloatRoundStyleE2EaEENS1_15EpilogueDefaultEEEEEvvEEEEvNT_6ParamsE --------------------------
	.section	.nv.info._ZN7cutlass13device_kernelINS_4gemm6kernel13GemmUniversalIN4cute5tupleIJiiiiEEENS1_10collective13CollectiveMmaINS1_34MainloopSm90TmaGmmaWarpSpecializedILi2ENS5_IJNS4_1CILi2EEENSA_ILi1EEESC_EEENS1_35KernelTmaWarpSpecializedCooperativeEEENS5_IJNSA_ILi256EEENSA_ILi512EEENSA_ILi128EEEEEEaNS5_IJlSC_lEEEaSK_NS4_8TiledMMAINS4_8MMA_AtomIJNS4_4SM904GMMA27MMA_64x256x32_S32S8S8_SS_TNEEEENS4_6LayoutISD_NS5_IJSC_NSA_ILi0EEESS_EEEEENS5_IJNS4_10UnderscoreESV_SV_EEEEENS4_13SM90_TMA_LOADENS4_14ComposedLayoutINS4_7SwizzleILi3ELi4ELi3EEENS4_18smem_ptr_flag_bitsILi8EEENSR_INS5_IJNSA_ILi8EEESI_EEENS5_IJSI_SC_EEEEEEEvNS4_8identityENS4_23SM90_TMA_LOAD_MULTICASTES18_vS19_EENS_8epilogue10collective6detail29Sm90TmaWarpSpecializedAdapterINS1D_15DefaultEpilogueIaSK_SK_NS1C_6thread17LinearCombinationIaLi1EiiLNS1H_9ScaleType4KindE0ELNS_15FloatRoundStyleE2EaEENS1_15EpilogueDefaultEEEEEvvEEEEvNT_6ParamsE,"",@"SHT_CUDA_INFO"
	.sectionflags	@""
	.align	4


	//----- nvinfo : EIATTR_CUDA_API_VERSION
	.align		4
        /*0000*/ 	.byte	0x04, 0x37
        /*0002*/ 	.short	(.L_21 - .L_20)
.L_20:
        /*0004*/ 	.word	0x00000082


	//----- nvinfo : EIATTR_KPARAM_INFO
	.align		4
.L_21:
        /*0008*/ 	.byte	0x04, 0x17
        /*000a*/ 	.short	(.L_23 - .L_22)
.L_22:
        /*000c*/ 	.word	0x00000000
        /*0010*/ 	.short	0x0000
        /*0012*/ 	.short	0x0070
        /*0014*/ 	.byte	0x00, 0xf0, 0x01, 0x10


	//----- nvinfo : EIATTR_SPARSE_MMA_MASK
	.align		4
.L_23:
        /*0018*/ 	.byte	0x03, 0x50
        /*001a*/ 	.short	0x0000


	//----- nvinfo : EIATTR_MAXREG_COUNT
	.align		4
        /*001c*/ 	.byte	0x03, 0x1b
        /*001e*/ 	.short	0x00a8


	//----- nvinfo : EIATTR_NUM_BARRIERS
	.align		4
        /*0020*/ 	.byte	0x02, 0x4c
        /*0022*/ 	.byte	0x01
	.zero		1


	//----- nvinfo : EIATTR_EXTERNS
	.align		4
        /*0024*/ 	.byte	0x04, 0x0f
        /*0026*/ 	.short	(.L_25 - .L_24)


	//   ....[0]....
	.align		4
.L_24:
        /*0028*/ 	.word	index@(__assertfail)


	//----- nvinfo : EIATTR_ANNOTATIONS
	.align		4
.L_25:
        /*002c*/ 	.byte	0x04, 0x55
        /*002e*/ 	.short	(.L_27 - .L_26)


	//   ....[0]....
.L_26:
        /*0030*/ 	.word	0x00000001
        /*0034*/ 	.byte	0xc0, 0x09, 0x00, 0x00, 0x01, 0x00, 0x00, 0x00, 0xd0, 0x09, 0x00, 0x00, 0x01, 0x00, 0x00, 0x00
        /* <DEDUP_REMOVED lines=2784> */
        /*ae44*/ 	.byte	0x10, 0x7b, 0x03, 0x00, 0x01, 0x00, 0x00, 0x00, 0x30, 0x7b, 0x03, 0x00


	//----- nvinfo : EIATTR_MERCURY_ISA_VERSION
	.align		4
.L_27:
        /*ae50*/ 	.byte	0x03, 0x5f
        /*ae52*/ 	.short	0x0101


	//----- nvinfo : EIATTR_INT_WARP_WIDE_INSTR_OFFSETS
	.align		4
        /*ae54*/ 	.byte	0x04, 0x31
        /*ae56*/ 	.short	(.L_29 - .L_28)


	//   ....[0]....
.L_28:
        /*ae58*/ 	.word	0x00000540


	//   ....[1]....
        /*ae5c*/ 	.word	0x00000560


	//   ....[2]....
        /*ae60*/ 	.word	0x000006c0


	//   ....[3]....
        /*ae64*/ 	.word	0x0001adb0


	//----- nvinfo : EIATTR_COOP_GROUP_MASK_REGIDS
	.align		4
.L_29:
        /*ae68*/ 	.byte	0x04, 0x29
        /*ae6a*/ 	.short	(.L_31 - .L_30)


	//   ....[0]....
.L_30:
        /*ae6c*/ 	.word	0xffffffff


	//   ....[1]....
        /*ae70*/ 	.word	0xffffffff


	//   ....[2]....
        /*ae74*/ 	.word	0xffffffff


	//   ....[3]....
        /*ae78*/ 	.word	0xffffffff


	//   ....[4]....
        /*ae7c*/ 	.word	0xffffffff


	//   ....[5]....
        /*ae80*/ 	.word	0xffffffff


	//----- nvinfo : EIATTR_COOP_GROUP_INSTR_OFFSETS
	.align		4
.L_31:
        /*ae84*/ 	.byte	0x04, 0x28
        /*ae86*/ 	.short	(.L_33 - .L_32)


	//   ....[0]....
.L_32:
        /*ae88*/ 	.word	0x00000070


	//   ....[1]....
        /*ae8c*/ 	.word	0x00000080


	//   ....[2]....
        /*ae90*/ 	.word	0x000001a0


	//   ....[3]....
        /*ae94*/ 	.word	0x00000390


	//   ....[4]....
        /*ae98*/ 	.word	0x00000800


	//   ....[5]....
        /*ae9c*/ 	.word	0x000013d0


	//----- nvinfo : EIATTR_REG_RECONFIG
	.align		4
.L_33:
        /*aea0*/ 	.byte	0x01, 0x54
	.zero		2


	//----- nvinfo : EIATTR_SYSCALL_OFFSETS
	.align		4
        /*aea4*/ 	.byte	0x04, 0x46
        /*aea6*/ 	.short	(.L_35 - .L_34)


	//   ....[0]....
.L_34:
        /*aea8*/ 	.word	0x00001590


	//----- nvinfo : EIATTR_MBARRIER_INSTR_OFFSETS
	.align		4
.L_35:
        /*aeac*/ 	.byte	0x04, 0x39
        /*aeae*/ 	.short	(.L_37 - .L_36)


	//   ....[0]....
.L_36:
        /*aeb0*/ 	.word	0x00000320
        /*aeb4*/ 	.word	0x000000ff
        /*aeb8*/ 	.word	0x00000000
        /*aebc*/ 	.short	0x0100
        /*aebe*/ 	.byte	0x08
	.zero		1


	//   ....[1]....
        /*aec0*/ 	.word	0x00000330
        /*aec4*/ 	.word	0x000000ff
        /*aec8*/ 	.word	0x00000010
        /*aecc*/ 	.short	0x0100
        /*aece*/ 	.byte	0x08
	.zero		1


	//   ....[2]....
        /*aed0*/ 	.word	0x00000340
        /*aed4*/ 	.word	0x000000ff
        /*aed8*/ 	.word	0x00000008
        /*aedc*/ 	.short	0x0100
        /*aede*/ 	.byte	0x08
	.zero		1


	//   ....[3]....
        /*aee0*/ 	.word	0x00000350
        /*aee4*/ 	.word	0x000000ff
        /*aee8*/ 	.word	0x00000018
        /*aeec*/ 	.short	0x0100
        /*aeee*/ 	.byte	0x08
	.zero		1


	//   ....[4]....
        /*aef0*/ 	.word	0x00000730
        /*aef4*/ 	.word	0x000000ff
        /*aef8*/ 	.word	0x00000030
        /*aefc*/ 	.short	0x0100
        /*aefe*/ 	.byte	0x06
	.zero		1


	//   ....[5]....
        /*af00*/ 	.word	0x00000760
        /*af04*/ 	.word	0x000000ff
        /*af08*/ 	.word	0x00000038
        /*af0c*/ 	.short	0x0100
        /*af0e*/ 	.byte	0x06
	.zero		1


	//   ....[6]....
        /*af10*/ 	.word	0x00001670
        /*af14*/ 	.word	0x00000003
        /*af18*/ 	.word	0x00000000
        /*af1c*/ 	.short	0x010a
        /*af1e*/ 	.byte	0x3f
	.zero		1


	//   ....[7]....
        /*af20*/ 	.word	0x000016b0
        /*af24*/ 	.word	0x00000003
        /*af28*/ 	.word	0x00000000
        /*af2c*/ 	.short	0x010a
        /*af2e*/ 	.byte	0x3f
	.zero		1


	//   ....[8]....
        /*af30*/ 	.word	0x0000d400
        /*af34*/ 	.word	0x00000002
        /*af38*/ 	.word	0x00000000
        /*af3c*/ 	.short	0x010a
        /*af3e*/ 	.byte	0x3f
	.zero		1


	//   ....[9]....
        /*af40*/ 	.word	0x0000d440
        /*af44*/ 	.word	0x00000002
        /*af48*/ 	.word	0x00000000
        /*af4c*/ 	.short	0x010a
        /*af4e*/ 	.byte	0x3f
	.zero		1


	//   ....[10]....
        /*af50*/ 	.word	0x0001ac30
        /*af54*/ 	.word	0x00000002
        /*af58*/ 	.word	0x00000000
        /*af5c*/ 	.short	0x0101
        /*af5e*/ 	.byte	0x3f
	.zero		1


	//   ....[11]....
        /*af60*/ 	.word	0x0001ae40
        /*af64*/ 	.word	0x00000000
        /*af68*/ 	.word	0x00000000
        /*af6c*/ 	.short	0x0101
        /*af6e*/ 	.byte	0x3f
	.zero		1


	//   ....[12]....
        /*af70*/ 	.word	0x00037690
        /*af74*/ 	.word	0x0000000f
        /*af78*/ 	.word	0x00000010
        /*af7c*/ 	.short	0x010a
        /*af7e*/ 	.byte	0x3f
	.zero		1


	//   ....[13]....
        /*af80*/ 	.word	0x00037aa0
        /*af84*/ 	.word	0x00000002
        /*af88*/ 	.word	0x00000038
        /*af8c*/ 	.short	0x0101
        /*af8e*/ 	.byte	0x3f
	.zero		1


	//   ....[14]....
        /*af90*/ 	.word	0x00038240
        /*af94*/ 	.word	0x00000005
        /*af98*/ 	.word	0x00000000
        /*af9c*/ 	.short	0x010a
        /*af9e*/ 	.byte	0x3f
	.zero		1


	//   ....[15]....
        /*afa0*/ 	.word	0x000382d0
        /*afa4*/ 	.word	0x00000003
        /*afa8*/ 	.word	0x00000000
        /*afac*/ 	.short	0x010a
        /*afae*/ 	.byte	0x3f
	.zero		1


	//   ....[16]....
        /*afb0*/ 	.word	0x00038330
        /*afb4*/ 	.word	0x00000003
        /*afb8*/ 	.word	0x00000000
        /*afbc*/ 	.short	0x010a
        /*afbe*/ 	.byte	0x3f
	.zero		1


	//   ....[17]....
        /*afc0*/ 	.word	0x00038380
        /*afc4*/ 	.word	0x00000002
        /*afc8*/ 	.word	0x00000000
        /*afcc*/ 	.short	0x010a
        /*afce*/ 	.byte	0x3f
	.zero		1


	//   ....[18]....
        /*afd0*/ 	.word	0x00038450
        /*afd4*/ 	.word	0x0000000f
        /*afd8*/ 	.word	0x00000010
        /*afdc*/ 	.short	0x010a
        /*afde*/ 	.byte	0x3f
	.zero		1


	//   ....[19]....
        /*afe0*/ 	.word	0x00038520
        /*afe4*/ 	.word	0x00000005
        /*afe8*/ 	.word	0x00000000
        /*afec*/ 	.short	0x010a
        /*afee*/ 	.byte	0x3f
	.zero		1


	//----- nvinfo : EIATTR_NUM_MBARRIERS
	.align		4
.L_37:
        /*aff0*/ 	.byte	0x03, 0x38
        /*aff2*/ 	.short	0x0006


	//----- nvinfo : EIATTR_EXIT_INSTR_OFFSETS
	.align		4
        /*aff4*/ 	.byte	0x04, 0x1c
        /*aff6*/ 	.short	(.L_39 - .L_38)


	//   ....[0]....
.L_38:
        /*aff8*/ 	.word	0x00000a60


	//   ....[1]....
        /*affc*/ 	.word	0x000012f0


	//   ....[2]....
        /*b000*/ 	.word	0x00036cf0


	//   ....[3]....
        /*b004*/ 	.word	0x00037310


	//   ....[4]....
        /*b008*/ 	.word	0x00038320


	//----- nvinfo : EIATTR_MAX_THREADS
	.align		4
.L_39:
        /*b00c*/ 	.byte	0x04, 0x05
        /*b00e*/ 	.short	(.L_41 - .L_40)
.L_40:
        /*b010*/ 	.word	0x00000180
        /*b014*/ 	.word	0x00000001
        /*b018*/ 	.word	0x00000001


	//----- nvinfo : EIATTR_CRS_STACK_SIZE
	.align		4
.L_41:
        /*b01c*/ 	.byte	0x04, 0x1e
        /*b01e*/ 	.short	(.L_43 - .L_42)
.L_42:
        /*b020*/ 	.word	0x00000000


	//----- nvinfo : EIATTR_CBANK_PARAM_SIZE
	.align		4
.L_43:
        /*b024*/ 	.byte	0x03, 0x19
        /*b026*/ 	.short	0x0470


	//----- nvinfo : EIATTR_PARAM_CBANK
	.align		4
        /*b028*/ 	.byte	0x04, 0x0a
        /*b02a*/ 	.short	(.L_45 - .L_44)
	.align		4
.L_44:
        /*b02c*/ 	.word	index@(.nv.constant0._ZN7cutlass13device_kernelINS_4gemm6kernel13GemmUniversalIN4cute5tupleIJiiiiEEENS1_10collective13CollectiveMmaINS1_34MainloopSm90TmaGmmaWarpSpecializedILi2ENS5_IJNS4_1CILi2EEENSA_ILi1EEESC_EEENS1_35KernelTmaWarpSpecializedCooperativeEEENS5_IJNSA_ILi256EEENSA_ILi512EEENSA_ILi128EEEEEEaNS5_IJlSC_lEEEaSK_NS4_8TiledMMAINS4_8MMA_AtomIJNS4_4SM904GMMA27MMA_64x256x32_S32S8S8_SS_TNEEEENS4_6LayoutISD_NS5_IJSC_NSA_ILi0EEESS_EEEEENS5_IJNS4_10UnderscoreESV_SV_EEEEENS4_13SM90_TMA_LOADENS4_14ComposedLayoutINS4_7SwizzleILi3ELi4ELi3EEENS4_18smem_ptr_flag_bitsILi8EEENSR_INS5_IJNSA_ILi8EEESI_EEENS5_IJSI_SC_EEEEEEEvNS4_8identityENS4_23SM90_TMA_LOAD_MULTICASTES18_vS19_EENS_8epilogue10collective6detail29Sm90TmaWarpSpecializedAdapterINS1D_15DefaultEpilogueIaSK_SK_NS1C_6thread17LinearCombinationIaLi1EiiLNS1H_9ScaleType4KindE0ELNS_15FloatRoundStyleE2EaEENS1_15EpilogueDefaultEEEEEvvEEEEvNT_6ParamsE)
        /*b030*/ 	.short	0x0210
        /*b032*/ 	.short	0x0470


	//----- nvinfo : EIATTR_SW_WAR
	.align		4
.L_45:
        /*b034*/ 	.byte	0x04, 0x36
        /*b036*/ 	.short	(.L_47 - .L_46)
.L_46:
        /*b038*/ 	.word	0x00000008
.L_47:


//--------------------- .nv.callgraph             --------------------------
	.section	.nv.callgraph,"",@"SHT_CUDA_CALLGRAPH"
	.align	4
	.sectionentsize	8
	.align		4
        /*0000*/ 	.word	0x00000000
	.align		4
        /*0004*/ 	.word	0xffffffff
	.align		4
        /*0008*/ 	.word	index@(_ZN7cutlass13device_kernelINS_4gemm6kernel13GemmUniversalIN4cute5tupleIJiiiiEEENS1_10collective13CollectiveMmaINS1_34MainloopSm90TmaGmmaWarpSpecializedILi2ENS5_IJNS4_1CILi2EEENSA_ILi1EEESC_EEENS1_35KernelTmaWarpSpecializedCooperativeEEENS5_IJNSA_ILi256EEENSA_ILi512EEENSA_ILi128EEEEEEaNS5_IJlSC_lEEEaSK_NS4_8TiledMMAINS4_8MMA_AtomIJNS4_4SM904GMMA27MMA_64x256x32_S32S8S8_SS_TNEEEENS4_6LayoutISD_NS5_IJSC_NSA_ILi0EEESS_EEEEENS5_IJNS4_10UnderscoreESV_SV_EEEEENS4_13SM90_TMA_LOADENS4_14ComposedLayoutINS4_7SwizzleILi3ELi4ELi3EEENS4_18smem_ptr_flag_bitsILi8EEENSR_INS5_IJNSA_ILi8EEESI_EEENS5_IJSI_SC_EEEEEEEvNS4_8identityENS4_23SM90_TMA_LOAD_MULTICASTES18_vS19_EENS_8epilogue10collective6detail29Sm90TmaWarpSpecializedAdapterINS1D_15DefaultEpilogueIaSK_SK_NS1C_6thread17LinearCombinationIaLi1EiiLNS1H_9ScaleType4KindE0ELNS_15FloatRoundStyleE2EaEENS1_15EpilogueDefaultEEEEEvvEEEEvNT_6ParamsE)
	.align		4
        /*000c*/ 	.word	index@(__assertfail)
	.align		4
        /*0010*/ 	.word	0x00000000
	.align		4
        /*0014*/ 	.word	0xfffffffe
	.align		4
        /*0018*/ 	.word	0x00000000
	.align		4
        /*001c*/ 	.word	0xfffffffd
	.align		4
        /*0020*/ 	.word	0x00000000
	.align		4
        /*0024*/ 	.word	0xfffffffc


//--------------------- .nv.constant4             --------------------------
	.section	.nv.constant4,"a",@progbits
	.align	8
	.align		8
.nv.constant4:
        /*0000*/ 	.dword	__assertfail
	.align		8
        /*0008*/ 	.dword	__unnamed_1
	.align		8
        /*0010*/ 	.dword	_ZN39_INTERNAL_7c5cd942_4_k_cu_1ae25d21_80164cuda3std3__45__cpo5beginE
	.align		8
        /*0018*/ 	.dword	_ZN39_INTERNAL_7c5cd942_4_k_cu_1ae25d21_80164cuda3std3__45__cpo3endE
	.align		8
        /*0020*/ 	.dword	_ZN39_INTERNAL_7c5cd942_4_k_cu_1ae25d21_80164cuda3std3__45__cpo6cbeginE
	.align		8
        /*0028*/ 	.dword	_ZN39_INTERNAL_7c5cd942_4_k_cu_1ae25d21_80164cuda3std3__45__cpo4cendE
	.align		8
        /*0030*/ 	.dword	_ZN39_INTERNAL_7c5cd942_4_k_cu_1ae25d21_80164cuda3std3__441_GLOBAL__N__7c5cd942_4_k_cu_1ae25d21_80166ignoreE
	.align		8
        /*0038*/ 	.dword	_ZN39_INTERNAL_7c5cd942_4_k_cu_1ae25d21_80164cuda3std3__419piecewise_constructE
	.align		8
        /*0040*/ 	.dword	_ZN39_INTERNAL_7c5cd942_4_k_cu_1ae25d21_80164cuda3std3__48in_placeE
	.align		8
        /*0048*/ 	.dword	_ZN39_INTERNAL_7c5cd942_4_k_cu_1ae25d21_80164cuda3std6ranges3__45__cpo4swapE
	.align		8
        /*0050*/ 	.dword	_ZN39_INTERNAL_7c5cd942_4_k_cu_1ae25d21_80164cuda3std6ranges3__45__cpo9iter_moveE
	.align		8
        /*0058*/ 	.dword	_ZN39_INTERNAL_7c5cd942_4_k_cu_1ae25d21_80164cute7productE
	.align		8
        /*0060*/ 	.dword	_ZN39_INTERNAL_7c5cd942_4_k_cu_1ae25d21_80164cute1_E
	.align		8
        /*0068*/ 	.dword	$str$22
	.align		8
        /*0070*/ 	.dword	$str$23


//--------------------- .text._ZN7cutlass13device_kernelINS_4gemm6kernel13GemmUniversalIN4cute5tupleIJiiiiEEENS1_10collective13CollectiveMmaINS1_34MainloopSm90TmaGmmaWarpSpecializedILi2ENS5_IJNS4_1CILi2EEENSA_ILi1EEESC_EEENS1_35KernelTmaWarpSpecializedCooperativeEEENS5_IJNSA_ILi256EEENSA_ILi512EEENSA_ILi128EEEEEEaNS5_IJlSC_lEEEaSK_NS4_8TiledMMAINS4_8MMA_AtomIJNS4_4SM904GMMA27MMA_64x256x32_S32S8S8_SS_TNEEEENS4_6LayoutISD_NS5_IJSC_NSA_ILi0EEESS_EEEEENS5_IJNS4_10UnderscoreESV_SV_EEEEENS4_13SM90_TMA_LOADENS4_14ComposedLayoutINS4_7SwizzleILi3ELi4ELi3EEENS4_18smem_ptr_flag_bitsILi8EEENSR_INS5_IJNSA_ILi8EEESI_EEENS5_IJSI_SC_EEEEEEEvNS4_8identityENS4_23SM90_TMA_LOAD_MULTICASTES18_vS19_EENS_8epilogue10collective6detail29Sm90TmaWarpSpecializedAdapterINS1D_15DefaultEpilogueIaSK_SK_NS1C_6thread17LinearCombinationIaLi1EiiLNS1H_9ScaleType4KindE0ELNS_15FloatRoundStyleE2EaEENS1_15EpilogueDefaultEEEEEvvEEEEvNT_6ParamsE --------------------------
	.section	.text._ZN7cutlass13device_kernelINS_4gemm6kernel13GemmUniversalIN4cute5tupleIJiiiiEEENS1_10collective13CollectiveMmaINS1_34MainloopSm90TmaGmmaWarpSpecializedILi2ENS5_IJNS4_1CILi2EEENSA_ILi1EEESC_EEENS1_35KernelTmaWarpSpecializedCooperativeEEENS5_IJNSA_ILi256EEENSA_ILi512EEENSA_ILi128EEEEEEaNS5_IJlSC_lEEEaSK_NS4_8TiledMMAINS4_8MMA_AtomIJNS4_4SM904GMMA27MMA_64x256x32_S32S8S8_SS_TNEEEENS4_6LayoutISD_NS5_IJSC_NSA_ILi0EEESS_EEEEENS5_IJNS4_10UnderscoreESV_SV_EEEEENS4_13SM90_TMA_LOADENS4_14ComposedLayoutINS4_7SwizzleILi3ELi4ELi3EEENS4_18smem_ptr_flag_bitsILi8EEENSR_INS5_IJNSA_ILi8EEESI_EEENS5_IJSI_SC_EEEEEEEvNS4_8identityENS4_23SM90_TMA_LOAD_MULTICASTES18_vS19_EENS_8epilogue10collective6detail29Sm90TmaWarpSpecializedAdapterINS1D_15DefaultEpilogueIaSK_SK_NS1C_6thread17LinearCombinationIaLi1EiiLNS1H_9ScaleType4KindE0ELNS_15FloatRoundStyleE2EaEENS1_15EpilogueDefaultEEEEEvvEEEEvNT_6ParamsE,"ax",@progbits
	.align	128
.text._ZN7cutlass13device_kernelINS_4gemm6kernel13GemmUniversalIN4cute5tupleIJiiiiEEENS1_10collective13CollectiveMmaINS1_34MainloopSm90TmaGmmaWarpSpecializedILi2ENS5_IJNS4_1CILi2EEENSA_ILi1EEESC_EEENS1_35KernelTmaWarpSpecializedCooperativeEEENS5_IJNSA_ILi256EEENSA_ILi512EEENSA_ILi128EEEEEEaNS5_IJlSC_lEEEaSK_NS4_8TiledMMAINS4_8MMA_AtomIJNS4_4SM904GMMA27MMA_64x256x32_S32S8S8_SS_TNEEEENS4_6LayoutISD_NS5_IJSC_NSA_ILi0EEESS_EEEEENS5_IJNS4_10UnderscoreESV_SV_EEEEENS4_13SM90_TMA_LOADENS4_14ComposedLayoutINS4_7SwizzleILi3ELi4ELi3EEENS4_18smem_ptr_flag_bitsILi8EEENSR_INS5_IJNSA_ILi8EEESI_EEENS5_IJSI_SC_EEEEEEEvNS4_8identityENS4_23SM90_TMA_LOAD_MULTICASTES18_vS19_EENS_8epilogue10collective6detail29Sm90TmaWarpSpecializedAdapterINS1D_15DefaultEpilogueIaSK_SK_NS1C_6thread17LinearCombinationIaLi1EiiLNS1H_9ScaleType4KindE0ELNS_15FloatRoundStyleE2EaEENS1_15EpilogueDefaultEEEEEvvEEEEvNT_6ParamsE:
        .type           _ZN7cutlass13device_kernelINS_4gemm6kernel13GemmUniversalIN4cute5tupleIJiiiiEEENS1_10collective13CollectiveMmaINS1_34MainloopSm90TmaGmmaWarpSpecializedILi2ENS5_IJNS4_1CILi2EEENSA_ILi1EEESC_EEENS1_35KernelTmaWarpSpecializedCooperativeEEENS5_IJNSA_ILi256EEENSA_ILi512EEENSA_ILi128EEEEEEaNS5_IJlSC_lEEEaSK_NS4_8TiledMMAINS4_8MMA_AtomIJNS4_4SM904GMMA27MMA_64x256x32_S32S8S8_SS_TNEEEENS4_6LayoutISD_NS5_IJSC_NSA_ILi0EEESS_EEEEENS5_IJNS4_10UnderscoreESV_SV_EEEEENS4_13SM90_TMA_LOADENS4_14ComposedLayoutINS4_7SwizzleILi3ELi4ELi3EEENS4_18smem_ptr_flag_bitsILi8EEENSR_INS5_IJNSA_ILi8EEESI_EEENS5_IJSI_SC_EEEEEEEvNS4_8identityENS4_23SM90_TMA_LOAD_MULTICASTES18_vS19_EENS_8epilogue10collective6detail29Sm90TmaWarpSpecializedAdapterINS1D_15DefaultEpilogueIaSK_SK_NS1C_6thread17LinearCombinationIaLi1EiiLNS1H_9ScaleType4KindE0ELNS_15FloatRoundStyleE2EaEENS1_15EpilogueDefaultEEEEEvvEEEEvNT_6ParamsE,@function
        .size           _ZN7cutlass13device_kernelINS_4gemm6kernel13GemmUniversalIN4cute5tupleIJiiiiEEENS1_10collective13CollectiveMmaINS1_34MainloopSm90TmaGmmaWarpSpecializedILi2ENS5_IJNS4_1CILi2EEENSA_ILi1EEESC_EEENS1_35KernelTmaWarpSpecializedCooperativeEEENS5_IJNSA_ILi256EEENSA_ILi512EEENSA_ILi128EEEEEEaNS5_IJlSC_lEEEaSK_NS4_8TiledMMAINS4_8MMA_AtomIJNS4_4SM904GMMA27MMA_64x256x32_S32S8S8_SS_TNEEEENS4_6LayoutISD_NS5_IJSC_NSA_ILi0EEESS_EEEEENS5_IJNS4_10UnderscoreESV_SV_EEEEENS4_13SM90_TMA_LOADENS4_14ComposedLayoutINS4_7SwizzleILi3ELi4ELi3EEENS4_18smem_ptr_flag_bitsILi8EEENSR_INS5_IJNSA_ILi8EEESI_EEENS5_IJSI_SC_EEEEEEEvNS4_8identityENS4_23SM90_TMA_LOAD_MULTICASTES18_vS19_EENS_8epilogue10collective6detail29Sm90TmaWarpSpecializedAdapterINS1D_15DefaultEpilogueIaSK_SK_NS1C_6thread17LinearCombinationIaLi1EiiLNS1H_9ScaleType4KindE0ELNS_15FloatRoundStyleE2EaEENS1_15EpilogueDefaultEEEEEvvEEEEvNT_6ParamsE,(.L_x_1093 - _ZN7cutlass13device_kernelINS_4gemm6kernel13GemmUniversalIN4cute5tupleIJiiiiEEENS1_10collective13CollectiveMmaINS1_34MainloopSm90TmaGmmaWarpSpecializedILi2ENS5_IJNS4_1CILi2EEENSA_ILi1EEESC_EEENS1_35KernelTmaWarpSpecializedCooperativeEEENS5_IJNSA_ILi256EEENSA_ILi512EEENSA_ILi128EEEEEEaNS5_IJlSC_lEEEaSK_NS4_8TiledMMAINS4_8MMA_AtomIJNS4_4SM904GMMA27MMA_64x256x32_S32S8S8_SS_TNEEEENS4_6LayoutISD_NS5_IJSC_NSA_ILi0EEESS_EEEEENS5_IJNS4_10UnderscoreESV_SV_EEEEENS4_13SM90_TMA_LOADENS4_14ComposedLayoutINS4_7SwizzleILi3ELi4ELi3EEENS4_18smem_ptr_flag_bitsILi8EEENSR_INS5_IJNSA_ILi8EEESI_EEENS5_IJSI_SC_EEEEEEEvNS4_8identityENS4_23SM90_TMA_LOAD_MULTICASTES18_vS19_EENS_8epilogue10collective6detail29Sm90TmaWarpSpecializedAdapterINS1D_15DefaultEpilogueIaSK_SK_NS1C_6thread17LinearCombinationIaLi1EiiLNS1H_9ScaleType4KindE0ELNS_15FloatRoundStyleE2EaEENS1_15EpilogueDefaultEEEEEvvEEEEvNT_6ParamsE)
        .other          _ZN7cutlass13device_kernelINS_4gemm6kernel13GemmUniversalIN4cute5tupleIJiiiiEEENS1_10collective13CollectiveMmaINS1_34MainloopSm90TmaGmmaWarpSpecializedILi2ENS5_IJNS4_1CILi2EEENSA_ILi1EEESC_EEENS1_35KernelTmaWarpSpecializedCooperativeEEENS5_IJNSA_ILi256EEENSA_ILi512EEENSA_ILi128EEEEEEaNS5_IJlSC_lEEEaSK_NS4_8TiledMMAINS4_8MMA_AtomIJNS4_4SM904GMMA27MMA_64x256x32_S32S8S8_SS_TNEEEENS4_6LayoutISD_NS5_IJSC_NSA_ILi0EEESS_EEEEENS5_IJNS4_10UnderscoreESV_SV_EEEEENS4_13SM90_TMA_LOADENS4_14ComposedLayoutINS4_7SwizzleILi3ELi4ELi3EEENS4_18smem_ptr_flag_bitsILi8EEENSR_INS5_IJNSA_ILi8EEESI_EEENS5_IJSI_SC_EEEEEEEvNS4_8identityENS4_23SM90_TMA_LOAD_MULTICASTES18_vS19_EENS_8epilogue10collective6detail29Sm90TmaWarpSpecializedAdapterINS1D_15DefaultEpilogueIaSK_SK_NS1C_6thread17LinearCombinationIaLi1EiiLNS1H_9ScaleType4KindE0ELNS_15FloatRoundStyleE2EaEENS1_15EpilogueDefaultEEEEEvvEEEEvNT_6ParamsE,@"STO_CUDA_ENTRY STV_DEFAULT"
_ZN7cutlass13device_kernelINS_4gemm6kernel13GemmUniversalIN4cute5tupleIJiiiiEEENS1_10collective13CollectiveMmaINS1_34MainloopSm90TmaGmmaWarpSpecializedILi2ENS5_IJNS4_1CILi2EEENSA_ILi1EEESC_EEENS1_35KernelTmaWarpSpecializedCooperativeEEENS5_IJNSA_ILi256EEENSA_ILi512EEENSA_ILi128EEEEEEaNS5_IJlSC_lEEEaSK_NS4_8TiledMMAINS4_8MMA_AtomIJNS4_4SM904GMMA27MMA_64x256x32_S32S8S8_SS_TNEEEENS4_6LayoutISD_NS5_IJSC_NSA_ILi0EEESS_EEEEENS5_IJNS4_10UnderscoreESV_SV_EEEEENS4_13SM90_TMA_LOADENS4_14ComposedLayoutINS4_7SwizzleILi3ELi4ELi3EEENS4_18smem_ptr_flag_bitsILi8EEENSR_INS5_IJNSA_ILi8EEESI_EEENS5_IJSI_SC_EEEEEEEvNS4_8identityENS4_23SM90_TMA_LOAD_MULTICASTES18_vS19_EENS_8epilogue10collective6detail29Sm90TmaWarpSpecializedAdapterINS1D_15DefaultEpilogueIaSK_SK_NS1C_6thread17LinearCombinationIaLi1EiiLNS1H_9ScaleType4KindE0ELNS_15FloatRoundStyleE2EaEENS1_15EpilogueDefaultEEEEEvvEEEEvNT_6ParamsE:
[----:B------:R-:W0:Y:S02]  /*0000*/  LDC R1, c[0x0][0x28] ;  /* 0x00000a00ff017b82 */ /* 0x000e240000000800 */
[----:B0-----:R-:W-:Y:S01]  /*0010*/  VIADD R1, R1, 0xffffe528 ;  /* 0xffffe52801017836 */ /* 0x001fe20000000000 */
[----:B------:R-:W0:Y:S01]  /*0020*/  S2R R4, SR_TID.X ;  /* 0x0000000000047919 */ /* 0x000e220000002100 */
[----:B------:R-:W-:Y:S01]  /*0030*/  ELECT P0, URZ, PT ;  /* 0x00000000003f782f */ /* 0x000fe20003800000 */
[----:B------:R-:W-:Y:S01]  /*0040*/  BSSY B0, `(.L_x_0) ;  /* 0x0000015000007945 */ /* 0x000fe20003800000 */
[--C-:B0-----:R-:W-:Y:S02]  /*0050*/  SHF.R.U32.HI R0, RZ, 0x5, R4.reuse ;  /* 0x00000005ff007819 */ /* 0x101fe40000011604 */
[----:B------:R-:W-:-:S03]  /*0060*/  SHF.R.U32.HI R2, RZ, 0x7, R4 ;  /* 0x00000007ff027819 */ /* 0x000fc60000011604 */
[----:B------:R-:W0:Y:S04]  /*0070*/  SHFL.IDX PT, R3, R0, RZ, 0x1f ;  /* 0x00001fff00037589 */ /* 0x000e2800000e0000 */
[----:B------:R-:W1:Y:S01]  /*0080*/  SHFL.IDX PT, R2, R2, RZ, 0x1f ;  /* 0x00001fff02027589 */ /* 0x000e6200000e0000 */
[----:B0-----:R-:W-:Y:S02]  /*0090*/  R2UR UR9, R3 ;  /* 0x00000000030972ca */ /* 0x001fe400000e0000 */
[----:B-1----:R-:W-:-:S11]  /*00a0*/  R2UR UR5, R2 ;  /* 0x00000000020572ca */ /* 0x002fd600000e0000 */
[----:B------:R-:W-:Y:S02]  /*00b0*/  USHF.R.S32.HI UR4, URZ, 0x1f, UR9 ;  /* 0x0000001f3f047899 */ /* 0x000fe40008011409 */
[----:B------:R-:W-:Y:S02]  /*00c0*/  ISETP.NE.OR P0, PT, RZ, UR9, !P0 ;  /* 0x00000009ff007c0c */ /* 0x000fe4000c705670 */
[----:B------:R-:W-:-:S04]  /*00d0*/  ULEA.HI UR4, UR4, UR9, URZ, 0x2 ;  /* 0x0000000904047291 */ /* 0x000fc8000f8f103f */
[----:B------:R-:W-:-:S04]  /*00e0*/  ULOP3.LUT UR4, UR4, 0xfffffffc, URZ, 0xc0, !UPT ;  /* 0xfffffffc04047892 */ /* 0x000fc8000f8ec03f */
[----:B------:R-:W-:-:S03]  /*00f0*/  UIADD3 UR9, UR9, -UR4, URZ ;  /* 0x8000000409097290 */ /* 0x000fc6000fffe03f */
[----:B------:R-:W-:Y:S09]  /*0100*/  @P0 BRA `(.L_x_1) ;  /* 0x0000000000200947 */ /* 0x000ff20003800000 */
[----:B------:R-:W-:Y:S02]  /*0110*/  ULDC.64 UR6, c[0x0][0x198] ;  /* 0x0000660000067ab9 */ /* 0x000fe40000000a00 */
[----:B------:R-:W-:Y:S02]  /*0120*/  UIADD3 UR10, UP0, UR6, 0xf0, URZ ;  /* 0x000000f0060a7890 */ /* 0x000fe4000ff1e03f */
[----:B------:R-:W-:Y:S02]  /*0130*/  UIADD3 UR6, UP1, UR6, 0x1f0, URZ ;  /* 0x000001f006067890 */ /* 0x000fe4000ff3e03f */
[----:B------:R-:W-:Y:S02]  /*0140*/  UIADD3.X UR11, URZ, UR7, URZ, UP0, !UPT ;  /* 0x000000073f0b7290 */ /* 0x000fe400087fe43f */
[----:B------:R-:W-:-:S07]  /*0150*/  UIADD3.X UR7, URZ, UR7, URZ, UP1, !UPT ;  /* 0x000000073f077290 */ /* 0x000fce0008ffe43f */
[----:B------:R0:W-:Y:S02]  /*0160*/  UTMACCTL.PF [UR10] ;  /* 0x000000000a0079b9 */ /* 0x0001e40008040000 */
[----:B------:R0:W-:Y:S02]  /*0170*/  UTMACCTL.PF [UR6] ;  /* 0x00000000060079b9 */ /* 0x0001e40008040000 */
[----:B0-----:R-:W-:Y:S01]  /*0180*/  NOP ;  /* 0x0000000000007918 */ /* 0x001fe20000000000 */
.L_x_1:
[----:B------:R-:W-:Y:S05]  /*0190*/  BSYNC B0 ;  /* 0x0000000000007941 */ /* 0x000fea0003800000 */
.L_x_0:
[----:B------:R-:W0:Y:S01]  /*01a0*/  SHFL.IDX PT, R2, R0, RZ, 0x1f ;  /* 0x00001fff00027589 */ /* 0x000e2200000e0000 */
[----:B------:R-:W-:Y:S01]  /*01b0*/  UISETP.NE.AND UP0, UPT, UR9, 0x3, UPT ;  /* 0x000000030900788c */ /* 0x000fe2000bf05270 */
[----:B------:R-:W-:Y:S01]  /*01c0*/  ISETP.NE.AND P1, PT, RZ, UR5, PT ;  /* 0x00000005ff007c0c */ /* 0x000fe2000bf25270 */
[----:B------:R-:W-:Y:S02]  /*01d0*/  UIADD3 UR16, UR5, -0x1, URZ ;  /* 0xffffffff05107890 */ /* 0x000fe4000fffe03f */
[----:B------:R-:W-:Y:S02]  /*01e0*/  UISETP.EQ.OR UP0, UPT, UR9, URZ, !UP0 ;  /* 0x0000003f0900728c */ /* 0x000fe4000c702670 */
[----:B------:R-:W-:Y:S02]  /*01f0*/  UISETP.GE.U32.AND UP1, UPT, UR16, 0x2, UPT ;  /* 0x000000021000788c */ /* 0x000fe4000bf26070 */
[----:B------:R-:W-:-:S04]  /*0200*/  UISETP.EQ.AND UP0, UPT, UR5, URZ, UP0 ;  /* 0x0000003f0500728c */ /* 0x000fc80008702270 */
[----:B------:R-:W-:-:S04]  /*0210*/  USEL UR38, URZ, 0x1, !UP0 ;  /* 0x000000013f267887 */ /* 0x000fc8000c000000 */
[----:B------:R-:W-:Y:S01]  /*0220*/  USEL UR38, UR38, 0x2, UP1 ;  /* 0x0000000226267887 */ /* 0x000fe20008800000 */
[----:B0-----:R-:W-:-:S13]  /*0230*/  ISETP.NE.AND P0, PT, R2, RZ, PT ;  /* 0x000000ff0200720c */ /* 0x001fda0003f05270 */
[----:B------:R-:W-:Y:S05]  /*0240*/  @P0 BRA `(.L_x_2) ;  /* 0x0000000000480947 */ /* 0x000fea0003800000 */
[----:B------:R-:W0:Y:S01]  /*0250*/  S2UR UR8, SR_CgaCtaId ;  /* 0x00000000000879c3 */ /* 0x000e220000008800 */
[----:B------:R-:W-:Y:S01]  /*0260*/  UMOV UR4, 0x400 ;  /* 0x0000040000047882 */ /* 0x000fe20000000000 */
[----:B------:R-:W-:Y:S01]  /*0270*/  UMOV UR5, 0x1 ;  /* 0x0000000100057882 */ /* 0x000fe20000000000 */
[----:B------:R-:W-:Y:S01]  /*0280*/  UMOV UR6, 0x4 ;  /* 0x0000000400067882 */ /* 0x000fe20000000000 */
[----:B------:R-:W-:Y:S01]  /*0290*/  ELECT P0, URZ, PT ;  /* 0x00000000003f782f */ /* 0x000fe20003800000 */
[----:B------:R-:W-:-:S04]  /*02a0*/  UIADD3 UR6, -UR6, 0x100000, URZ ;  /* 0x0010000006067890 */ /* 0x000fc8000fffe13f */
[----:B------:R-:W-:Y:S02]  /*02b0*/  USHF.L.U32 UR7, UR6, 0xb, URZ ;  /* 0x0000000b06077899 */ /* 0x000fe4000800063f */
[----:B------:R-:W-:Y:S02]  /*02c0*/  USHF.L.U32 UR6, UR6, 0x1, URZ ;  /* 0x0000000106067899 */ /* 0x000fe4000800063f */
[----:B0-----:R-:W-:Y:S02]  /*02d0*/  ULEA UR8, UR8, UR4, 0x18 ;  /* 0x0000000408087291 */ /* 0x001fe4000f8ec03f */
[----:B------:R-:W-:-:S04]  /*02e0*/  UIADD3 UR4, -UR5, 0x100000, URZ ;  /* 0x0010000005047890 */ /* 0x000fc8000fffe13f */
[----:B------:R-:W-:Y:S02]  /*02f0*/  USHF.L.U32 UR5, UR4, 0xb, URZ ;  /* 0x0000000b04057899 */ /* 0x000fe4000800063f */
[----:B------:R-:W-:Y:S01]  /*0300*/  USHF.L.U32 UR4, UR4, 0x1, URZ ;  /* 0x0000000104047899 */ /* 0x000fe2000800063f */
[----:B------:R-:W0:Y:S11]  /*0310*/  FENCE.VIEW.ASYNC.S ;  /* 0x00000000000073c6 */ /* 0x000e360000000000 */
[----:B0-----:R0:W1:Y:S01]  /*0320*/  SYNCS.EXCH.64 URZ, [UR8], UR4 ;  /* 0x00000004083f75b2 */ /* 0x0010620008000100 */
[----:B------:R0:W2:Y:S01]  /*0330*/  SYNCS.EXCH.64 URZ, [UR8+0x10], UR6 ;  /* 0x00001006083f75b2 */ /* 0x0000a20008000100 */
[----:B------:R0:W3:Y:S01]  /*0340*/  SYNCS.EXCH.64 URZ, [UR8+0x8], UR4 ;  /* 0x00000804083f75b2 */ /* 0x0000e20008000100 */
[----:B------:R0:W4:Y:S01]  /*0350*/  SYNCS.EXCH.64 URZ, [UR8+0x18], UR6 ;  /* 0x00001806083f75b2 */ /* 0x0001220008000100 */
[----:B------:R-:W-:Y:S01]  /*0360*/  NOP ;  /* 0x0000000000007918 */ /* 0x000fe20000000000 */
.L_x_2:
[----:B------:R-:W5:Y:S01]  /*0370*/  S2UR UR13, SR_CTAID.X ;  /* 0x00000000000d79c3 */ /* 0x000f620000002500 */
[----:B------:R-:W-:Y:S01]  /*0380*/  SHF.R.S32.HI R3, RZ, 0x1f, R4 ;  /* 0x0000001fff037819 */ /* 0x000fe20000011404 */
[----:B------:R5:W1:Y:S01]  /*0390*/  SHFL.IDX PT, R6, R0, RZ, 0x1f ;  /* 0x00001fff00067589 */ /* 0x000a6200000e0000 */
[----:B0-----:R-:W-:Y:S01]  /*03a0*/  ULDC UR4, c[0x0][0x150] ;  /* 0x0000540000047ab9 */ /* 0x001fe20000000800 */
[----:B------:R-:W-:Y:S02]  /*03b0*/  ELECT P0, URZ, PT ;  /* 0x00000000003f782f */ /* 0x000fe40003800000 */
[----:B------:R-:W-:Y:S01]  /*03c0*/  LEA.HI R3, R3, R4, RZ, 0x7 ;  /* 0x0000000403037211 */ /* 0x000fe200078f38ff */
[----:B------:R-:W-:Y:S01]  /*03d0*/  ULDC UR5, c[0x0][0x154] ;  /* 0x0000550000057ab9 */ /* 0x000fe20000000800 */
[----:B------:R-:W-:Y:S01]  /*03e0*/  SHF.R.S32.HI R7, RZ, 0x1f, R2 ;  /* 0x0000001fff077819 */ /* 0x000fe20000011402 */
[----:B------:R-:W0:Y:S01]  /*03f0*/  S2UR UR10, SR_CTAID.Y ;  /* 0x00000000000a79c3 */ /* 0x000e220000002600 */
[----:B------:R-:W-:Y:S01]  /*0400*/  LOP3.LUT R3, R3, 0xffffff80, RZ, 0xc0, !PT ;  /* 0xffffff8003037812 */ /* 0x000fe200078ec0ff */
[----:B------:R-:W-:Y:S01]  /*0410*/  ULDC UR8, c[0x0][0x144] ;  /* 0x0000510000087ab9 */ /* 0x000fe20000000800 */
[----:B------:R-:W-:Y:S01]  /*0420*/  LEA.HI R7, R7, R2, RZ, 0x2 ;  /* 0x0000000207077211 */ /* 0x000fe200078f10ff */
[----:B------:R-:W-:Y:S01]  /*0430*/  NOP ;  /* 0x0000000000007918 */ /* 0x000fe20000000000 */
[----:B------:R-:W-:Y:S01]  /*0440*/  NOP ;  /* 0x0000000000007918 */ /* 0x000fe20000000000 */
[----:B------:R-:W-:Y:S01]  /*0450*/  IMAD.IADD R3, R4, 0x1, -R3 ;  /* 0x0000000104037824 */ /* 0x000fe200078e0a03 */
[----:B------:R-:W-:Y:S01]  /*0460*/  LOP3.LUT R7, R7, 0x3ffffffc, RZ, 0xc0, !PT ;  /* 0x3ffffffc07077812 */ /* 0x000fe200078ec0ff */
[----:B------:R-:W-:Y:S01]  /*0470*/  ULDC UR11, c[0x0][0x148] ;  /* 0x00005200000b7ab9 */ /* 0x000fe20000000800 */
[----:B------:R-:W-:-:S02]  /*0480*/  IMAD.MOV.U32 R19, RZ, RZ, 0x1 ;  /* 0x00000001ff137424 */ /* 0x000fc400078e00ff */
[----:B------:R-:W-:Y:S01]  /*0490*/  SHF.R.S32.HI R4, RZ, 0x1f, R3 ;  /* 0x0000001fff047819 */ /* 0x000fe20000011403 */
[----:B------:R-:W-:-:S03]  /*04a0*/  IMAD.IADD R2, R2, 0x1, -R7 ;  /* 0x0000000102027824 */ /* 0x000fc600078e0a07 */
[----:B------:R-:W-:Y:S02]  /*04b0*/  LEA.HI R4, R4, R3, RZ, 0x3 ;  /* 0x0000000304047211 */ /* 0x000fe400078f18ff */
[----:B-----5:R-:W-:Y:S02]  /*04c0*/  I2FP.F32.U32 R5, UR13 ;  /* 0x0000000d00057c45 */ /* 0x020fe40008201000 */
[--C-:B------:R-:W-:Y:S02]  /*04d0*/  SHF.R.S32.HI R0, RZ, 0x3, R4.reuse ;  /* 0x00000003ff007819 */ /* 0x100fe40000011404 */
[----:B-1----:R-:W-:Y:S01]  /*04e0*/  ISETP.NE.OR P0, PT, R6, RZ, !P0 ;  /* 0x000000ff0600720c */ /* 0x002fe20004705670 */
[----:B------:R-:W-:Y:S01]  /*04f0*/  FMUL R8, R5, UR4 ;  /* 0x0000000405087c20 */ /* 0x000fe20008400000 */
[----:B------:R-:W-:-:S04]  /*0500*/  SHF.R.S32.HI R5, RZ, 0x1f, R4 ;  /* 0x0000001fff057819 */ /* 0x000fc80000011404 */
[----:B------:R-:W-:Y:S01]  /*0510*/  LEA.HI R5, R5, R0, RZ, 0x2 ;  /* 0x0000000005057211 */ /* 0x000fe200078f10ff */
[----:B------:R-:W1:Y:S03]  /*0520*/  F2I.U32.TRUNC.NTZ R8, R8 ;  /* 0x0000000800087305 */ /* 0x000e66000020f000 */
[----:B------:R-:W-:-:S03]  /*0530*/  LOP3.LUT R5, R5, 0xfffffffc, RZ, 0xc0, !PT ;  /* 0xfffffffc05057812 */ /* 0x000fc600078ec0ff */
[----:B------:R-:W-:Y:S01]  /*0540*/  VOTEU.ALL UP0, P0 ;  /* 0x00000000003f7886 */ /* 0x000fe20000000000 */
[----:B------:R-:W-:Y:S01]  /*0550*/  IADD3 R5, R0, -R5, RZ ;  /* 0x8000000500057210 */ /* 0x000fe20007ffe0ff */
[----:B------:R-:W-:Y:S01]  /*0560*/  VOTEU.ALL UP1, P0 ;  /* 0x00000000003f7886 */ /* 0x000fe20000020000 */
[----:B0-----:R-:W-:Y:S02]  /*0570*/  I2FP.F32.U32 R0, UR10 ;  /* 0x0000000a00007c45 */ /* 0x001fe40008201000 */
[----:B------:R-:W0:Y:S01]  /*0580*/  @!UP0 S2UR UR7, SR_CgaCtaId ;  /* 0x00000000000789c3 */ /* 0x000e220000008800 */
[----:B------:R-:W-:Y:S01]  /*0590*/  IMAD R2, R2, 0x4, R5 ;  /* 0x0000000402027824 */ /* 0x000fe200078e0205 */
[----:B------:R-:W-:Y:S01]  /*05a0*/  @!UP0 UMOV UR6, 0x400 ;  /* 0x0000040000068882 */ /* 0x000fe20000000000 */
[----:B------:R-:W-:Y:S01]  /*05b0*/  FMUL R4, R0, UR5 ;  /* 0x0000000500047c20 */ /* 0x000fe20008400000 */
[----:B-1----:R-:W-:Y:S02]  /*05c0*/  R2UR UR4, R8 ;  /* 0x00000000080472ca */ /* 0x002fe400000e0000 */
[----:B------:R-:W-:-:S03]  /*05d0*/  LEA.HI R0, R2, R2, RZ, 0x1 ;  /* 0x0000000202007211 */ /* 0x000fc600078f08ff */
[----:B------:R-:W1:Y:S01]  /*05e0*/  F2I.U32.TRUNC.NTZ R4, R4 ;  /* 0x0000000400047305 */ /* 0x000e62000020f000 */
[----:B------:R-:W-:-:S04]  /*05f0*/  LOP3.LUT R5, R0, 0xfffffffe, RZ, 0xc0, !PT ;  /* 0xfffffffe00057812 */ /* 0x000fc800078ec0ff */
[----:B------:R-:W-:-:S03]  /*0600*/  IADD3 R5, R2, -R5, RZ ;  /* 0x8000000502057210 */ /* 0x000fc60007ffe0ff */
[----:B------:R-:W-:-:S04]  /*0610*/  UIADD3 UR4, -UR4, URZ, URZ ;  /* 0x0000003f04047290 */ /* 0x000fc8000fffe13f */
[----:B------:R-:W-:Y:S01]  /*0620*/  UIMAD UR8, UR8, UR4, UR13 ;  /* 0x00000004080872a4 */ /* 0x000fe2000f8e020d */
[----:B-1----:R-:W-:Y:S02]  /*0630*/  R2UR UR12, R4 ;  /* 0x00000000040c72ca */ /* 0x002fe400000e0000 */
[----:B------:R-:W-:Y:S01]  /*0640*/  UMOV UR4, 0x20 ;  /* 0x0000002000047882 */ /* 0x000fe20000000000 */
[----:B------:R-:W1:Y:S02]  /*0650*/  LDC R4, c[0x0][0x140] ;  /* 0x00005000ff047b82 */ /* 0x000e640000000800 */
[----:B------:R-:W-:Y:S01]  /*0660*/  ISETP.NE.AND P3, PT, R5, UR8, PT ;  /* 0x0000000805007c0c */ /* 0x000fe2000bf65270 */
[----:B------:R-:W-:-:S04]  /*0670*/  @!UP0 UIADD3 UR4, -UR4, 0x100000, URZ ;  /* 0x0010000004048890 */ /* 0x000fc8000fffe13f */
[----:B------:R-:W-:Y:S02]  /*0680*/  @!UP0 USHF.L.U32 UR5, UR4, 0xb, URZ ;  /* 0x0000000b04058899 */ /* 0x000fe4000800063f */
[----:B------:R-:W-:Y:S01]  /*0690*/  @!UP0 USHF.L.U32 UR4, UR4, 0x1, URZ ;  /* 0x0000000104048899 */ /* 0x000fe2000800063f */
[C---:B------:R-:W-:Y:S01]  /*06a0*/  IMAD.SHL.U32 R5, R2.reuse, 0x4, RZ ;  /* 0x0000000402057824 */ /* 0x040fe200078e00ff */
[----:B0-----:R-:W-:Y:S01]  /*06b0*/  @!UP0 ULEA UR6, UR7, UR6, 0x18 ;  /* 0x0000000607068291 */ /* 0x001fe2000f8ec03f */
[----:B------:R-:W-:Y:S01]  /*06c0*/  VOTEU.ALL UP0, P0 ;  /* 0x00000000003f7886 */ /* 0x000fe20000000000 */
[----:B------:R-:W-:Y:S02]  /*06d0*/  LOP3.LUT P0, RZ, R3, 0x7, RZ, 0xc0, !PT ;  /* 0x0000000703ff7812 */ /* 0x000fe4000780c0ff */
[----:B------:R-:W-:Y:S01]  /*06e0*/  LOP3.LUT R154, R2, 0xc, R5, 0x78, !PT ;  /* 0x0000000c029a7812 */ /* 0x000fe200078e7805 */
[----:B------:R-:W-:-:S03]  /*06f0*/  UIADD3 UR12, -UR12, URZ, URZ ;  /* 0x0000003f0c0c7290 */ /* 0x000fc6000fffe13f */
[C---:B------:R-:W-:Y:S02]  /*0700*/  ISETP.LT.U32.AND P0, PT, R154.reuse, 0x2, !P0 ;  /* 0x000000029a00780c */ /* 0x040fe40004701070 */
[----:B------:R-:W-:Y:S01]  /*0710*/  @P3 LEA.HI R0, R154, R154, RZ, 0x1 ;  /* 0x0000009a9a003211 */ /* 0x000fe200078f08ff */
[----:B------:R-:W0:Y:S02]  /*0720*/  FENCE.VIEW.ASYNC.S ;  /* 0x00000000000073c6 */ /* 0x000e240000000000 */
[----:B0-----:R-:W0:Y:S01]  /*0730*/  @!UP0 SYNCS.EXCH.64 URZ, [UR6+0x30], UR4 ;  /* 0x00003004063f85b2 */ /* 0x001e220008000100 */
[----:B------:R-:W-:Y:S02]  /*0740*/  @P3 SHF.R.S32.HI R0, RZ, 0x1, R0 ;  /* 0x00000001ff003819 */ /* 0x000fe40000011400 */
[----:B-1----:R-:W-:Y:S01]  /*0750*/  ISETP.EQ.U32.AND P2, PT, R4, 0x1, PT ;  /* 0x000000010400780c */ /* 0x002fe20003f42070 */
[----:B------:R1:W0:Y:S01]  /*0760*/  @!UP1 SYNCS.EXCH.64 URZ, [UR6+0x38], UR4 ;  /* 0x00003804063f95b2 */ /* 0x0002220008000100 */
[----:B------:R-:W-:Y:S01]  /*0770*/  NOP ;  /* 0x0000000000007918 */ /* 0x000fe20000000000 */
[----:B-1----:R-:W-:-:S06]  /*0780*/  UIMAD UR4, UR11, UR12, UR10 ;  /* 0x0000000c0b0472a4 */ /* 0x002fcc000f8e020a */
[----:B------:R-:W-:Y:S02]  /*0790*/  @P3 ISETP.NE.AND P4, PT, R0, UR4, PT ;  /* 0x0000000400003c0c */ /* 0x000fe4000bf85270 */
[----:B------:R-:W-:Y:S02]  /*07a0*/  SEL R0, RZ, 0x1, !P0 ;  /* 0x00000001ff007807 */ /* 0x000fe40004000000 */
[----:B------:R-:W-:-:S04]  /*07b0*/  @P3 SEL R19, RZ, 0x1, P4 ;  /* 0x00000001ff133807 */ /* 0x000fc80002000000 */
[----:B------:R-:W-:Y:S01]  /*07c0*/  LOP3.LUT R19, R19, R0, RZ, 0xc0, !PT ;  /* 0x0000000013137212 */ /* 0x000fe200078ec0ff */
[----:B------:R-:W-:Y:S06]  /*07d0*/  @!P2 BRA `(.L_x_3) ;  /* 0x000000000008a947 */ /* 0x000fec0003800000 */
[----:B0-234-:R-:W-:Y:S01]  /*07e0*/  UCGABAR_ARV ;  /* 0x00000000000079c7 */ /* 0x01dfe20008000000 */
[----:B------:R-:W-:Y:S05]  /*07f0*/  BRA `(.L_x_4) ;  /* 0x0000000000047947 */ /* 0x000fea0003800000 */
.L_x_3:
[----:B0-234-:R-:W-:Y:S01]  /*0800*/  NOP ;  /* 0x0000000000007918 */ /* 0x01dfe20000000000 */
.L_x_4:
[----:B------:R-:W-:Y:S01]  /*0810*/  ULDC UR4, c[0x0][0x65c] ;  /* 0x0001970000047ab9 */ /* 0x000fe20000000800 */
[----:B------:R-:W-:Y:S01]  /*0820*/  UMOV UR5, URZ ;  /* 0x0000003f00057c82 */ /* 0x000fe20008000000 */
[----:B------:R-:W-:-:S03]  /*0830*/  UISETP.NE.AND UP0, UPT, UR4, 0x1, UPT ;  /* 0x000000010400788c */ /* 0x000fc6000bf05270 */
[----:B------:R-:W-:Y:S01]  /*0840*/  UMOV UR4, UR13 ;  /* 0x0000000d00047c82 */ /* 0x000fe20008000000 */
[----:B------:R-:W-:Y:S02]  /*0850*/  UP2UR UR39, UPR, URZ, 0x1 ;  /* 0x000000013f277883 */ /* 0x000fe40008000000 */
[----:B------:R-:W-:Y:S02]  /*0860*/  PLOP3.LUT P0, PT, PT, PT, UP0, 0x80, 0x0 ;  /* 0x000000000000781c */ /* 0x000fe40003f0f008 */
[----:B------:R-:W-:Y:S02]  /*0870*/  PLOP3.LUT P3, PT, PT, PT, UP0, 0x80, 0x0 ;  /* 0x000000000000781c */ /* 0x000fe40003f6f008 */
[----:B------:R-:W-:Y:S01]  /*0880*/  PLOP3.LUT P5, PT, PT, PT, UP0, 0x80, 0x0 ;  /* 0x000000000000781c */ /* 0x000fe20003faf008 */
[----:B------:R-:W-:Y:S01]  /*0890*/  @UP0 ULDC UR14, c[0x0][0x10] ;  /* 0x00000400000e0ab9 */ /* 0x000fe20000000800 */
[----:B------:R-:W-:Y:S01]  /*08a0*/  @UP0 UMOV UR6, UR10 ;  /* 0x0000000a00060c82 */ /* 0x000fe20008000000 */
[----:B------:R-:W-:Y:S01]  /*08b0*/  @UP0 UMOV UR7, URZ ;  /* 0x0000003f00070c82 */ /* 0x000fe20008000000 */
[----:B------:R-:W-:Y:S01]  /*08c0*/  PLOP3.LUT P4, PT, PT, PT, UP0, 0x80, 0x0 ;  /* 0x000000000000781c */ /* 0x000fe20003f8f008 */
[----:B------:R-:W-:-:S03]  /*08d0*/  @UP0 UIMAD.WIDE.U32 UR14, UR13, UR14, UR6 ;  /* 0x0000000e0d0e02a5 */ /* 0x000fc6000f8e0006 */
[----:B------:R-:W-:Y:S01]  /*08e0*/  @!UP0 ULDC UR7, c[0x0][0xc] ;  /* 0x0000030000078ab9 */ /* 0x000fe20000000800 */
[----:B------:R-:W-:Y:S01]  /*08f0*/  @UP0 UMOV UR6, URZ ;  /* 0x0000003f00060c82 */ /* 0x000fe20008000000 */
[----:B------:R-:W-:Y:S01]  /*0900*/  @!UP0 UIMAD.WIDE.U32 UR4, UR10, UR7, UR4 ;  /* 0x000000070a0482a5 */ /* 0x000fe2000f8e0004 */
[----:B------:R-:W-:Y:S01]  /*0910*/  MOV R2, UR14 ;  /* 0x0000000e00027c02 */ /* 0x000fe20008000f00 */
[----:B------:R-:W-:Y:S02]  /*0920*/  @UP0 UIADD3 UR6, UR15, UR6, URZ ;  /* 0x000000060f060290 */ /* 0x000fe4000fffe03f */
[----:B------:R-:W-:Y:S02]  /*0930*/  IMAD.U32 R3, RZ, RZ, UR15 ;  /* 0x0000000fff037e24 */ /* 0x000fe4000f8e00ff */
[----:B------:R-:W-:Y:S01]  /*0940*/  IMAD.U32 R5, RZ, RZ, UR5 ;  /* 0x00000005ff057e24 */ /* 0x000fe2000f8e00ff */
[----:B------:R-:W-:Y:S01]  /*0950*/  MOV R4, UR4 ;  /* 0x0000000400047c02 */ /* 0x000fe20008000f00 */
[----:B------:R-:W-:Y:S01]  /*0960*/  @P0 IMAD.MOV.U32 R7, RZ, RZ, R2 ;  /* 0x000000ffff070224 */ /* 0x000fe200078e0002 */
[----:B------:R-:W-:Y:S01]  /*0970*/  @P3 MOV R6, UR6 ;  /* 0x0000000600063c02 */ /* 0x000fe20008000f00 */
[----:B------:R-:W-:Y:S01]  /*0980*/  IMAD.U32 R2, RZ, RZ, UR4 ;  /* 0x00000004ff027e24 */ /* 0x000fe2000f8e00ff */
[----:B------:R-:W-:Y:S01]  /*0990*/  @!P5 MOV R6, R5 ;  /* 0x000000050006d202 */ /* 0x000fe20000000f00 */
[----:B------:R-:W-:-:S02]  /*09a0*/  IMAD.U32 R3, RZ, RZ, UR5 ;  /* 0x00000005ff037e24 */ /* 0x000fc4000f8e00ff */
[----:B------:R-:W-:Y:S02]  /*09b0*/  @!P4 IMAD.MOV.U32 R7, RZ, RZ, R2 ;  /* 0x000000ffff07c224 */ /* 0x000fe400078e0002 */
[----:B------:R0:W-:Y:S04]  /*09c0*/  STL [R1+0x600], R6 ;  /* 0x0006000601007387 */ /* 0x0001e80000100800 */
[----:B------:R0:W-:Y:S01]  /*09d0*/  STL [R1+0x604], R7 ;  /* 0x0006040701007387 */ /* 0x0001e20000100800 */
[----:B------:R-:W-:Y:S05]  /*09e0*/  @!P2 BRA `(.L_x_5) ;  /* 0x00000000000ca947 */ /* 0x000fea0003800000 */
[----:B------:R-:W-:Y:S01]  /*09f0*/  UCGABAR_WAIT ;  /* 0x0000000000007dc7 */ /* 0x000fe20008000000 */
[----:B------:R-:W-:Y:S01]  /*0a00*/  CCTL.IVALL ;  /* 0x00000000ff00798f */ /* 0x000fe20002000000 */
[----:B------:R-:W-:Y:S05]  /*0a10*/  BRA `(.L_x_6) ;  /* 0x0000000000047947 */ /* 0x000fea0003800000 */
.L_x_5:
[----:B------:R-:W-:Y:S06]  /*0a20*/  BAR.SYNC.DEFER_BLOCKING 0x0 ;  /* 0x0000000000007b1d */ /* 0x000fec0000010000 */
.L_x_6:
[----:B------:R-:W-:Y:S05]  /*0a30*/  @!P1 BRA `(.L_x_7) ;  /* 0x0000036000b09947 */ /* 0x000fea0003800000 */
[----:B------:R-:W-:-:S06]  /*0a40*/  UISETP.GT.U32.AND UP0, UPT, UR16, 0x1, UPT ;  /* 0x000000011000788c */ /* 0x000fcc000bf04070 */
[----:B------:R-:W-:-:S13]  /*0a50*/  PLOP3.LUT P0, PT, PT, PT, UP0, 0x80, 0x0 ;  /* 0x000000000000781c */ /* 0x000fda0003f0f008 */
[----:B------:R-:W-:Y:S05]  /*0a60*/  @P0 EXIT ;  /* 0x000000000000094d */ /* 0x000fea0003800000 */
[----:B------:R-:W-:Y:S01]  /*0a70*/  ULDC.64 UR4, c[0x0][0x650] ;  /* 0x0001940000047ab9 */ /* 0x000fe20000000a00 */
[----:B------:R-:W-:Y:S01]  /*0a80*/  UMOV UR40, 0xffffffff ;  /* 0xffffffff00287882 */ /* 0x000fe20000000000 */
[----:B------:R-:W-:Y:S01]  /*0a90*/  ISETP.GE.U32.AND P0, PT, R7, UR4, PT ;  /* 0x0000000407007c0c */ /* 0x000fe2000bf06070 */
[----:B------:R-:W-:Y:S01]  /*0aa0*/  UMOV UR41, 0xffffffff ;  /* 0xffffffff00297882 */ /* 0x000fe20000000000 */
[----:B------:R-:W-:Y:S01]  /*0ab0*/  UMOV UR42, 0xffffffff ;  /* 0xffffffff002a7882 */ /* 0x000fe20000000000 */
[----:B------:R-:W-:Y:S02]  /*0ac0*/  PRMT R0, RZ, 0x7610, R0 ;  /* 0x00007610ff007816 */ /* 0x000fe40000000000 */
[----:B------:R-:W-:-:S13]  /*0ad0*/  ISETP.GE.U32.AND.EX P0, PT, R6, UR5, PT, P0 ;  /* 0x0000000506007c0c */ /* 0x000fda000bf06100 */
[----:B------:R-:W-:Y:S05]  /*0ae0*/  @P0 BRA `(.L_x_8) ;  /* 0x0000000400480947 */ /* 0x000fea0003800000 */
[----:B------:R-:W-:Y:S01]  /*0af0*/  ULDC.64 UR16, c[0x0][0x628] ;  /* 0x00018a0000107ab9 */ /* 0x000fe20000000a00 */
[C---:B------:R-:W-:Y:S01]  /*0b00*/  R2UR UR19, R7.reuse ;  /* 0x00000000071372ca */ /* 0x040fe200000e0000 */
[----:B------:R-:W-:Y:S01]  /*0b10*/  ULDC UR18, c[0x0][0x630] ;  /* 0x00018c0000127ab9 */ /* 0x000fe20000000800 */
[----:B------:R-:W-:Y:S02]  /*0b20*/  ISETP.NE.U32.AND P0, PT, RZ, UR16, PT ;  /* 0x00000010ff007c0c */ /* 0x000fe4000bf05070 */
[----:B------:R-:W-:Y:S02]  /*0b30*/  R2UR UR4, R7 ;  /* 0x00000000070472ca */ /* 0x000fe400000e0000 */
[----:B------:R-:W-:Y:S02]  /*0b40*/  ISETP.NE.AND.EX P0, PT, RZ, UR17, PT, P0 ;  /* 0x00000011ff007c0c */ /* 0x000fe4000bf05300 */
[----:B------:R-:W-:-:S11]  /*0b50*/  R2UR UR5, R6 ;  /* 0x00000000060572ca */ /* 0x000fd600000e0000 */
[----:B------:R-:W-:Y:S05]  /*0b60*/  @!P0 BRA `(.L_x_9) ;  /* 0x0000000000308947 */ /* 0x000fea0003800000 */
[----:B------:R-:W-:Y:S01]  /*0b70*/  R2UR UR4, R7 ;  /* 0x00000000070472ca */ /* 0x000fe200000e0000 */
[----:B------:R-:W-:Y:S01]  /*0b80*/  ULDC UR9, c[0x0][0x634] ;  /* 0x00018d0000097ab9 */ /* 0x000fe20000000800 */
[----:B------:R-:W-:-:S11]  /*0b90*/  R2UR UR13, R6 ;  /* 0x00000000060d72ca */ /* 0x000fd600000e0000 */
[----:B------:R-:W-:-:S04]  /*0ba0*/  UIADD3 UR9, UP0, UR4, UR9, URZ ;  /* 0x0000000904097290 */ /* 0x000fc8000ff1e03f */
[----:B------:R-:W-:-:S04]  /*0bb0*/  UIADD3.X UR13, URZ, UR13, URZ, UP0, !UPT ;  /* 0x0000000d3f0d7290 */ /* 0x000fc800087fe43f */
[----:B------:R-:W-:-:S04]  /*0bc0*/  UIMAD.WIDE.U32 UR4, UR13, UR16, URZ ;  /* 0x000000100d0472a5 */ /* 0x000fc8000f8e003f */
[----:B------:R-:W-:Y:S02]  /*0bd0*/  UIMAD.WIDE.U32 UR6, UP0, UR9, UR17, UR4 ;  /* 0x00000011090672a5 */ /* 0x000fe4000f800004 */
[----:B------:R-:W-:Y:S02]  /*0be0*/  UIMAD.WIDE.U32 UR4, UR9, UR16, URZ ;  /* 0x00000010090472a5 */ /* 0x000fe4000f8e003f */
[----:B------:R-:W-:Y:S02]  /*0bf0*/  UIADD3.X UR15, URZ, URZ, URZ, UP0, !UPT ;  /* 0x0000003f3f0f7290 */ /* 0x000fe400087fe43f */
[----:B------:R-:W-:Y:S01]  /*0c00*/  UIADD3 URZ, UP0, UR5, UR6, URZ ;  /* 0x00000006053f7290 */ /* 0x000fe2000ff1e03f */
[----:B------:R-:W-:-:S03]  /*0c10*/  UMOV UR14, UR7 ;  /* 0x00000007000e7c82 */ /* 0x000fc60008000000 */
[----:B------:R-:W-:-:S12]  /*0c20*/  UIMAD.WIDE.U32.X UR4, UR13, UR17, UR14, UP0 ;  /* 0x000000110d0472a5 */ /* 0x000fd800080e040e */
.L_x_9:
[----:B------:R-:W-:Y:S01]  /*0c30*/  USHF.R.U64 UR42, UR4, UR18, UR5 ;  /* 0x00000012042a7299 */ /* 0x000fe20008001205 */
[----:B------:R-:W-:Y:S01]  /*0c40*/  R2UR UR7, R6 ;  /* 0x00000000060772ca */ /* 0x000fe200000e0000 */
[----:B------:R-:W-:Y:S02]  /*0c50*/  USHF.R.U32.HI UR4, URZ, UR18, UR5 ;  /* 0x000000123f047299 */ /* 0x000fe40008011605 */
[----:B------:R-:W-:Y:S01]  /*0c60*/  UIADD3 UR5, UP0, URZ, -UR42, URZ ;  /* 0x8000002a3f057290 */ /* 0x000fe2000ff1e03f */
[----:B------:R-:W-:Y:S01]  /*0c70*/  ULDC.64 UR14, c[0x0][0x620] ;  /* 0x00018800000e7ab9 */ /* 0x000fe20000000a00 */
[----:B------:R-:W-:Y:S02]  /*0c80*/  UMOV UR6, UR19 ;  /* 0x0000001300067c82 */ /* 0x000fe40008000000 */
[----:B------:R-:W-:Y:S01]  /*0c90*/  UIADD3.X UR4, URZ, ~UR4, URZ, UP0, !UPT ;  /* 0x800000043f047290 */ /* 0x000fe200087fe43f */
[----:B------:R-:W-:Y:S01]  /*0ca0*/  ULDC UR9, c[0x0][0x618] ;  /* 0x0001860000097ab9 */ /* 0x000fe20000000800 */
[----:B------:R-:W-:-:S02]  /*0cb0*/  UIMAD UR12, UR11, UR12, UR10 ;  /* 0x0000000c0b0c72a4 */ /* 0x000fc4000f8e020a */
[----:B------:R-:W-:Y:S02]  /*0cc0*/  UIMAD UR4, UR4, UR14, URZ ;  /* 0x0000000e040472a4 */ /* 0x000fe4000f8e023f */
[----:B------:R-:W-:Y:S02]  /*0cd0*/  UIMAD.WIDE.U32 UR6, UR5, UR14, UR6 ;  /* 0x0000000e050672a5 */ /* 0x000fe4000f8e0006 */
[----:B------:R-:W-:Y:S01]  /*0ce0*/  UIMAD UR4, UR5, UR15, UR4 ;  /* 0x0000000f050472a4 */ /* 0x000fe2000f8e0204 */
[----:B------:R-:W-:Y:S01]  /*0cf0*/  ULDC UR10, c[0x0][0x608] ;  /* 0x00018200000a7ab9 */ /* 0x000fe20000000800 */
[----:B------:R-:W-:Y:S02]  /*0d00*/  ULDC UR18, c[0x0][0x658] ;  /* 0x0001960000127ab9 */ /* 0x000fe40000000800 */
[----:B------:R-:W-:Y:S01]  /*0d10*/  UIADD3 UR7, UR7, UR4, URZ ;  /* 0x0000000407077290 */ /* 0x000fe2000fffe03f */
[----:B------:R-:W-:Y:S02]  /*0d20*/  UMOV UR11, 0xffffffff ;  /* 0xffffffff000b7882 */ /* 0x000fe40000000000 */
[----:B------:R-:W-:Y:S01]  /*0d30*/  ULDC.64 UR4, c[0x0][0x640] ;  /* 0x0001900000047ab9 */ /* 0x000fe20000000a00 */
[----:B------:R-:W-:Y:S01]  /*0d40*/  USHF.R.U64 UR16, UR6, UR9, UR7 ;  /* 0x0000000906107299 */ /* 0x000fe20008001207 */
[----:B------:R-:W-:Y:S01]  /*0d50*/  ISETP.NE.U32.AND P0, PT, RZ, UR4, PT ;  /* 0x00000004ff007c0c */ /* 0x000fe2000bf05070 */
[----:B------:R-:W-:-:S02]  /*0d60*/  USHF.R.U32.HI UR7, URZ, UR9, UR7 ;  /* 0x000000093f077299 */ /* 0x000fc40008011607 */
[----:B------:R-:W-:Y:S01]  /*0d70*/  USHF.L.U32 UR6, UR11, UR18, URZ ;  /* 0x000000120b067299 */ /* 0x000fe2000800063f */
[----:B------:R-:W-:Y:S01]  /*0d80*/  ISETP.NE.AND.EX P0, PT, RZ, UR5, PT, P0 ;  /* 0x00000005ff007c0c */ /* 0x000fe2000bf05300 */
[----:B------:R-:W-:Y:S02]  /*0d90*/  USHF.R.U64 UR22, UR16, UR10, UR7 ;  /* 0x0000000a10167299 */ /* 0x000fe40008001207 */
[----:B------:R-:W-:Y:S02]  /*0da0*/  USHF.R.U32.HI UR7, URZ, UR10, UR7 ;  /* 0x0000000a3f077299 */ /* 0x000fe40008011607 */
[----:B------:R-:W-:Y:S02]  /*0db0*/  UISETP.NE.AND UP1, UPT, UR39, URZ, UPT ;  /* 0x0000003f2700728c */ /* 0x000fe4000bf25270 */
[----:B------:R-:W-:Y:S01]  /*0dc0*/  USHF.R.U64 UR23, UR22, UR18, UR7 ;  /* 0x0000001216177299 */ /* 0x000fe20008001207 */
[----:B------:R-:W-:Y:S01]  /*0dd0*/  ULDC UR17, c[0x0][0x600] ;  /* 0x0001800000117ab9 */ /* 0x000fe20000000800 */
[----:B------:R-:W-:-:S02]  /*0de0*/  ULOP3.LUT UR13, URZ, UR6, URZ, 0x33, !UPT ;  /* 0x000000063f0d7292 */ /* 0x000fc4000f8e333f */
[----:B------:R-:W-:Y:S02]  /*0df0*/  UIADD3 UR15, UR17, -0x1, URZ ;  /* 0xffffffff110f7890 */ /* 0x000fe4000fffe03f */
[----:B------:R-:W-:Y:S02]  /*0e00*/  USEL UR12, UR8, UR12, !UP1 ;  /* 0x0000000c080c7287 */ /* 0x000fe4000c800000 */
[----:B------:R-:W-:Y:S01]  /*0e10*/  USHF.R.U32.HI UR7, URZ, UR18, UR7 ;  /* 0x000000123f077299 */ /* 0x000fe20008011607 */
[----:B------:R-:W-:Y:S01]  /*0e20*/  ULDC UR19, c[0x0][0x648] ;  /* 0x0001920000137ab9 */ /* 0x000fe20000000800 */
[----:B------:R-:W-:Y:S01]  /*0e30*/  ULDC UR20, c[0x0][0x638] ;  /* 0x00018e0000147ab9 */ /* 0x000fe20000000800 */
[----:B------:R-:W-:Y:S01]  /*0e40*/  UMOV UR21, 0x1 ;  /* 0x0000000100157882 */ /* 0x000fe20000000000 */
[----:B------:R-:W-:Y:S01]  /*0e50*/  UMOV UR6, UR23 ;  /* 0x0000001700067c82 */ /* 0x000fe20008000000 */
[----:B------:R-:W-:Y:S07]  /*0e60*/  @!P0 BRA `(.L_x_10) ;  /* 0x0000000000308947 */ /* 0x000fee0003800000 */
[----:B------:R-:W-:Y:S02]  /*0e70*/  ULDC UR10, c[0x0][0x64c] ;  /* 0x00019300000a7ab9 */ /* 0x000fe40000000800 */
        /* <DEDUP_REMOVED lines=8> */
[----:B------:R-:W-:-:S07]  /*0f00*/  UIMAD.WIDE.U32.X UR4, UR14, UR5, UR10, UP0 ;  /* 0x000000050e0472a5 */ /* 0x000fce00080e040a */
[----:B------:R-:W-:Y:S01]  /*0f10*/  UMOV UR6, UR4 ;  /* 0x0000000400067c82 */ /* 0x000fe20008000000 */
[----:B------:R-:W-:-:S05]  /*0f20*/  UMOV UR7, UR5 ;  /* 0x0000000500077c82 */ /* 0x000fca0008000000 */
.L_x_10:
[----:B------:R-:W-:Y:S01]  /*0f30*/  USHF.R.U64 UR5, UR6, UR19, UR7 ;  /* 0x0000001306057299 */ /* 0x000fe20008001207 */
[----:B------:R-:W-:Y:S01]  /*0f40*/  IMAD.MOV.U32 R0, RZ, RZ, 0x1 ;  /* 0x00000001ff007424 */ /* 0x000fe200078e00ff */
[----:B------:R-:W-:Y:S02]  /*0f50*/  USHF.L.U32 UR4, UR21, UR18, URZ ;  /* 0x0000001215047299 */ /* 0x000fe4000800063f */
[----:B------:R-:W-:Y:S02]  /*0f60*/  ULOP3.LUT UR13, UR22, UR13, URZ, 0xc0, !UPT ;  /* 0x0000000d160d7292 */ /* 0x000fe4000f8ec03f */
[----:B------:R-:W-:Y:S02]  /*0f70*/  UIADD3 UR6, -UR5, URZ, URZ ;  /* 0x0000003f05067290 */ /* 0x000fe4000fffe13f */
[----:B------:R-:W-:Y:S02]  /*0f80*/  UIMAD UR13, UR4, UR5, UR13 ;  /* 0x00000005040d72a4 */ /* 0x000fe4000f8e020d */
[----:B------:R-:W-:-:S02]  /*0f90*/  ULOP3.LUT UR15, UR16, UR15, URZ, 0xc0, !UPT ;  /* 0x0000000f100f7292 */ /* 0x000fc4000f8ec03f */
[----:B------:R-:W-:Y:S01]  /*0fa0*/  UIMAD UR4, UR6, UR20, UR23 ;  /* 0x00000014060472a4 */ /* 0x000fe2000f8e0217 */
[----:B------:R-:W-:Y:S01]  /*0fb0*/  ULDC UR5, c[0x0][0x610] ;  /* 0x0001840000057ab9 */ /* 0x000fe20000000800 */
[----:B------:R-:W-:Y:S02]  /*0fc0*/  UISETP.NE.AND UP0, UPT, UR39, URZ, UPT ;  /* 0x0000003f2700728c */ /* 0x000fe4000bf05270 */
[----:B------:R-:W-:Y:S02]  /*0fd0*/  UIMAD UR12, UR13, UR5, UR12 ;  /* 0x000000050d0c72a4 */ /* 0x000fe4000f8e020c */
[----:B------:R-:W-:-:S04]  /*0fe0*/  UIMAD UR4, UR4, UR17, UR15 ;  /* 0x00000011040472a4 */ /* 0x000fc8000f8e020f */
[----:B------:R-:W-:Y:S02]  /*0ff0*/  USEL UR41, UR4, UR12, !UP0 ;  /* 0x0000000c04297287 */ /* 0x000fe4000c000000 */
[----:B------:R-:W-:-:S12]  /*1000*/  USEL UR40, UR12, UR4, !UP0 ;  /* 0x000000040c287287 */ /* 0x000fd8000c000000 */
.L_x_8:
[----:B------:R-:W-:-:S08]  /*1010*/  NOP ;  /* 0x0000000000007918 */ /* 0x000fd00000000000 */
[----:B------:R-:W1:Y:S02]  /*1020*/  USETMAXREG.TRY_ALLOC.CTAPOOL UP0, 0xf0 ;  /* 0x000000f0000079c8 */ /* 0x000e640008000600 */
[----:B-1----:R-:W-:-:S13]  /*1030*/  PLOP3.LUT P0, PT, PT, PT, UP0, 0x80, 0x0 ;  /* 0x000000000000781c */ /* 0x002fda0003f0f008 */
[----:B------:R-:W-:Y:S05]  /*1040*/  @!P0 BRA `(.L_x_8) ;  /* 0xfffffffc00f08947 */ /* 0x000fea000383ffff */
[----:B------:R-:W-:Y:S01]  /*1050*/  ULDC.64 UR4, c[0x0][0x598] ;  /* 0x0001660000047ab9 */ /* 0x000fe20000000a00 */
[----:B------:R-:W-:Y:S01]  /*1060*/  ULDC.64 UR46, c[0x0][0x208] ;  /* 0x00008200002e7ab9 */ /* 0x000fe20000000a00 */
[----:B------:R-:W-:-:S04]  /*1070*/  ISETP.NE.U32.AND P0, PT, RZ, UR4, PT ;  /* 0x00000004ff007c0c */ /* 0x000fc8000bf05070 */
[----:B------:R-:W-:-:S13]  /*1080*/  ISETP.NE.AND.EX P0, PT, RZ, UR5, PT, P0 ;  /* 0x00000005ff007c0c */ /* 0x000fda000bf05300 */
[----:B------:R-:W-:Y:S05]  /*1090*/  @!P0 BRA `(.L_x_11) ;  /* 0x00000000001c8947 */ /* 0x000fea0003800000 */
[----:B------:R-:W1:Y:S02]  /*10a0*/  LDC.64 R2, c[0x0][0x598] ;  /* 0x00016600ff027b82 */ /* 0x000e640000000a00 */
[----:B-1----:R-:W2:Y:S02]  /*10b0*/  LDG.E.64 R2, desc[UR46][R2.64] ;  /* 0x0000002e02027981 */ /* 0x002ea4000c1e1b00 */
[----:B--2---:R-:W-:-:S04]  /*10c0*/  ISETP.NE.U32.AND P0, PT, R2, RZ, PT ;  /* 0x000000ff0200720c */ /* 0x004fc80003f05070 */
[----:B------:R-:W-:-:S13]  /*10d0*/  ISETP.NE.AND.EX P0, PT, R3, RZ, PT, P0 ;  /* 0x000000ff0300720c */ /* 0x000fda0003f05300 */
[----:B------:R-:W-:Y:S05]  /*10e0*/  @!P0 BRA `(.L_x_11) ;  /* 0x0000000000088947 */ /* 0x000fea0003800000 */
[----:B------:R1:W5:Y:S01]  /*10f0*/  LD.E R17, desc[UR46][R2.64] ;  /* 0x0000002e02117980 */ /* 0x000362000c101900 */
[----:B------:R-:W-:Y:S05]  /*1100*/  BRA `(.L_x_12) ;  /* 0x0000000000247947 */ /* 0x000fea0003800000 */
.L_x_11:
[----:B------:R-:W-:Y:S02]  /*1110*/  ULDC.64 UR4, c[0x0][0x588] ;  /* 0x0001620000047ab9 */ /* 0x000fe40000000a00 */
[----:B------:R-:W-:-:S04]  /*1120*/  ISETP.NE.U32.AND P0, PT, RZ, UR4, PT ;  /* 0x00000004ff007c0c */ /* 0x000fc8000bf05070 */
[----:B------:R-:W-:-:S13]  /*1130*/  ISETP.NE.AND.EX P0, PT, RZ, UR5, PT, P0 ;  /* 0x00000005ff007c0c */ /* 0x000fda000bf05300 */
[----:B------:R-:W-:Y:S05]  /*1140*/  @!P0 BRA `(.L_x_13) ;  /* 0x00000000000c8947 */ /* 0x000fea0003800000 */
[----:B------:R-:W1:Y:S02]  /*1150*/  LDC.64 R2, c[0x0][0x588] ;  /* 0x00016200ff027b82 */ /* 0x000e640000000a00 */
[----:B-1----:R2:W5:Y:S01]  /*1160*/  LDG.E R17, desc[UR46][R2.64] ;  /* 0x0000002e02117981 */ /* 0x002562000c1e1900 */
[----:B------:R-:W-:Y:S05]  /*1170*/  BRA `(.L_x_12) ;  /* 0x0000000000087947 */ /* 0x000fea0003800000 */
.L_x_13:
[----:B------:R-:W-:Y:S02]  /*1180*/  ULDC UR4, c[0x0][0x580] ;  /* 0x0001600000047ab9 */ /* 0x000fe40000000800 */
[----:B------:R-:W-:-:S07]  /*1190*/  IMAD.U32 R17, RZ, RZ, UR4 ;  /* 0x00000004ff117e24 */ /* 0x000fce000f8e00ff */
.L_x_12:
[----:B------:R-:W-:Y:S02]  /*11a0*/  ULDC.64 UR4, c[0x0][0x5a0] ;  /* 0x0001680000047ab9 */ /* 0x000fe40000000a00 */
[----:B------:R-:W-:-:S04]  /*11b0*/  ISETP.NE.U32.AND P0, PT, RZ, UR4, PT ;  /* 0x00000004ff007c0c */ /* 0x000fc8000bf05070 */
[----:B------:R-:W-:-:S13]  /*11c0*/  ISETP.NE.AND.EX P0, PT, RZ, UR5, PT, P0 ;  /* 0x00000005ff007c0c */ /* 0x000fda000bf05300 */
[----:B------:R-:W-:Y:S05]  /*11d0*/  @!P0 BRA `(.L_x_14) ;  /* 0x00000000001c8947 */ /* 0x000fea0003800000 */
[----:B-12---:R-:W1:Y:S02]  /*11e0*/  LDC.64 R2, c[0x0][0x5a0] ;  /* 0x00016800ff027b82 */ /* 0x006e640000000a00 */
[----:B-1----:R-:W2:Y:S02]  /*11f0*/  LDG.E.64 R2, desc[UR46][R2.64] ;  /* 0x0000002e02027981 */ /* 0x002ea4000c1e1b00 */
[----:B--2---:R-:W-:-:S04]  /*1200*/  ISETP.NE.U32.AND P0, PT, R2, RZ, PT ;  /* 0x000000ff0200720c */ /* 0x004fc80003f05070 */
[----:B------:R-:W-:-:S13]  /*1210*/  ISETP.NE.AND.EX P0, PT, R3, RZ, PT, P0 ;  /* 0x000000ff0300720c */ /* 0x000fda0003f05300 */
[----:B------:R-:W-:Y:S05]  /*1220*/  @!P0 BRA `(.L_x_14) ;  /* 0x0000000000088947 */ /* 0x000fea0003800000 */
[----:B------:R1:W5:Y:S01]  /*1230*/  LD.E R18, desc[UR46][R2.64] ;  /* 0x0000002e02127980 */ /* 0x000362000c101900 */
[----:B------:R-:W-:Y:S05]  /*1240*/  BRA `(.L_x_15) ;  /* 0x0000000000247947 */ /* 0x000fea0003800000 */
.L_x_14:
[----:B------:R-:W-:Y:S02]  /*1250*/  ULDC.64 UR4, c[0x0][0x590] ;  /* 0x0001640000047ab9 */ /* 0x000fe40000000a00 */
[----:B------:R-:W-:-:S04]  /*1260*/  ISETP.NE.U32.AND P0, PT, RZ, UR4, PT ;  /* 0x00000004ff007c0c */ /* 0x000fc8000bf05070 */
[----:B------:R-:W-:-:S13]  /*1270*/  ISETP.NE.AND.EX P0, PT, RZ, UR5, PT, P0 ;  /* 0x00000005ff007c0c */ /* 0x000fda000bf05300 */
[----:B------:R-:W-:Y:S05]  /*1280*/  @!P0 BRA `(.L_x_16) ;  /* 0x00000000000c8947 */ /* 0x000fea0003800000 */
[----:B-12---:R-:W1:Y:S02]  /*1290*/  LDC.64 R2, c[0x0][0x590] ;  /* 0x00016400ff027b82 */ /* 0x006e640000000a00 */
[----:B-1----:R2:W5:Y:S01]  /*12a0*/  LDG.E R18, desc[UR46][R2.64] ;  /* 0x0000002e02127981 */ /* 0x002562000c1e1900 */
[----:B------:R-:W-:Y:S05]  /*12b0*/  BRA `(.L_x_15) ;  /* 0x0000000000087947 */ /* 0x000fea0003800000 */
.L_x_16:
[----:B------:R-:W-:Y:S02]  /*12c0*/  ULDC UR4, c[0x0][0x584] ;  /* 0x0001610000047ab9 */ /* 0x000fe40000000800 */
[----:B------:R-:W-:-:S07]  /*12d0*/  MOV R18, UR4 ;  /* 0x0000000400127c02 */ /* 0x000fce0008000f00 */
.L_x_15:
[----:B------:R-:W-:-:S13]  /*12e0*/  LOP3.LUT P0, RZ, R0, 0xff, RZ, 0xc0, !PT ;  /* 0x000000ff00ff7812 */ /* 0x000fda000780c0ff */
[----:B------:R-:W-:Y:S05]  /*12f0*/  @!P0 EXIT ;  /* 0x000000000000894d */ /* 0x000fea0003800000 */
[----:B------:R-:W-:Y:S01]  /*1300*/  ULDC UR4, c[0x0][0x28c] ;  /* 0x0000a30000047ab9 */ /* 0x000fe20000000800 */
[----:B------:R-:W-:Y:S01]  /*1310*/  UMOV UR36, URZ ;  /* 0x0000003f00247c82 */ /* 0x000fe20008000000 */
[----:B------:R-:W-:Y:S01]  /*1320*/  UIADD3 UR4, UR4, 0x7f, URZ ;  /* 0x0000007f04047890 */ /* 0x000fe2000fffe03f */
[----:B------:R-:W-:-:S03]  /*1330*/  UMOV UR37, URZ ;  /* 0x0000003f00257c82 */ /* 0x000fc60008000000 */
[----:B------:R-:W-:-:S04]  /*1340*/  USHF.R.S32.HI UR5, URZ, 0x1f, UR4 ;  /* 0x0000001f3f057899 */ /* 0x000fc80008011404 */
[----:B------:R-:W-:-:S04]  /*1350*/  ULEA.HI UR5, UR5, UR4, URZ, 0x7 ;  /* 0x0000000405057291 */ /* 0x000fc8000f8f383f */
[----:B------:R-:W-:-:S12]  /*1360*/  USHF.R.S32.HI UR43, URZ, 0x7, UR5 ;  /* 0x000000073f2b7899 */ /* 0x000fd80008011405 */
.L_x_1062:
[----:B------:R-:W3:Y:S01]  /*1370*/  S2R R0, SR_TID.X ;  /* 0x0000000000007919 */ /* 0x000ee20000002100 */
[----:B----4-:R-:W4:Y:S01]  /*1380*/  S2UR UR7, SR_CgaCtaId ;  /* 0x00000000000779c3 */ /* 0x010f220000008800 */
[----:B------:R-:W-:Y:S02]  /*1390*/  UMOV UR6, 0x400 ;  /* 0x0000040000067882 */ /* 0x000fe40000000000 */
[----:B----4-:R-:W-:Y:S01]  /*13a0*/  ULEA UR6, UR7, UR6, 0x18 ;  /* 0x0000000607067291 */ /* 0x010fe2000f8ec03f */
[----:B---3--:R-:W-:-:S04]  /*13b0*/  LOP3.LUT R0, R0, 0x80, RZ, 0xc0, !PT ;  /* 0x0000008000007812 */ /* 0x008fc800078ec0ff */
[----:B------:R-:W-:-:S06]  /*13c0*/  SHF.R.U32.HI R0, RZ, 0x7, R0 ;  /* 0x00000007ff007819 */ /* 0x000fcc0000011600 */
[----:B------:R-:W3:Y:S02]  /*13d0*/  SHFL.IDX PT, R0, R0, RZ, 0x1f ;  /* 0x00001fff00007589 */ /* 0x000ee400000e0000 */
[----:B---3--:R-:W-:-:S13]  /*13e0*/  R2UR UR4, R0 ;  /* 0x00000000000472ca */ /* 0x008fda00000e0000 */
[----:B------:R-:W-:-:S04]  /*13f0*/  ULEA.HI UR5, UR4, UR4, URZ, 0x1 ;  /* 0x0000000404057291 */ /* 0x000fc8000f8f083f */
[----:B------:R-:W-:-:S04]  /*1400*/  ULOP3.LUT UR5, UR5, 0x7fffe, URZ, 0xc0, !UPT ;  /* 0x0007fffe05057892 */ /* 0x000fc8000f8ec03f */
[----:B------:R-:W-:-:S03]  /*1410*/  UIADD3 UR5, UR4, -UR5, URZ ;  /* 0x8000000504057290 */ /* 0x000fc6000fffe03f */
[----:B------:R-:W-:Y:S01]  /*1420*/  ULDC UR4, c[0x0][0x28c] ;  /* 0x0000a30000047ab9 */ /* 0x000fe20000000800 */
[----:B------:R-:W-:Y:S01]  /*1430*/  ULEA UR5, UR5, UR6, 0xd ;  /* 0x0000000605057291 */ /* 0x000fe2000f8e683f */
[----:B------:R-:W-:-:S03]  /*1440*/  ISETP.LT.AND P0, PT, RZ, UR4, PT ;  /* 0x00000004ff007c0c */ /* 0x000fc6000bf01270 */
[----:B------:R-:W-:-:S04]  /*1450*/  UIADD3 UR5, UR5, 0x100, URZ ;  /* 0x0000010005057890 */ /* 0x000fc8000fffe03f */
[----:B------:R-:W-:-:S04]  /*1460*/  USHF.R.U32.HI UR5, URZ, 0x4, UR5 ;  /* 0x000000043f057899 */ /* 0x000fc80008011605 */
[----:B------:R-:W-:-:S04]  /*1470*/  ULOP3.LUT UR5, UR5, 0x3fff, URZ, 0xc0, !UPT ;  /* 0x00003fff05057892 */ /* 0x000fc8000f8ec03f */
[----:B------:R-:W-:Y:S01]  /*1480*/  ULOP3.LUT UR44, UR5, 0x10000, URZ, 0xfc, !UPT ;  /* 0x00010000052c7892 */ /* 0x000fe2000f8efc3f */
[----:B------:R-:W-:Y:S11]  /*1490*/  @P0 BRA `(.L_x_17) ;  /* 0x0000000000400947 */ /* 0x000ff60003800000 */
[----:B------:R-:W-:Y:S01]  /*14a0*/  MOV R0, 0x0 ;  /* 0x0000000000007802 */ /* 0x000fe20000000f00 */
[----:B------:R-:W-:Y:S01]  /*14b0*/  ULDC.64 UR4, c[0x4][0x68] ;  /* 0x01001a0000047ab9 */ /* 0x000fe20000000a00 */
[----:B------:R-:W-:Y:S01]  /*14c0*/  ULDC.64 UR6, c[0x4][0x8] ;  /* 0x0100020000067ab9 */ /* 0x000fe20000000a00 */
[----:B------:R-:W-:Y:S01]  /*14d0*/  IMAD.U32 R4, RZ, RZ, UR4 ;  /* 0x00000004ff047e24 */ /* 0x000fe2000f8e00ff */
[----:B-12---:R1:W2:Y:S01]  /*14e0*/  LDC.64 R2, c[0x4][R0] ;  /* 0x0100000000027b82 */ /* 0x0062a20000000a00 */
[----:B------:R-:W-:Y:S01]  /*14f0*/  IMAD.U32 R5, RZ, RZ, UR5 ;  /* 0x00000005ff057e24 */ /* 0x000fe2000f8e00ff */
[----:B------:R-:W-:Y:S01]  /*1500*/  ULDC.64 UR4, c[0x4][0x70] ;  /* 0x01001c0000047ab9 */ /* 0x000fe20000000a00 */
[----:B------:R-:W-:Y:S01]  /*1510*/  IMAD.U32 R10, RZ, RZ, UR6 ;  /* 0x00000006ff0a7e24 */ /* 0x000fe2000f8e00ff */
[----:B0-----:R-:W-:Y:S01]  /*1520*/  MOV R6, UR4 ;  /* 0x0000000400067c02 */ /* 0x001fe20008000f00 */
[----:B------:R-:W-:Y:S01]  /*1530*/  IMAD.U32 R7, RZ, RZ, UR5 ;  /* 0x00000005ff077e24 */ /* 0x000fe2000f8e00ff */
[----:B------:R-:W-:Y:S01]  /*1540*/  MOV R11, UR7 ;  /* 0x00000007000b7c02 */ /* 0x000fe20008000f00 */
[----:B------:R-:W-:Y:S01]  /*1550*/  IMAD.MOV.U32 R8, RZ, RZ, 0x1e1 ;  /* 0x000001e1ff087424 */ /* 0x000fe200078e00ff */
[----:B------:R-:W-:Y:S01]  /*1560*/  MOV R13, RZ ;  /* 0x000000ff000d7202 */ /* 0x000fe20000000f00 */
[----:B-1----:R-:W-:-:S07]  /*1570*/  IMAD.MOV.U32 R12, RZ, RZ, 0x1 ;  /* 0x00000001ff0c7424 */ /* 0x002fce00078e00ff */
[----:B------:R-:W-:-:S07]  /*1580*/  LEPC R20, `(.L_x_17) ;  /* 0x000000001014794e */ /* 0x000fce0000000000 */
[----:B--2--5:R-:W-:Y:S05]  /*1590*/  CALL.ABS.NOINC R2 ;  /* 0x0000000002007343 */ /* 0x024fea0003c00000 */
.L_x_17:
[----:B------:R-:W-:-:S06]  /*15a0*/  ULOP3.LUT UR4, UR38, 0x1, URZ, 0xfc, !UPT ;  /* 0x0000000126047892 */ /* 0x000fcc000f8efc3f */
[----:B------:R-:W-:-:S05]  /*15b0*/  IMAD.U32 R0, RZ, RZ, UR4 ;  /* 0x00000004ff007e24 */ /* 0x000fca000f8e00ff */
[----:B------:R-:W-:-:S13]  /*15c0*/  ISETP.NE.AND P0, PT, R0, 0x3, PT ;  /* 0x000000030000780c */ /* 0x000fda0003f05270 */
[----:B------:R-:W-:Y:S05]  /*15d0*/  @!P0 BRA `(.L_x_18) ;  /* 0x0000000000048947 */ /* 0x000fea0003800000 */
[----:B------:R-:W-:Y:S01]  /*15e0*/  BPT.TRAP 0x1 ;  /* 0x000000040000795c */ /* 0x000fe20000300000 */
.L_x_18:
[----:B------:R-:W3:Y:S01]  /*15f0*/  S2UR UR5, SR_CgaCtaId ;  /* 0x00000000000579c3 */ /* 0x000ee20000008800 */
[----:B------:R-:W-:Y:S01]  /*1600*/  UMOV UR4, 0x400 ;  /* 0x0000040000047882 */ /* 0x000fe20000000000 */
[----:B-12---:R-:W-:Y:S01]  /*1610*/  IMAD.U32 R3, RZ, RZ, UR37 ;  /* 0x00000025ff037e24 */ /* 0x006fe2000f8e00ff */
[----:B------:R-:W-:-:S04]  /*1620*/  MOV R2, UR36 ;  /* 0x0000002400027c02 */ /* 0x000fc80008000f00 */
[----:B------:R-:W-:Y:S01]  /*1630*/  SHF.L.U32 R2, R2, 0x1f, RZ ;  /* 0x0000001f02027819 */ /* 0x000fe200000006ff */
[----:B---3--:R-:W-:-:S06]  /*1640*/  ULEA UR4, UR5, UR4, 0x18 ;  /* 0x0000000405047291 */ /* 0x008fcc000f8ec03f */
[----:B------:R-:W-:-:S04]  /*1650*/  IMAD.U32 R0, RZ, RZ, UR4 ;  /* 0x00000004ff007e24 */ /* 0x000fc8000f8e00ff */
[----:B------:R-:W-:-:S04]  /*1660*/  IMAD R3, R3, 0x8, R0 ;  /* 0x0000000803037824 */ /* 0x000fc800078e0200 */
[----:B------:R1:W2:Y:S01]  /*1670*/  SYNCS.PHASECHK.TRANS64.TRYWAIT P1, [R3+URZ], R2 ;  /* 0x00000002030075a7 */ /* 0x0002a2000802017f */
[----:B------:R-:W-:Y:S05]  /*1680*/  @!P0 BRA `(.L_x_19) ;  /* 0x0000000000048947 */ /* 0x000fea0003800000 */
[----:B------:R-:W-:Y:S01]  /*1690*/  BPT.TRAP 0x1 ;  /* 0x000000040000795c */ /* 0x000fe20000300000 */
.L_x_19:
[----:B--2---:R-:W-:Y:S05]  /*16a0*/  @P1 BRA `(.L_x_20) ;  /* 0x0000000000081947 */ /* 0x004fea0003800000 */
[----:B------:R-:W2:Y:S02]  /*16b0*/  SYNCS.PHASECHK.TRANS64.TRYWAIT P1, [R3+URZ], R2 ;  /* 0x00000002030075a7 */ /* 0x000ea4000802017f */
[----:B--2---:R-:W-:Y:S05]  /*16c0*/  @!P1 BRA `(.L_x_21) ;  /* 0x0000036c00189947 */ /* 0x004fea0003800000 */
.L_x_20:
[----:B------:R-:W-:-:S04]  /*16d0*/  UISETP.LT.AND UP0, UPT, UR43, 0x1, UPT ;  /* 0x000000012b00788c */ /* 0x000fc8000bf01270 */
[----:B------:R-:W-:-:S06]  /*16e0*/  USEL UR4, UR43, 0x1, UP0 ;  /* 0x000000012b047887 */ /* 0x000fcc0008000000 */
[----:B-12---:R-:W-:Y:S01]  /*16f0*/  MOV R2, UR4 ;  /* 0x0000000400027c02 */ /* 0x006fe20008000f00 */
[----:B------:R-:W-:Y:S05]  /*1700*/  WARPSYNC.ALL ;  /* 0x0000000000007948 */ /* 0x000fea0003800000 */
[----:B------:R-:W-:-:S04]  /*1710*/  IADD3 R2, -R2, UR43, RZ ;  /* 0x0000002b02027c10 */ /* 0x000fc8000fffe1ff */
[----:B------:R-:W-:Y:S02]  /*1720*/  ISETP.GE.AND P1, PT, R2, 0x1, PT ;  /* 0x000000010200780c */ /* 0x000fe40003f26270 */
[----:B------:R-:W-:Y:S01]  /*1730*/  R2UR UR4, R0 ;  /* 0x00000000000472ca */ /* 0x000fe200000e0000 */
[----:B------:R-:W-:Y:S01]  /*1740*/  ULEA UR5, UR37, UR44, 0xb ;  /* 0x0000002c25057291 */ /* 0x000fe2000f8e583f */
[----:B------:R-:W-:Y:S01]  /*1750*/  WARPGROUP.ARRIVE ;  /* 0x00000000000079c5 */ /* 0x000fe20000000000 */
[----:B------:R-:W-:Y:S01]  /*1760*/  UMOV UR9, 0x40000040 ;  /* 0x4000004000097882 */ /* 0x000fe20000000000 */
[----:B------:R-:W-:Y:S01]  /*1770*/  UMOV UR11, 0x40000040 ;  /* 0x40000040000b7882 */ /* 0x000fe20000000000 */
[----:B------:R1:W-:Y:S01]  /*1780*/  STL [R1+0xcd8], R154 ;  /* 0x000cd89a01007387 */ /* 0x0003e20000100800 */
[----:B------:R-:W-:Y:S01]  /*1790*/  UMOV UR13, UR9 ;  /* 0x00000009000d7c82 */ /* 0x000fe20008000000 */
[----:B------:R-:W-:Y:S01]  /*17a0*/  UMOV UR15, 0x40000040 ;  /* 0x40000040000f7882 */ /* 0x000fe20000000000 */
[----:B------:R-:W-:Y:S01]  /*17b0*/  UMOV UR8, UR5 ;  /* 0x0000000500087c82 */ /* 0x000fe20008000000 */
[----:B------:R-:W-:Y:S01]  /*17c0*/  STL [R1+0x6cc], R19 ;  /* 0x0006cc1301007387 */ /* 0x000fe20000100800 */
[----:B------:R-:W-:-:S03]  /*17d0*/  UMOV UR12, UR8 ;  /* 0x00000008000c7c82 */ /* 0x000fc60008000000 */
[----:B------:R-:W-:Y:S01]  /*17e0*/  UIADD3 UR4, UR4, 0x10100, URZ ;  /* 0x0001010004047890 */ /* 0x000fe2000fffe03f */
[----:B-----5:R2:W-:Y:S03]  /*17f0*/  STL [R1+0x6c8], R18 ;  /* 0x0006c81201007387 */ /* 0x0205e60000100800 */
[----:B------:R-:W-:Y:S01]  /*1800*/  USHF.R.U32.HI UR4, URZ, 0x4, UR4 ;  /* 0x000000043f047899 */ /* 0x000fe20008011604 */
[----:B------:R3:W-:Y:S03]  /*1810*/  STL [R1+0x6c4], R17 ;  /* 0x0006c41101007387 */ /* 0x0007e60000100800 */
[----:B------:R-:W-:Y:S01]  /*1820*/  ULOP3.LUT UR4, UR4, 0x3fff, URZ, 0xc0, !UPT ;  /* 0x00003fff04047892 */ /* 0x000fe2000f8ec03f */
[----:B------:R4:W-:Y:S03]  /*1830*/  STL [R1+0x6c0], R16 ;  /* 0x0006c01001007387 */ /* 0x0009e60000100800 */
[----:B------:R-:W-:Y:S01]  /*1840*/  ULOP3.LUT UR4, UR4, 0x10000, URZ, 0xfc, !UPT ;  /* 0x0001000004047892 */ /* 0x000fe2000f8efc3f */
[----:B------:R4:W-:Y:S03]  /*1850*/  STL [R1+0x6bc], R2 ;  /* 0x0006bc0201007387 */ /* 0x0009e60000100800 */
[----:B------:R-:W-:Y:S01]  /*1860*/  ULEA UR6, UR37, UR4, 0xc ;  /* 0x0000000425067291 */ /* 0x000fe2000f8e603f */
[----:B------:R4:W-:Y:S03]  /*1870*/  STL [R1+0x6d0], R0 ;  /* 0x0006d00001007387 */ /* 0x0009e60000100800 */
[----:B------:R-:W-:-:S03]  /*1880*/  UIADD3 UR14, UR6, 0x800, URZ ;  /* 0x00000800060e7890 */ /* 0x000fc6000fffe03f */
[----:B------:R-:W-:Y:S02]  /*1890*/  UMOV UR10, UR6 ;  /* 0x00000006000a7c82 */ /* 0x000fe40008000000 */
[----:B------:R-:W-:Y:S03]  /*18a0*/  IGMMA.64x256x32.S8.S8 R24, gdesc[UR8], RZ, !UPT, gsb0 ;  /* 0x06600000081879f1 */ /* 0x000fe6000c0410ff */
[----:B------:R-:W-:Y:S02]  /*18b0*/  WARPGROUP.DEPBAR.LE gsb0, 0x0 ;  /* 0x00008000000079c5 */ /* 0x000fe40000010000 */
[----:B------:R-:W-:Y:S01]  /*18c0*/  STL.64 [R1+0x400], R24 ;  /* 0x0004001801007387 */ /* 0x000fe20000100a00 */
[----:B------:R-:W-:Y:S01]  /*18d0*/  IMAD.MOV.U32 R235, RZ, RZ, R45 ;  /* 0x000000ffffeb7224 */ /* 0x000fe200078e002d */
[----:B------:R-:W-:Y:S01]  /*18e0*/  MOV R233, R47 ;  /* 0x0000002f00e97202 */ /* 0x000fe20000000f00 */
[----:B------:R-:W-:Y:S01]  /*18f0*/  IMAD.MOV.U32 R234, RZ, RZ, R46 ;  /* 0x000000ffffea7224 */ /* 0x000fe200078e002e */
        /* <DEDUP_REMOVED lines=31> */
[----:B-1----:R-:W-:Y:S01]  /*1af0*/  IMAD.MOV.U32 R154, RZ, RZ, R70 ;  /* 0x000000ffff9a7224 */ /* 0x002fe200078e0046 */
[----:B------:R-:W-:Y:S01]  /*1b00*/  STL.64 [R1+0x448], R42 ;  /* 0x0004482a01007387 */ /* 0x000fe20000100a00 */
[----:B------:R-:W-:Y:S01]  /*1b10*/  IMAD.MOV.U32 R156, RZ, RZ, R72 ;  /* 0x000000ffff9c7224 */ /* 0x000fe200078e0048 */
[----:B------:R-:W-:Y:S01]  /*1b20*/  MOV R158, R74 ;  /* 0x0000004a009e7202 */ /* 0x000fe20000000f00 */
        /* <DEDUP_REMOVED lines=39> */
[----:B--2---:R-:W-:Y:S01]  /*1da0*/  MOV R18, R134 ;  /* 0x0000008600127202 */ /* 0x004fe20000000f00 */
[----:B------:R-:W-:Y:S01]  /*1db0*/  IMAD.MOV.U32 R187, RZ, RZ, R103 ;  /* 0x000000ffffbb7224 */ /* 0x000fe200078e0067 */
[----:B------:R-:W-:Y:S01]  /*1dc0*/  MOV R15, R137 ;  /* 0x00000089000f7202 */ /* 0x000fe20000000f00 */
[----:B------:R-:W-:Y:S01]  /*1dd0*/  IMAD.MOV.U32 R189, RZ, RZ, R105 ;  /* 0x000000ffffbd7224 */ /* 0x000fe200078e0069 */
[----:B------:R-:W-:Y:S01]  /*1de0*/  MOV R12, R140 ;  /* 0x0000008c000c7202 */ /* 0x000fe20000000f00 */
[----:B------:R-:W-:Y:S01]  /*1df0*/  IMAD.MOV.U32 R190, RZ, RZ, R106 ;  /* 0x000000ffffbe7224 */ /* 0x000fe200078e006a */
[----:B------:R-:W-:Y:S01]  /*1e00*/  MOV R9, R143 ;  /* 0x0000008f00097202 */ /* 0x000fe20000000f00 */
[----:B------:R-:W-:Y:S01]  /*1e10*/  IMAD.MOV.U32 R192, RZ, RZ, R108 ;  /* 0x000000ffffc07224 */ /* 0x000fe200078e006c */
[----:B0-----:R-:W-:Y:S01]  /*1e20*/  MOV R6, R146 ;  /* 0x0000009200067202 */ /* 0x001fe20000000f00 */
[----:B------:R-:W-:Y:S01]  /*1e30*/  IMAD.MOV.U32 R193, RZ, RZ, R109 ;  /* 0x000000ffffc17224 */ /* 0x000fe200078e006d */
[----:B------:R-:W-:Y:S01]  /*1e40*/  MOV R3, R149 ;  /* 0x0000009500037202 */ /* 0x000fe20000000f00 */
[----:B------:R-:W-:Y:S01]  /*1e50*/  IMAD.MOV.U32 R195, RZ, RZ, R111 ;  /* 0x000000ffffc37224 */ /* 0x000fe200078e006f */
[----:B------:R0:W-:Y:S01]  /*1e60*/  STL [R1+0x450], R44 ;  /* 0x0004502c01007387 */ /* 0x0001e20000100800 */
[----:B------:R-:W-:-:S02]  /*1e70*/  IMAD.MOV.U32 R196, RZ, RZ, R112 ;  /* 0x000000ffffc47224 */ /* 0x000fc400078e0070 */
[----:B------:R-:W-:Y:S02]  /*1e80*/  IMAD.MOV.U32 R198, RZ, RZ, R114 ;  /* 0x000000ffffc67224 */ /* 0x000fe400078e0072 */
[----:B------:R-:W-:Y:S02]  /*1e90*/  IMAD.MOV.U32 R199, RZ, RZ, R115 ;  /* 0x000000ffffc77224 */ /* 0x000fe400078e0073 */
[----:B------:R-:W-:Y:S02]  /*1ea0*/  IMAD.MOV.U32 R201, RZ, RZ, R117 ;  /* 0x000000ffffc97224 */ /* 0x000fe400078e0075 */
[----:B------:R-:W-:Y:S02]  /*1eb0*/  IMAD.MOV.U32 R202, RZ, RZ, R118 ;  /* 0x000000ffffca7224 */ /* 0x000fe400078e0076 */
[----:B------:R-:W-:Y:S02]  /*1ec0*/  IMAD.MOV.U32 R204, RZ, RZ, R120 ;  /* 0x000000ffffcc7224 */ /* 0x000fe400078e0078 */
        /* <DEDUP_REMOVED lines=9> */
[----:B---3--:R-:W-:Y:S02]  /*1f60*/  IMAD.MOV.U32 R17, RZ, RZ, R135 ;  /* 0x000000ffff117224 */ /* 0x008fe400078e0087 */
[----:B----4-:R-:W-:Y:S02]  /*1f70*/  IMAD.MOV.U32 R16, RZ, RZ, R136 ;  /* 0x000000ffff107224 */ /* 0x010fe400078e0088 */
        /* <DEDUP_REMOVED lines=10> */
[----:B0-----:R-:W-:-:S06]  /*2020*/  WARPGROUP.ARRIVE ;  /* 0x00000000000079c5 */ /* 0x001fcc0000000000 */
[----:B------:R-:W-:Y:S01]  /*2030*/  IGMMA.64x256x32.S8.S8 R24, gdesc[UR12], RZ, !UPT, gsb0 ;  /* 0x066000000c1879f1 */ /* 0x000fe2000c0410ff */
[----:B------:R-:W-:Y:S01]  /*2040*/  UIADD3 UR12, UR5, 0x400, URZ ;  /* 0x00000400050c7890 */ /* 0x000fe2000fffe03f */
[----:B------:R-:W-:Y:S01]  /*2050*/  UMOV UR13, 0x40000040 ;  /* 0x40000040000d7882 */ /* 0x000fe20000000000 */
[----:B------:R-:W-:Y:S02]  /*2060*/  WARPGROUP.DEPBAR.LE gsb0, 0x0 ;  /* 0x00008000000079c5 */ /* 0x000fe40000010000 */
[----:B------:R-:W-:Y:S04]  /*2070*/  STL.64 [R1], R24 ;  /* 0x0000001801007387 */ /* 0x000fe80000100a00 */
[----:B------:R-:W-:Y:S04]  /*2080*/  STL.64 [R1+0x8], R26 ;  /* 0x0000081a01007387 */ /* 0x000fe80000100a00 */
        /* <DEDUP_REMOVED lines=61> */
[----:B------:R0:W-:Y:S02]  /*2460*/  STL.64 [R1+0x1f8], R150 ;  /* 0x0001f89601007387 */ /* 0x0001e40000100a00 */
[----:B0-----:R-:W-:-:S06]  /*2470*/  WARPGROUP.ARRIVE ;  /* 0x00000000000079c5 */ /* 0x001fcc0000000000 */
[----:B------:R-:W-:Y:S03]  /*2480*/  IGMMA.64x256x32.S8.S8 R24, gdesc[UR12], RZ, !UPT, gsb0 ;  /* 0x066000000c1879f1 */ /* 0x000fe6000c0410ff */
[----:B------:R-:W-:Y:S02]  /*2490*/  WARPGROUP.DEPBAR.LE gsb0, 0x0 ;  /* 0x00008000000079c5 */ /* 0x000fe40000010000 */
        /* <DEDUP_REMOVED lines=63> */
[----:B------:R0:W-:Y:S04]  /*2890*/  STL.64 [R1+0x10e0], R24 ;  /* 0x0010e01801007387 */ /* 0x0001e80000100a00 */
[----:B0-----:R-:W2:Y:S04]  /*28a0*/  LDL.LU.64 R24, [R1] ;  /* 0x0000000001187983 */ /* 0x001ea80000300a00 */
[----:B------:R-:W3:Y:S04]  /*28b0*/  LDL.LU.64 R26, [R1+0x8] ;  /* 0x00000800011a7983 */ /* 0x000ee80000300a00 */
[----:B------:R-:W4:Y:S04]  /*28c0*/  LDL.LU.64 R28, [R1+0x10] ;  /* 0x00001000011c7983 */ /* 0x000f280000300a00 */
[----:B------:R-:W2:Y:S04]  /*28d0*/  LDL.LU.64 R30, [R1+0x18] ;  /* 0x00001800011e7983 */ /* 0x000ea80000300a00 */
        /* <DEDUP_REMOVED lines=60> */
[----:B--2---:R-:W-:Y:S04]  /*2ca0*/  STL.64 [R1+0x14d8], R150 ;  /* 0x0014d89601007387 */ /* 0x004fe80000100a00 */
[----:B----4-:R-:W-:Y:S04]  /*2cb0*/  STL.64 [R1+0x14d0], R148 ;  /* 0x0014d09401007387 */ /* 0x010fe80000100a00 */
[----:B---3--:R-:W-:Y:S04]  /*2cc0*/  STL.64 [R1+0x14c8], R146 ;  /* 0x0014c89201007387 */ /* 0x008fe80000100a00 */
        /* <DEDUP_REMOVED lines=19> */
[----:B0-----:R-:W2:Y:S04]  /*2e00*/  LDL.LU R108, [R1+0x400] ;  /* 0x00040000016c7983 */ /* 0x001ea80000300800 */
[----:B------:R-:W2:Y:S04]  /*2e10*/  LDL.LU R109, [R1+0x404] ;  /* 0x00040400016d7983 */ /* 0x000ea80000300800 */
[----:B------:R-:W3:Y:S04]  /*2e20*/  LDL.LU R110, [R1+0x408] ;  /* 0x00040800016e7983 */ /* 0x000ee80000300800 */
[----:B------:R-:W3:Y:S04]  /*2e30*/  LDL.LU R111, [R1+0x40c] ;  /* 0x00040c00016f7983 */ /* 0x000ee80000300800 */
[----:B------:R-:W4:Y:S04]  /*2e40*/  LDL.LU R112, [R1+0x410] ;  /* 0x0004100001707983 */ /* 0x000f280000300800 */
[----:B------:R-:W4:Y:S04]  /*2e50*/  LDL.LU R113, [R1+0x414] ;  /* 0x0004140001717983 */ /* 0x000f280000300800 */
[----:B------:R-:W2:Y:S04]  /*2e60*/  LDL.LU R114, [R1+0x418] ;  /* 0x0004180001727983 */ /* 0x000ea80000300800 */
        /* <DEDUP_REMOVED lines=13> */
[----:B------:R-:W3:Y:S01]  /*2f40*/  LDL.LU R128, [R1+0x450] ;  /* 0x0004500001807983 */ /* 0x000ee20000300800 */
        /* <DEDUP_REMOVED lines=18> */
[----:B------:R0:W-:Y:S01]  /*3070*/  STL.64 [R1+0x16d8], R234 ;  /* 0x0016d8ea01007387 */ /* 0x0001e20000100a00 */
        /* <DEDUP_REMOVED lines=25> */
[----:B------:R-:W-:Y:S01]  /*3210*/  UMOV UR14, UR10 ;  /* 0x0000000a000e7c82 */ /* 0x000fe20008000000 */
[----:B------:R-:W-:Y:S01]  /*3220*/  IMAD.MOV.U32 R148, RZ, RZ, R216 ;  /* 0x000000ffff947224 */ /* 0x000fe200078e00d8 */
[----:B------:R-:W-:Y:S01]  /*3230*/  STL.64 [R1+0x16a8], R222 ;  /* 0x0016a8de01007387 */ /* 0x000fe20000100a00 */
[----:B------:R-:W-:Y:S01]  /*3240*/  IMAD.MOV.U32 R218, RZ, RZ, R18 ;  /* 0x000000ffffda7224 */ /* 0x000fe200078e0012 */
[----:B------:R-:W-:Y:S01]  /*3250*/  UMOV UR15, UR11 ;  /* 0x0000000b000f7c82 */ /* 0x000fe20008000000 */
[----:B------:R-:W-:Y:S01]  /*3260*/  IMAD.MOV.U32 R219, RZ, RZ, R17 ;  /* 0x000000ffffdb7224 */ /* 0x000fe200078e0011 */
[----:B------:R-:W-:Y:S01]  /*3270*/  STL.64 [R1+0x16a0], R220 ;  /* 0x0016a0dc01007387 */ /* 0x000fe20000100a00 */
[----:B------:R-:W-:-:S02]  /*3280*/  IMAD.MOV.U32 R149, RZ, RZ, R215 ;  /* 0x000000ffff957224 */ /* 0x000fc400078e00d7 */
[----:B------:R-:W-:Y:S01]  /*3290*/  IMAD.MOV.U32 R216, RZ, RZ, R20 ;  /* 0x000000ffffd87224 */ /* 0x000fe200078e0014 */
[----:B------:R-:W-:Y:S01]  /*32a0*/  STL.64 [R1+0x1698], R218 ;  /* 0x001698da01007387 */ /* 0x000fe20000100a00 */
[----:B------:R-:W-:Y:S02]  /*32b0*/  IMAD.MOV.U32 R151, RZ, RZ, R213 ;  /* 0x000000ffff977224 */ /* 0x000fe400078e00d5 */
[----:B------:R-:W-:Y:S01]  /*32c0*/  IMAD.MOV.U32 R215, RZ, RZ, R21 ;  /* 0x000000ffffd77224 */ /* 0x000fe200078e0015 */
[----:B------:R-:W-:Y:S01]  /*32d0*/  STL.64 [R1+0x1690], R216 ;  /* 0x001690d801007387 */ /* 0x000fe20000100a00 */
[----:B------:R-:W-:-:S03]  /*32e0*/  IMAD.MOV.U32 R213, RZ, RZ, R23 ;  /* 0x000000ffffd57224 */ /* 0x000fc600078e0017 */
        /* <DEDUP_REMOVED lines=43> */
[----:B---3--:R-:W-:Y:S04]  /*35a0*/  STL.64 [R1+0x1530], R128 ;  /* 0x0015308001007387 */ /* 0x008fe80000100a00 */
[----:B--2---:R-:W-:Y:S04]  /*35b0*/  STL.64 [R1+0x1528], R126 ;  /* 0x0015287e01007387 */ /* 0x004fe80000100a00 */
[----:B----4-:R-:W-:Y:S04]  /*35c0*/  STL.64 [R1+0x1520], R124 ;  /* 0x0015207c01007387 */ /* 0x010fe80000100a00 */
        /* <DEDUP_REMOVED lines=50> */
[----:B0-----:R-:W3:Y:S04]  /*38f0*/  LDL.LU.64 R234, [R1+0x16d8] ;  /* 0x0016d80001ea7983 */ /* 0x001ee80000300a00 */
[----:B-1----:R-:W3:Y:S01]  /*3900*/  LDL.LU.64 R232, [R1+0x16d0] ;  /* 0x0016d00001e87983 */ /* 0x002ee20000300a00 */
[----:B--2---:R-:W-:-:S06]  /*3910*/  WARPGROUP.ARRIVE ;  /* 0x00000000000079c5 */ /* 0x004fcc0000000000 */
        /* <DEDUP_REMOVED lines=66> */
[----:B------:R-:W3:Y:S04]  /*3d40*/  LDL.LU.64 R230, [R1+0x16c8] ;  /* 0x0016c80001e67983 */ /* 0x000ee80000300a00 */
        /* <DEDUP_REMOVED lines=39> */
[----:B0-----:R-:W3:Y:S04]  /*3fc0*/  LDL.LU.64 R150, [R1+0x1588] ;  /* 0x0015880001967983 */ /* 0x001ee80000300a00 */
        /* <DEDUP_REMOVED lines=20> */
[----:B------:R-:W3:Y:S01]  /*4110*/  LDL.LU.64 R108, [R1+0x14e0] ;  /* 0x0014e000016c7983 */ /* 0x000ee20000300a00 */
[----:B------:R-:W-:-:S02]  /*4120*/  UIADD3 UR8, UR5, 0x2, URZ ;  /* 0x0000000205087890 */ /* 0x000fc4000fffe03f */
[----:B------:R-:W-:Y:S01]  /*4130*/  UIADD3 UR10, UR6, 0x2, URZ ;  /* 0x00000002060a7890 */ /* 0x000fe2000fffe03f */
[----:B------:R-:W-:Y:S01]  /*4140*/  UMOV UR9, 0x40000040 ;  /* 0x4000004000097882 */ /* 0x000fe20000000000 */
[----:B------:R-:W-:Y:S01]  /*4150*/  UMOV UR11, 0x40000040 ;  /* 0x40000040000b7882 */ /* 0x000fe20000000000 */
[----:B---3--:R-:W-:-:S06]  /*4160*/  WARPGROUP.ARRIVE ;  /* 0x00000000000079c5 */ /* 0x008fcc0000000000 */
[----:B------:R-:W-:Y:S03]  /*4170*/  IGMMA.64x256x32.S8.S8 R108, gdesc[UR8], R108, gsb0 ;  /* 0x06600000086c79f1 */ /* 0x000fe6000804106c */
        /* <DEDUP_REMOVED lines=65> */
[----:B0-----:R-:W2:Y:S04]  /*4590*/  LDL.LU.64 R150, [R1+0x14d8] ;  /* 0x0014d80001967983 */ /* 0x001ea80000300a00 */
[----:B------:R-:W2:Y:S04]  /*45a0*/  LDL.LU.64 R148, [R1+0x14d0] ;  /* 0x0014d00001947983 */ /* 0x000ea80000300a00 */
        /* <DEDUP_REMOVED lines=61> */
[----:B------:R-:W2:Y:S01]  /*4980*/  LDL.LU.64 R24, [R1+0x12e0] ;  /* 0x0012e00001187983 */ /* 0x000ea20000300a00 */
[----:B------:R-:W-:Y:S01]  /*4990*/  UIADD3 UR14, UR6, 0x802, URZ ;  /* 0x00000802060e7890 */ /* 0x000fe2000fffe03f */
[----:B------:R-:W-:Y:S01]  /*49a0*/  UMOV UR12, UR8 ;  /* 0x00000008000c7c82 */ /* 0x000fe20008000000 */
[----:B------:R-:W-:Y:S01]  /*49b0*/  UMOV UR13, UR9 ;  /* 0x00000009000d7c82 */ /* 0x000fe20008000000 */
[----:B------:R-:W-:Y:S01]  /*49c0*/  UMOV UR15, 0x40000040 ;  /* 0x40000040000f7882 */ /* 0x000fe20000000000 */
[----:B--2---:R-:W-:-:S06]  /*49d0*/  WARPGROUP.ARRIVE ;  /* 0x00000000000079c5 */ /* 0x004fcc0000000000 */
[----:B------:R-:W-:Y:S03]  /*49e0*/  IGMMA.64x256x32.S8.S8 R24, gdesc[UR12], R24, gsb0 ;  /* 0x066000000c1879f1 */ /* 0x000fe60008041018 */
[----:B------:R-:W-:Y:S02]  /*49f0*/  WARPGROUP.DEPBAR.LE gsb0, 0x0 ;  /* 0x00008000000079c5 */ /* 0x000fe40000010000 */
[----:B------:R-:W-:Y:S04]  /*4a00*/  STL.64 [R1], R24 ;  /* 0x0000001801007387 */ /* 0x000fe80000100a00 */
[----:B------:R-:W-:Y:S04]  /*4a10*/  STL.64 [R1+0x8], R26 ;  /* 0x0000081a01007387 */ /* 0x000fe80000100a00 */
[----:B------:R-:W-:Y:S04]  /*4a20*/  STL.64 [R1+0x10], R28 ;  /* 0x0000101c01007387 */ /* 0x000fe80000100a00 */
[----:B------:R-:W-:Y:S04]  /*4a30*/  STL.64 [R1+0x18], R30 ;  /* 0x0000181e01007387 */ /* 0x000fe80000100a00 */
[----:B------:R-:W-:Y:S04]  /*4a40*/  STL.64 [R1+0x20], R32 ;  /* 0x0000202001007387 */ /* 0x000fe80000100a00 */
[----:B------:R-:W-:Y:S04]  /*4a50*/  STL.64 [R1+0x28], R34 ;  /* 0x0000282201007387 */ /* 0x000fe80000100a00 */
[----:B------:R-:W-:Y:S01]  /*4a60*/  STL.64 [R1+0x30], R36 ;  /* 0x0000302401007387 */ /* 0x000fe20000100a00 */
[----:B------:R-:W-:-:S03]  /*4a70*/  IMAD.MOV.U32 R2, RZ, RZ, R150 ;  /* 0x000000ffff027224 */ /* 0x000fc600078e0096 */
[----:B------:R-:W-:Y:S01]  /*4a80*/  STL.64 [R1+0x38], R38 ;  /* 0x0000382601007387 */ /* 0x000fe20000100a00 */
[----:B------:R-:W-:-:S03]  /*4a90*/  IMAD.MOV.U32 R0, RZ, RZ, R151 ;  /* 0x000000ffff007224 */ /* 0x000fc600078e0097 */
[----:B------:R-:W-:Y:S01]  /*4aa0*/  STL.64 [R1+0x40], R40 ;  /* 0x0000402801007387 */ /* 0x000fe20000100a00 */
[----:B------:R-:W-:Y:S01]  /*4ab0*/  IMAD.MOV.U32 R4, RZ, RZ, R148 ;  /* 0x000000ffff047224 */ /* 0x000fe200078e0094 */
[----:B------:R-:W-:Y:S02]  /*4ac0*/  MOV R3, R149 ;  /* 0x0000009500037202 */ /* 0x000fe40000000f00 */
[----:B------:R-:W-:Y:S01]  /*4ad0*/  STL.64 [R1+0x48], R42 ;  /* 0x0000482a01007387 */ /* 0x000fe20000100a00 */
[----:B------:R-:W-:Y:S01]  /*4ae0*/  MOV R6, R146 ;  /* 0x0000009200067202 */ /* 0x000fe20000000f00 */
[----:B------:R-:W-:Y:S02]  /*4af0*/  IMAD.MOV.U32 R5, RZ, RZ, R147 ;  /* 0x000000ffff057224 */ /* 0x000fe400078e0093 */
[----:B------:R0:W-:Y:S01]  /*4b00*/  STL [R1+0x50], R44 ;  /* 0x0000502c01007387 */ /* 0x0001e20000100800 */
[----:B------:R-:W-:-:S03]  /*4b10*/  IMAD.MOV.U32 R8, RZ, RZ, R144 ;  /* 0x000000ffff087224 */ /* 0x000fc600078e0090 */
[----:B------:R-:W2:Y:S01]  /*4b20*/  LDL.LU.64 R150, [R1+0x12d8] ;  /* 0x0012d80001967983 */ /* 0x000ea20000300a00 */
[----:B------:R-:W-:Y:S01]  /*4b30*/  IMAD.MOV.U32 R7, RZ, RZ, R145 ;  /* 0x000000ffff077224 */ /* 0x000fe200078e0091 */
[----:B------:R-:W-:Y:S02]  /*4b40*/  MOV R9, R143 ;  /* 0x0000008f00097202 */ /* 0x000fe40000000f00 */
[----:B------:R-:W2:Y:S01]  /*4b50*/  LDL.LU.64 R148, [R1+0x12d0] ;  /* 0x0012d00001947983 */ /* 0x000ea20000300a00 */
[----:B------:R-:W-:Y:S01]  /*4b60*/  IMAD.MOV.U32 R10, RZ, RZ, R142 ;  /* 0x000000ffff0a7224 */ /* 0x000fe200078e008e */
[----:B------:R-:W-:Y:S02]  /*4b70*/  MOV R12, R140 ;  /* 0x0000008c000c7202 */ /* 0x000fe40000000f00 */
[----:B------:R-:W2:Y:S01]  /*4b80*/  LDL.LU.64 R146, [R1+0x12c8] ;  /* 0x0012c80001927983 */ /* 0x000ea20000300a00 */
[----:B------:R-:W-:-:S03]  /*4b90*/  IMAD.MOV.U32 R11, RZ, RZ, R141 ;  /* 0x000000ffff0b7224 */ /* 0x000fc600078e008d */
[----:B------:R-:W2:Y:S01]  /*4ba0*/  LDL.LU.64 R144, [R1+0x12c0] ;  /* 0x0012c00001907983 */ /* 0x000ea20000300a00 */
[----:B------:R-:W-:Y:S01]  /*4bb0*/  IMAD.MOV.U32 R14, RZ, RZ, R138 ;  /* 0x000000ffff0e7224 */ /* 0x000fe200078e008a */
[----:B------:R-:W-:Y:S01]  /*4bc0*/  MOV R15, R137 ;  /* 0x00000089000f7202 */ /* 0x000fe20000000f00 */
[----:B------:R-:W-:Y:S01]  /*4bd0*/  IMAD.MOV.U32 R13, RZ, RZ, R139 ;  /* 0x000000ffff0d7224 */ /* 0x000fe200078e008b */
        /* <DEDUP_REMOVED lines=11> */
[----:B-1----:R-:W-:Y:S02]  /*4c90*/  MOV R152, R128 ;  /* 0x0000008000987202 */ /* 0x002fe40000000f00 */
[----:B------:R-:W2:Y:S01]  /*4ca0*/  LDL.LU.64 R134, [R1+0x1298] ;  /* 0x0012980001867983 */ /* 0x000ea20000300a00 */
[----:B------:R-:W-:-:S03]  /*4cb0*/  IMAD.MOV.U32 R23, RZ, RZ, R129 ;  /* 0x000000ffff177224 */ /* 0x000fc600078e0081 */
[----:B------:R-:W2:Y:S01]  /*4cc0*/  LDL.LU.64 R132, [R1+0x1290] ;  /* 0x0012900001847983 */ /* 0x000ea20000300a00 */
[----:B------:R-:W-:Y:S01]  /*4cd0*/  IMAD.MOV.U32 R154, RZ, RZ, R126 ;  /* 0x000000ffff9a7224 */ /* 0x000fe200078e007e */
[----:B------:R-:W-:Y:S01]  /*4ce0*/  MOV R155, R125 ;  /* 0x0000007d009b7202 */ /* 0x000fe20000000f00 */
[----:B------:R-:W-:Y:S01]  /*4cf0*/  IMAD.MOV.U32 R153, RZ, RZ, R127 ;  /* 0x000000ffff997224 */ /* 0x000fe200078e007f */
[----:B------:R-:W2:Y:S01]  /*4d00*/  LDL.LU.64 R130, [R1+0x1288] ;  /* 0x0012880001827983 */ /* 0x000ea20000300a00 */
[----:B---3--:R-:W-:Y:S01]  /*4d10*/  IMAD.MOV.U32 R156, RZ, RZ, R124 ;  /* 0x000000ffff9c7224 */ /* 0x008fe200078e007c */
[----:B----4-:R-:W-:Y:S02]  /*4d20*/  MOV R158, R122 ;  /* 0x0000007a009e7202 */ /* 0x010fe40000000f00 */
        /* <DEDUP_REMOVED lines=115> */
[----:B------:R-:W-:-:S03]  /*5460*/  IMAD.MOV.U32 R234, RZ, RZ, R46 ;  /* 0x000000ffffea7224 */ /* 0x000fc600078e002e */
[----:B------:R-:W2:Y:S01]  /*5470*/  LDL.LU.64 R50, [R1+0x1148] ;  /* 0x0011480001327983 */ /* 0x000ea20000300a00 */
[----:B------:R-:W-:-:S03]  /*5480*/  IMAD.MOV.U32 R235, RZ, RZ, R45 ;  /* 0x000000ffffeb7224 */ /* 0x000fc600078e002d */
[----:B------:R-:W2:Y:S04]  /*5490*/  LDL.LU.64 R48, [R1+0x1140] ;  /* 0x0011400001307983 */ /* 0x000ea80000300a00 */
[----:B------:R-:W2:Y:S04]  /*54a0*/  LDL.LU.64 R46, [R1+0x1138] ;  /* 0x00113800012e7983 */ /* 0x000ea80000300a00 */
        /* <DEDUP_REMOVED lines=12> */
[----:B------:R-:W-:Y:S01]  /*5570*/  UMOV UR13, 0x40000040 ;  /* 0x40000040000d7882 */ /* 0x000fe20000000000 */
[----:B--2---:R-:W-:-:S07]  /*5580*/  WARPGROUP.ARRIVE ;  /* 0x00000000000079c5 */ /* 0x004fce0000000000 */
        /* <DEDUP_REMOVED lines=193> */
[----:B------:R-:W2:Y:S01]  /*61a0*/  LDL.LU R151, [R1+0x3fc] ;  /* 0x0003fc0001977983 */ /* 0x000ea20000300800 */
[----:B------:R-:W-:Y:S01]  /*61b0*/  UMOV UR8, UR12 ;  /* 0x0000000c00087c82 */ /* 0x000fe20008000000 */
[----:B------:R-:W-:Y:S01]  /*61c0*/  UMOV UR9, UR13 ;  /* 0x0000000d00097c82 */ /* 0x000fe20008000000 */
[----:B--2---:R-:W-:-:S06]  /*61d0*/  WARPGROUP.ARRIVE ;  /* 0x00000000000079c5 */ /* 0x004fcc0000000000 */
[----:B------:R-:W-:Y:S03]  /*61e0*/  IGMMA.64x256x32.S8.S8 R24, gdesc[UR8], R24, gsb0 ;  /* 0x06600000081879f1 */ /* 0x000fe60008041018 */
[----:B------:R-:W-:Y:S02]  /*61f0*/  WARPGROUP.DEPBAR.LE gsb0, 0x0 ;  /* 0x00008000000079c5 */ /* 0x000fe40000010000 */
        /* <DEDUP_REMOVED lines=64> */
[----:B0-----:R-:W4:Y:S04]  /*6600*/  LDL.LU R24, [R1] ;  /* 0x0000000001187983 */ /* 0x001f280000300800 */
[----:B------:R-:W4:Y:S04]  /*6610*/  LDL.LU R25, [R1+0x4] ;  /* 0x0000040001197983 */ /* 0x000f280000300800 */
[----:B-1----:R-:W4:Y:S04]  /*6620*/  LDL.LU R26, [R1+0x8] ;  /* 0x00000800011a7983 */ /* 0x002f280000300800 */
[----:B------:R-:W4:Y:S04]  /*6630*/  LDL.LU R27, [R1+0xc] ;  /* 0x00000c00011b7983 */ /* 0x000f280000300800 */
[----:B--2---:R-:W2:Y:S04]  /*6640*/  LDL.LU R28, [R1+0x10] ;  /* 0x00001000011c7983 */ /* 0x004ea80000300800 */
[----:B------:R-:W2:Y:S04]  /*6650*/  LDL.LU R29, [R1+0x14] ;  /* 0x00001400011d7983 */ /* 0x000ea80000300800 */
[----:B---3--:R-:W3:Y:S04]  /*6660*/  LDL.LU R30, [R1+0x18] ;  /* 0x00001800011e7983 */ /* 0x008ee80000300800 */
[----:B------:R-:W3:Y:S04]  /*6670*/  LDL.LU R31, [R1+0x1c] ;  /* 0x00001c00011f7983 */ /* 0x000ee80000300800 */
[----:B----4-:R-:W4:Y:S04]  /*6680*/  LDL.LU R32, [R1+0x20] ;  /* 0x0000200001207983 */ /* 0x010f280000300800 */
        /* <DEDUP_REMOVED lines=11> */
[----:B------:R-:W4:Y:S01]  /*6740*/  LDL.LU R44, [R1+0x50] ;  /* 0x00005000012c7983 */ /* 0x000f220000300800 */
[----:B------:R-:W-:Y:S01]  /*6750*/  MOV R150, R2 ;  /* 0x0000000200967202 */ /* 0x000fe20000000f00 */
[----:B------:R-:W-:Y:S01]  /*6760*/  IMAD.MOV.U32 R151, RZ, RZ, R0 ;  /* 0x000000ffff977224 */ /* 0x000fe200078e0000 */
[----:B------:R-:W-:Y:S01]  /*6770*/  MOV R147, R5 ;  /* 0x0000000500937202 */ /* 0x000fe20000000f00 */
[----:B------:R-:W-:-:S02]  /*6780*/  IMAD.MOV.U32 R148, RZ, RZ, R4 ;  /* 0x000000ffff947224 */ /* 0x000fc400078e0004 */
[----:B------:R-:W-:Y:S01]  /*6790*/  IMAD.MOV.U32 R149, RZ, RZ, R3 ;  /* 0x000000ffff957224 */ /* 0x000fe200078e0003 */
[----:B------:R-:W-:Y:S01]  /*67a0*/  MOV R144, R8 ;  /* 0x0000000800907202 */ /* 0x000fe20000000f00 */
[----:B------:R-:W-:Y:S02]  /*67b0*/  IMAD.MOV.U32 R146, RZ, RZ, R6 ;  /* 0x000000ffff927224 */ /* 0x000fe400078e0006 */
        /* <DEDUP_REMOVED lines=24> */
[----:B------:R-:W-:-:S03]  /*6940*/  IMAD.MOV.U32 R127, RZ, RZ, R153 ;  /* 0x000000ffff7f7224 */ /* 0x000fc600078e0099 */
[----:B------:R-:W-:Y:S01]  /*6950*/  STL.64 [R1+0x10a8], R138 ;  /* 0x0010a88a01007387 */ /* 0x000fe20000100a00 */
[----:B------:R-:W-:Y:S01]  /*6960*/  IMAD.MOV.U32 R124, RZ, RZ, R156 ;  /* 0x000000ffff7c7224 */ /* 0x000fe200078e009c */
[----:B------:R-:W-:Y:S01]  /*6970*/  MOV R123, R157 ;  /* 0x0000009d007b7202 */ /* 0x000fe20000000f00 */
[----:B------:R-:W-:Y:S01]  /*6980*/  IMAD.MOV.U32 R125, RZ, RZ, R155 ;  /* 0x000000ffff7d7224 */ /* 0x000fe200078e009b */
[----:B------:R-:W-:Y:S01]  /*6990*/  STL.64 [R1+0x10a0], R136 ;  /* 0x0010a08801007387 */ /* 0x000fe20000100a00 */
[----:B------:R-:W-:Y:S01]  /*69a0*/  IMAD.MOV.U32 R122, RZ, RZ, R158 ;  /* 0x000000ffff7a7224 */ /* 0x000fe200078e009e */
[----:B------:R-:W-:Y:S02]  /*69b0*/  MOV R120, R160 ;  /* 0x000000a000787202 */ /* 0x000fe40000000f00 */
        /* <DEDUP_REMOVED lines=114> */
[----:B------:R-:W-:Y:S04]  /*70e0*/  STL.64 [R1+0xf68], R58 ;  /* 0x000f683a01007387 */ /* 0x000fe80000100a00 */
[----:B------:R-:W-:Y:S04]  /*70f0*/  STL.64 [R1+0xf60], R56 ;  /* 0x000f603801007387 */ /* 0x000fe80000100a00 */
[----:B------:R-:W-:Y:S04]  /*7100*/  STL.64 [R1+0xf58], R54 ;  /* 0x000f583601007387 */ /* 0x000fe80000100a00 */
[----:B------:R-:W-:Y:S04]  /*7110*/  STL.64 [R1+0xf50], R52 ;  /* 0x000f503401007387 */ /* 0x000fe80000100a00 */
[----:B------:R-:W-:Y:S04]  /*7120*/  STL.64 [R1+0xf48], R50 ;  /* 0x000f483201007387 */ /* 0x000fe80000100a00 */
[----:B------:R-:W-:Y:S04]  /*7130*/  STL.64 [R1+0xf40], R48 ;  /* 0x000f403001007387 */ /* 0x000fe80000100a00 */
[----:B------:R-:W-:Y:S04]  /*7140*/  STL.64 [R1+0xf38], R46 ;  /* 0x000f382e01007387 */ /* 0x000fe80000100a00 */
[----:B----4-:R-:W-:Y:S04]  /*7150*/  STL.64 [R1+0xf30], R44 ;  /* 0x000f302c01007387 */ /* 0x010fe80000100a00 */
[----:B---3--:R-:W-:Y:S04]  /*7160*/  STL.64 [R1+0xf28], R42 ;  /* 0x000f282a01007387 */ /* 0x008fe80000100a00 */
[----:B--2---:R-:W-:Y:S04]  /*7170*/  STL.64 [R1+0xf20], R40 ;  /* 0x000f202801007387 */ /* 0x004fe80000100a00 */
        /* <DEDUP_REMOVED lines=72> */
[----:B------:R-:W-:-:S02]  /*7600*/  UIADD3 UR8, UR5, 0x4, URZ ;  /* 0x0000000405087890 */ /* 0x000fc4000fffe03f */
[----:B------:R-:W-:Y:S01]  /*7610*/  UIADD3 UR10, UR6, 0x4, URZ ;  /* 0x00000004060a7890 */ /* 0x000fe2000fffe03f */
[----:B------:R-:W-:Y:S01]  /*7620*/  UMOV UR9, 0x40000040 ;  /* 0x4000004000097882 */ /* 0x000fe20000000000 */
[----:B------:R-:W-:Y:S01]  /*7630*/  UMOV UR11, 0x40000040 ;  /* 0x40000040000b7882 */ /* 0x000fe20000000000 */
[----:B--2---:R-:W-:-:S06]  /*7640*/  WARPGROUP.ARRIVE ;  /* 0x00000000000079c5 */ /* 0x004fcc0000000000 */
        /* <DEDUP_REMOVED lines=11> */
[----:B------:R-:W-:-:S03]  /*7700*/  MOV R0, R151 ;  /* 0x0000009700007202 */ /* 0x000fc60000000f00 */
[----:B------:R-:W-:Y:S01]  /*7710*/  STL.64 [R1+0x440], R40 ;  /* 0x0004402801007387 */ /* 0x000fe20000100a00 */
[----:B------:R-:W-:Y:S01]  /*7720*/  MOV R4, R148 ;  /* 0x0000009400047202 */ /* 0x000fe20000000f00 */
[----:B------:R-:W-:Y:S02]  /*7730*/  IMAD.MOV.U32 R3, RZ, RZ, R149 ;  /* 0x000000ffff037224 */ /* 0x000fe400078e0095 */
[----:B------:R-:W-:Y:S01]  /*7740*/  STL.64 [R1+0x448], R42 ;  /* 0x0004482a01007387 */ /* 0x000fe20000100a00 */
[----:B------:R-:W-:-:S03]  /*7750*/  IMAD.MOV.U32 R6, RZ, RZ, R146 ;  /* 0x000000ffff067224 */ /* 0x000fc600078e0092 */
[----:B------:R0:W-:Y:S01]  /*7760*/  STL [R1+0x450], R44 ;  /* 0x0004502c01007387 */ /* 0x0001e20000100800 */
        /* <DEDUP_REMOVED lines=370> */
[----:B0-----:R-:W2:Y:S04]  /*8e90*/  LDL.LU R24, [R1] ;  /* 0x0000000001187983 */ /* 0x001ea80000300800 */
        /* <DEDUP_REMOVED lines=212> */
[----:B------:R-:W-:Y:S01]  /*9be0*/  IMAD.MOV.U32 R150, RZ, RZ, R2 ;  /* 0x000000ffff967224 */ /* 0x000fe200078e0002 */
        /* <DEDUP_REMOVED lines=8> */
[----:B------:R-:W4:Y:S01]  /*9c70*/  LDL.LU R154, [R1+0xcd8] ;  /* 0x000cd800019a7983 */ /* 0x000f220000300800 */
        /* <DEDUP_REMOVED lines=226> */
[----:B------:R-:W-:Y:S01]  /*aaa0*/  UMOV UR8, UR12 ;  /* 0x0000000c00087c82 */ /* 0x000fe20008000000 */
[----:B------:R-:W-:Y:S01]  /*aab0*/  UMOV UR9, UR13 ;  /* 0x0000000d00097c82 */ /* 0x000fe20008000000 */
        /* <DEDUP_REMOVED lines=14> */
[----:B------:R-:W-:Y:S01]  /*aba0*/  IMAD.MOV.U32 R6, RZ, RZ, R148 ;  /* 0x000000ffff067224 */ /* 0x000fe200078e0094 */
[----:B------:R-:W-:Y:S02]  /*abb0*/  MOV R5, R149 ;  /* 0x0000009500057202 */ /* 0x000fe40000000f00 */
[----:B------:R-:W-:Y:S01]  /*abc0*/  STL.64 [R1+0x248], R42 ;  /* 0x0002482a01007387 */ /* 0x000fe20000100a00 */
[----:B------:R-:W-:Y:S01]  /*abd0*/  IMAD.MOV.U32 R8, RZ, RZ, R146 ;  /* 0x000000ffff087224 */ /* 0x000fe200078e0092 */
[----:B------:R-:W-:Y:S02]  /*abe0*/  MOV R7, R147 ;  /* 0x0000009300077202 */ /* 0x000fe40000000f00 */
[----:B------:R0:W-:Y:S01]  /*abf0*/  STL.64 [R1+0x250], R44 ;  /* 0x0002502c01007387 */ /* 0x0001e20000100a00 */
[----:B------:R-:W-:Y:S01]  /*ac00*/  IMAD.MOV.U32 R10, RZ, RZ, R144 ;  /* 0x000000ffff0a7224 */ /* 0x000fe200078e0090 */
[----:B------:R-:W-:-:S02]  /*ac10*/  MOV R9, R145 ;  /* 0x0000009100097202 */ /* 0x000fc40000000f00 */
[----:B------:R-:W2:Y:S01]  /*ac20*/  LDL.LU.64 R150, [R1+0xcd0] ;  /* 0x000cd00001967983 */ /* 0x000ea20000300a00 */
[----:B------:R-:W-:Y:S01]  /*ac30*/  IMAD.MOV.U32 R12, RZ, RZ, R142 ;  /* 0x000000ffff0c7224 */ /* 0x000fe200078e008e */
[----:B------:R-:W-:Y:S02]  /*ac40*/  MOV R11, R143 ;  /* 0x0000008f000b7202 */ /* 0x000fe40000000f00 */
[----:B------:R-:W2:Y:S01]  /*ac50*/  LDL.LU.64 R148, [R1+0xcc8] ;  /* 0x000cc80001947983 */ /* 0x000ea20000300a00 */
[----:B------:R-:W-:Y:S01]  /*ac60*/  IMAD.MOV.U32 R14, RZ, RZ, R140 ;  /* 0x000000ffff0e7224 */ /* 0x000fe200078e008c */
[----:B------:R-:W-:Y:S02]  /*ac70*/  MOV R13, R141 ;  /* 0x0000008d000d7202 */ /* 0x000fe40000000f00 */
[----:B------:R-:W2:Y:S01]  /*ac80*/  LDL.LU.64 R146, [R1+0xcc0] ;  /* 0x000cc00001927983 */ /* 0x000ea20000300a00 */
        /* <DEDUP_REMOVED lines=102> */
[----:B------:R-:W-:Y:S01]  /*b2f0*/  MOV R219, R70 ;  /* 0x0000004600db7202 */ /* 0x000fe20000000f00 */
[----:B------:R-:W-:Y:S02]  /*b300*/  IMAD.MOV.U32 R155, RZ, RZ, R71 ;  /* 0x000000ffff9b7224 */ /* 0x000fe400078e0047 */
[----:B------:R-:W2:Y:S01]  /*b310*/  LDL.LU.64 R76, [R1+0xba8] ;  /* 0x000ba800014c7983 */ /* 0x000ea20000300a00 */
        /* <DEDUP_REMOVED lines=36> */
[----:B------:R-:W2:Y:S04]  /*b560*/  LDL.LU.64 R50, [R1+0xb40] ;  /* 0x000b400001327983 */ /* 0x000ea80000300a00 */
        /* <DEDUP_REMOVED lines=284> */
[----:B------:R-:W-:-:S02]  /*c730*/  UMOV UR13, 0x40000040 ;  /* 0x40000040000d7882 */ /* 0x000fc40000000000 */
[----:B------:R-:W-:Y:S01]  /*c740*/  STL [R1+0x6b8], R154 ;  /* 0x0006b89a01007387 */ /* 0x000fe20000100800 */
        /* <DEDUP_REMOVED lines=87> */
[----:B------:R-:W-:Y:S01]  /*ccc0*/  UMOV UR8, UR12 ;  /* 0x0000000c00087c82 */ /* 0x000fe20008000000 */
[----:B------:R-:W-:Y:S01]  /*ccd0*/  UMOV UR9, UR13 ;  /* 0x0000000d00097c82 */ /* 0x000fe20008000000 */
[----:B------:R0:W5:Y:S04]  /*cce0*/  LDL.LU R0, [R1+0x6d0] ;  /* 0x0006d00001007983 */ /* 0x0001680000300800 */
[----:B------:R0:W5:Y:S04]  /*ccf0*/  LDL.LU R19, [R1+0x6cc] ;  /* 0x0006cc0001137983 */ /* 0x0001680000300800 */
[----:B------:R0:W5:Y:S04]  /*cd00*/  LDL.LU R18, [R1+0x6c8] ;  /* 0x0006c80001127983 */ /* 0x0001680000300800 */
[----:B------:R0:W5:Y:S04]  /*cd10*/  LDL.LU R17, [R1+0x6c4] ;  /* 0x0006c40001117983 */ /* 0x0001680000300800 */
[----:B------:R0:W5:Y:S04]  /*cd20*/  LDL.LU R16, [R1+0x6c0] ;  /* 0x0006c00001107983 */ /* 0x0001680000300800 */
[----:B------:R0:W5:Y:S01]  /*cd30*/  LDL.LU R2, [R1+0x6bc] ;  /* 0x0006bc0001027983 */ /* 0x0001620000300800 */
        /* <DEDUP_REMOVED lines=67> */
[----:B-1----:R0:W5:Y:S04]  /*d170*/  LDL.LU R154, [R1+0x6b8] ;  /* 0x0006b800019a7983 */ /* 0x0021680000300800 */
[----:B------:R0:W5:Y:S04]  /*d180*/  LDL.LU.64 R150, [R1+0x6b0] ;  /* 0x0006b00001967983 */ /* 0x0001680000300a00 */
        /* <DEDUP_REMOVED lines=20> */
[----:B------:R0:W5:Y:S01]  /*d2d0*/  LDL.LU.64 R108, [R1+0x608] ;  /* 0x00060800016c7983 */ /* 0x0001620000300a00 */
[----:B------:R-:W-:Y:S05]  /*d2e0*/  @!P1 BRA `(.L_x_22) ;  /* 0x000000d800949947 */ /* 0x000fea0003800000 */
[----:B------:R-:W-:Y:S01]  /*d2f0*/  UIADD3 UR5, UR37, 0x1, URZ ;  /* 0x0000000125057890 */ /* 0x000fe2000fffe03f */
[----:B-----5:R-:W-:Y:S01]  /*d300*/  R2UR UR16, R2 ;  /* 0x00000000021072ca */ /* 0x020fe200000e0000 */
[----:B------:R-:W-:Y:S02]  /*d310*/  UMOV UR6, UR37 ;  /* 0x0000002500067c82 */ /* 0x000fe40008000000 */
[----:B------:R-:W-:-:S04]  /*d320*/  UISETP.NE.AND UP0, UPT, UR5, 0x2, UPT ;  /* 0x000000020500788c */ /* 0x000fc8000bf05270 */
[----:B------:R-:W-:Y:S02]  /*d330*/  USEL UR7, URZ, 0x1, UP0 ;  /* 0x000000013f077887 */ /* 0x000fe40008000000 */
[----:B------:R-:W-:Y:S02]  /*d340*/  USEL UR5, UR5, URZ, UP0 ;  /* 0x0000003f05057287 */ /* 0x000fe40008000000 */
[----:B------:R-:W-:-:S12]  /*d350*/  ULOP3.LUT UR7, UR36, UR7, URZ, 0x3c, !UPT ;  /* 0x0000000724077292 */ /* 0x000fd8000f8e3c3f */
.L_x_29:
[----:B------:R-:W-:Y:S05]  /*d360*/  @!P0 BRA `(.L_x_23) ;  /* 0x0000000000048947 */ /* 0x000fea0003800000 */
[----:B------:R-:W-:Y:S01]  /*d370*/  BPT.TRAP 0x1 ;  /* 0x000000040000795c */ /* 0x000fe20000300000 */
.L_x_23:
[----:B------:R-:W1:Y:S01]  /*d380*/  S2UR UR9, SR_CgaCtaId ;  /* 0x00000000000979c3 */ /* 0x000e620000008800 */
[----:B------:R-:W-:Y:S01]  /*d390*/  UMOV UR8, 0x400 ;  /* 0x0000040000087882 */ /* 0x000fe20000000000 */
[----:B------:R-:W-:Y:S01]  /*d3a0*/  IMAD.U32 R2, RZ, RZ, UR5 ;  /* 0x00000005ff027e24 */ /* 0x000fe2000f8e00ff */
[----:B------:R-:W-:-:S04]  /*d3b0*/  MOV R3, UR7 ;  /* 0x0000000700037c02 */ /* 0x000fc80008000f00 */
[----:B------:R-:W-:Y:S01]  /*d3c0*/  SHF.L.U32 R3, R3, 0x1f, RZ ;  /* 0x0000001f03037819 */ /* 0x000fe200000006ff */
[----:B-1----:R-:W-:-:S06]  /*d3d0*/  ULEA UR8, UR9, UR8, 0x18 ;  /* 0x0000000809087291 */ /* 0x002fcc000f8ec03f */
[----:B------:R-:W-:-:S05]  /*d3e0*/  IMAD.U32 R0, RZ, RZ, UR8 ;  /* 0x00000008ff007e24 */ /* 0x000fca000f8e00ff */
[----:B------:R-:W-:-:S04]  /*d3f0*/  LEA R2, R2, R0, 0x3 ;  /* 0x0000000002027211 */ /* 0x000fc800078e18ff */
[----:B------:R1:W2:Y:S01]  /*d400*/  SYNCS.PHASECHK.TRANS64.TRYWAIT P1, [R2+URZ], R3 ;  /* 0x00000003020075a7 */ /* 0x0002a2000802017f */
[----:B------:R-:W-:Y:S05]  /*d410*/  @!P0 BRA `(.L_x_24) ;  /* 0x0000000000048947 */ /* 0x000fea0003800000 */
[----:B------:R-:W-:Y:S01]  /*d420*/  BPT.TRAP 0x1 ;  /* 0x000000040000795c */ /* 0x000fe20000300000 */
.L_x_24:
[----:B--2---:R-:W-:Y:S05]  /*d430*/  @P1 BRA `(.L_x_25) ;  /* 0x0000000000081947 */ /* 0x004fea0003800000 */
[----:B------:R-:W2:Y:S02]  /*d440*/  SYNCS.PHASECHK.TRANS64.TRYWAIT P1, [R2+URZ], R3 ;  /* 0x00000003020075a7 */ /* 0x000ea4000802017f */
[----:B--2---:R-:W-:Y:S05]  /*d450*/  @!P1 BRA `(.L_x_26) ;  /* 0x000002ac00c89947 */ /* 0x004fea0003800000 */
.L_x_25:
        /* <DEDUP_REMOVED lines=64> */
[----:B---3--:R-:W3:Y:S04]  /*d860*/  LDL.LU.64 R24, [R1] ;  /* 0x0000000001187983 */ /* 0x008ee80000300a00 */
        /* <DEDUP_REMOVED lines=127> */
[----:B--2---:R-:W2:Y:S04]  /*e060*/  LDL.LU.64 R24, [R1+0x400] ;  /* 0x0004000001187983 */ /* 0x004ea80000300a00 */
        /* <DEDUP_REMOVED lines=63> */
[----:B------:R-:W-:-:S02]  /*e460*/  ULEA UR17, UR5, UR44, 0xb ;  /* 0x0000002c05117291 */ /* 0x000fc4000f8e583f */
[----:B------:R-:W-:Y:S01]  /*e470*/  ULEA UR18, UR5, UR4, 0xc ;  /* 0x0000000405127291 */ /* 0x000fe2000f8e603f */
[----:B------:R-:W-:Y:S01]  /*e480*/  STL [R1+0xcd0], R154 ;  /* 0x000cd09a01007387 */ /* 0x000fe20000100800 */
[----:B------:R-:W-:Y:S01]  /*e490*/  UMOV UR9, 0x40000040 ;  /* 0x4000004000097882 */ /* 0x000fe20000000000 */
[----:B------:R-:W-:Y:S02]  /*e4a0*/  UMOV UR11, 0x40000040 ;  /* 0x40000040000b7882 */ /* 0x000fe40000000000 */
[----:B------:R-:W-:Y:S01]  /*e4b0*/  UMOV UR8, UR17 ;  /* 0x0000001100087c82 */ /* 0x000fe20008000000 */
[----:B------:R-:W-:Y:S01]  /*e4c0*/  STL [R1+0x6cc], R19 ;  /* 0x0006cc1301007387 */ /* 0x000fe20000100800 */
[----:B------:R-:W-:-:S03]  /*e4d0*/  UMOV UR10, UR18 ;  /* 0x00000012000a7c82 */ /* 0x000fc60008000000 */
[----:B------:R-:W-:Y:S04]  /*e4e0*/  STL [R1+0x6c8], R18 ;  /* 0x0006c81201007387 */ /* 0x000fe80000100800 */
[----:B------:R-:W-:Y:S04]  /*e4f0*/  STL [R1+0x6c4], R17 ;  /* 0x0006c41101007387 */ /* 0x000fe80000100800 */
[----:B------:R-:W-:Y:S04]  /*e500*/  STL [R1+0x6c0], R16 ;  /* 0x0006c01001007387 */ /* 0x000fe80000100800 */
[----:B------:R3:W-:Y:S01]  /*e510*/  STL [R1+0x6bc], R0 ;  /* 0x0006bc0001007387 */ /* 0x0007e20000100800 */
[----:B--2---:R-:W-:-:S06]  /*e520*/  WARPGROUP.ARRIVE ;  /* 0x00000000000079c5 */ /* 0x004fcc0000000000 */
[----:B------:R-:W-:Y:S03]  /*e530*/  IGMMA.64x256x32.S8.S8 R24, gdesc[UR8], R24, gsb0 ;  /* 0x06600000081879f1 */ /* 0x000fe60008041018 */
[----:B------:R-:W-:Y:S02]  /*e540*/  WARPGROUP.DEPBAR.LE gsb0, 0x0 ;  /* 0x00008000000079c5 */ /* 0x000fe40000010000 */
[----:B------:R-:W-:Y:S01]  /*e550*/  STL.64 [R1+0x400], R24 ;  /* 0x0004001801007387 */ /* 0x000fe20000100a00 */
[----:B-1----:R-:W-:Y:S01]  /*e560*/  MOV R2, R150 ;  /* 0x0000009600027202 */ /* 0x002fe20000000f00 */
[----:B---3--:R-:W-:Y:S01]  /*e570*/  IMAD.MOV.U32 R0, RZ, RZ, R151 ;  /* 0x000000ffff007224 */ /* 0x008fe200078e0097 */
[----:B------:R-:W-:Y:S01]  /*e580*/  MOV R4, R148 ;  /* 0x0000009400047202 */ /* 0x000fe20000000f00 */
[----:B------:R-:W-:Y:S01]  /*e590*/  STL.64 [R1+0x408], R26 ;  /* 0x0004081a01007387 */ /* 0x000fe20000100a00 */
[----:B------:R-:W-:Y:S01]  /*e5a0*/  IMAD.MOV.U32 R3, RZ, RZ, R149 ;  /* 0x000000ffff037224 */ /* 0x000fe200078e0095 */
[----:B------:R-:W-:Y:S01]  /*e5b0*/  MOV R6, R146 ;  /* 0x0000009200067202 */ /* 0x000fe20000000f00 */
[----:B------:R-:W-:Y:S01]  /*e5c0*/  IMAD.MOV.U32 R5, RZ, RZ, R147 ;  /* 0x000000ffff057224 */ /* 0x000fe200078e0093 */
[----:B------:R-:W-:Y:S01]  /*e5d0*/  STL.64 [R1+0x410], R28 ;  /* 0x0004101c01007387 */ /* 0x000fe20000100a00 */
[----:B------:R-:W-:Y:S01]  /*e5e0*/  MOV R8, R144 ;  /* 0x0000009000087202 */ /* 0x000fe20000000f00 */
[----:B------:R-:W-:Y:S01]  /*e5f0*/  IMAD.MOV.U32 R7, RZ, RZ, R145 ;  /* 0x000000ffff077224 */ /* 0x000fe200078e0091 */
        /* <DEDUP_REMOVED lines=19> */
[----:B0-----:R-:W-:Y:S01]  /*e730*/  MOV R212, R128 ;  /* 0x0000008000d47202 */ /* 0x001fe20000000f00 */
        /* <DEDUP_REMOVED lines=9> */
[----:B------:R0:W-:Y:S01]  /*e7d0*/  STL [R1+0x450], R44 ;  /* 0x0004502c01007387 */ /* 0x0001e20000100800 */
[----:B------:R-:W-:Y:S01]  /*e7e0*/  MOV R204, R120 ;  /* 0x0000007800cc7202 */ /* 0x000fe20000000f00 */
[----:B------:R-:W-:Y:S01]  /*e7f0*/  IMAD.MOV.U32 R205, RZ, RZ, R121 ;  /* 0x000000ffffcd7224 */ /* 0x000fe200078e0079 */
[----:B------:R-:W-:Y:S01]  /*e800*/  MOV R202, R118 ;  /* 0x0000007600ca7202 */ /* 0x000fe20000000f00 */
[----:B------:R-:W2:Y:S01]  /*e810*/  LDL.LU.64 R150, [R1+0x1ad0] ;  /* 0x001ad00001967983 */ /* 0x000ea20000300a00 */
[----:B------:R-:W-:Y:S01]  /*e820*/  IMAD.MOV.U32 R203, RZ, RZ, R119 ;  /* 0x000000ffffcb7224 */ /* 0x000fe200078e0077 */
[----:B------:R-:W-:Y:S01]  /*e830*/  MOV R200, R116 ;  /* 0x0000007400c87202 */ /* 0x000fe20000000f00 */
[----:B------:R-:W-:Y:S01]  /*e840*/  IMAD.MOV.U32 R201, RZ, RZ, R117 ;  /* 0x000000ffffc97224 */ /* 0x000fe200078e0075 */
[----:B------:R-:W2:Y:S01]  /*e850*/  LDL.LU.64 R148, [R1+0x1ac8] ;  /* 0x001ac80001947983 */ /* 0x000ea20000300a00 */
        /* <DEDUP_REMOVED lines=92> */
[----:B------:R-:W-:-:S02]  /*ee20*/  IMAD.MOV.U32 R233, RZ, RZ, R47 ;  /* 0x000000ffffe97224 */ /* 0x000fc400078e002f */
[----:B------:R-:W-:Y:S01]  /*ee30*/  IMAD.MOV.U32 R235, RZ, RZ, R45 ;  /* 0x000000ffffeb7224 */ /* 0x000fe200078e002d */
        /* <DEDUP_REMOVED lines=376> */
[----:B------:R-:W-:Y:S01]  /*105c0*/  STL.64 [R1+0x16d0], R234 ;  /* 0x0016d0ea01007387 */ /* 0x000fe20000100a00 */
        /* <DEDUP_REMOVED lines=148> */
[----:B------:R-:W-:-:S02]  /*10f10*/  UMOV UR15, UR11 ;  /* 0x0000000b000f7c82 */ /* 0x000fc40008000000 */
        /* <DEDUP_REMOVED lines=32> */
[----:B------:R-:W-:Y:S01]  /*11120*/  STL.64 [R1+0x1320], R42 ;  /* 0x0013202a01007387 */ /* 0x000fe20000100a00 */
[----:B--2---:R-:W-:-:S06]  /*11130*/  WARPGROUP.ARRIVE ;  /* 0x00000000000079c5 */ /* 0x004fcc0000000000 */
[----:B------:R-:W-:Y:S01]  /*11140*/  IGMMA.64x256x32.S8.S8 R108, gdesc[UR12], R108, gsb0 ;  /* 0x066000000c6c79f1 */ /* 0x000fe2000804106c */
        /* <DEDUP_REMOVED lines=9> */
[----:B------:R-:W-:-:S03]  /*111e0*/  WARPGROUP.DEPBAR.LE gsb0, 0x0 ;  /* 0x00008000000079c5 */ /* 0x000fc60000010000 */
        /* <DEDUP_REMOVED lines=286> */
[----:B------:R0:W-:Y:S01]  /*123d0*/  STL [R1+0x50], R44 ;  /* 0x0000502c01007387 */ /* 0x0001e20000100800 */
        /* <DEDUP_REMOVED lines=24> */
[----:B-1----:R-:W-:Y:S01]  /*12560*/  IMAD.MOV.U32 R152, RZ, RZ, R128 ;  /* 0x000000ffff987224 */ /* 0x002fe200078e0080 */
[----:B------:R-:W-:Y:S02]  /*12570*/  MOV R23, R129 ;  /* 0x0000008100177202 */ /* 0x000fe40000000f00 */
[----:B------:R-:W2:Y:S01]  /*12580*/  LDL.LU.64 R134, [R1+0x1290] ;  /* 0x0012900001867983 */ /* 0x000ea20000300a00 */
[----:B------:R-:W-:Y:S01]  /*12590*/  IMAD.MOV.U32 R154, RZ, RZ, R126 ;  /* 0x000000ffff9a7224 */ /* 0x000fe200078e007e */
[----:B------:R-:W-:-:S02]  /*125a0*/  MOV R153, R127 ;  /* 0x0000007f00997202 */ /* 0x000fc40000000f00 */
[----:B------:R-:W2:Y:S01]  /*125b0*/  LDL.LU.64 R132, [R1+0x1288] ;  /* 0x0012880001847983 */ /* 0x000ea20000300a00 */
[----:B---3--:R-:W-:Y:S01]  /*125c0*/  IMAD.MOV.U32 R156, RZ, RZ, R124 ;  /* 0x000000ffff9c7224 */ /* 0x008fe200078e007c */
[----:B------:R-:W-:Y:S02]  /*125d0*/  MOV R155, R125 ;  /* 0x0000007d009b7202 */ /* 0x000fe40000000f00 */
[----:B------:R-:W2:Y:S01]  /*125e0*/  LDL.LU.64 R130, [R1+0x1280] ;  /* 0x0012800001827983 */ /* 0x000ea20000300a00 */
[----:B----4-:R-:W-:Y:S01]  /*125f0*/  IMAD.MOV.U32 R158, RZ, RZ, R122 ;  /* 0x000000ffff9e7224 */ /* 0x010fe200078e007a */
        /* <DEDUP_REMOVED lines=116> */
[----:B------:R-:W-:-:S03]  /*12d40*/  MOV R235, R45 ;  /* 0x0000002d00eb7202 */ /* 0x000fc60000000f00 */
        /* <DEDUP_REMOVED lines=323> */
[----:B------:R-:W-:-:S02]  /*14180*/  IMAD.MOV.U32 R133, RZ, RZ, R19 ;  /* 0x000000ffff857224 */ /* 0x000fc400078e0013 */
[----:B------:R-:W-:Y:S01]  /*14190*/  STL.64 [R1+0x10b8], R144 ;  /* 0x0010b89001007387 */ /* 0x000fe20000100a00 */
[----:B------:R-:W-:Y:S01]  /*141a0*/  MOV R130, R22 ;  /* 0x0000001600827202 */ /* 0x000fe20000000f00 */
[----:B------:R-:W-:Y:S02]  /*141b0*/  IMAD.MOV.U32 R131, RZ, RZ, R21 ;  /* 0x000000ffff837224 */ /* 0x000fe400078e0015 */
[----:B------:R-:W-:Y:S01]  /*141c0*/  STL.64 [R1+0x10b0], R142 ;  /* 0x0010b08e01007387 */ /* 0x000fe20000100a00 */
[----:B------:R-:W-:Y:S01]  /*141d0*/  MOV R128, R152 ;  /* 0x0000009800807202 */ /* 0x000fe20000000f00 */
[----:B------:R-:W-:Y:S02]  /*141e0*/  IMAD.MOV.U32 R129, RZ, RZ, R23 ;  /* 0x000000ffff817224 */ /* 0x000fe400078e0017 */
        /* <DEDUP_REMOVED lines=822> */
[----:B------:R-:W4:Y:S01]  /*17550*/  LDL.LU R154, [R1+0xcd0] ;  /* 0x000cd000019a7983 */ /* 0x000f220000300800 */
        /* <DEDUP_REMOVED lines=237> */
[----:B------:R-:W-:-:S03]  /*18430*/  MOV R3, R150 ;  /* 0x0000009600037202 */ /* 0x000fc60000000f00 */
[----:B------:R-:W-:Y:S01]  /*18440*/  STL.64 [R1+0x238], R38 ;  /* 0x0002382601007387 */ /* 0x000fe20000100a00 */
[----:B------:R-:W-:-:S03]  /*18450*/  IMAD.MOV.U32 R2, RZ, RZ, R151 ;  /* 0x000000ffff027224 */ /* 0x000fc600078e0097 */
[----:B------:R-:W-:Y:S01]  /*18460*/  STL.64 [R1+0x240], R40 ;  /* 0x0002402801007387 */ /* 0x000fe20000100a00 */
[----:B------:R-:W-:Y:S01]  /*18470*/  MOV R5, R148 ;  /* 0x0000009400057202 */ /* 0x000fe20000000f00 */
[----:B------:R-:W-:Y:S02]  /*18480*/  IMAD.MOV.U32 R4, RZ, RZ, R149 ;  /* 0x000000ffff047224 */ /* 0x000fe400078e0095 */
[----:B------:R-:W-:Y:S01]  /*18490*/  STL.64 [R1+0x248], R42 ;  /* 0x0002482a01007387 */ /* 0x000fe20000100a00 */
[----:B------:R-:W-:Y:S01]  /*184a0*/  MOV R7, R146 ;  /* 0x0000009200077202 */ /* 0x000fe20000000f00 */
[----:B------:R-:W-:Y:S02]  /*184b0*/  IMAD.MOV.U32 R6, RZ, RZ, R147 ;  /* 0x000000ffff067224 */ /* 0x000fe400078e0093 */
[----:B------:R0:W-:Y:S01]  /*184c0*/  STL.64 [R1+0x250], R44 ;  /* 0x0002502c01007387 */ /* 0x0001e20000100a00 */
[----:B------:R-:W-:Y:S01]  /*184d0*/  MOV R9, R144 ;  /* 0x0000009000097202 */ /* 0x000fe20000000f00 */
[----:B------:R-:W-:-:S02]  /*184e0*/  IMAD.MOV.U32 R8, RZ, RZ, R145 ;  /* 0x000000ffff087224 */ /* 0x000fc400078e0091 */
[----:B------:R-:W2:Y:S01]  /*184f0*/  LDL.LU.64 R150, [R1+0xcc8] ;  /* 0x000cc80001967983 */ /* 0x000ea20000300a00 */
[----:B------:R-:W-:Y:S01]  /*18500*/  MOV R11, R142 ;  /* 0x0000008e000b7202 */ /* 0x000fe20000000f00 */
[----:B------:R-:W-:Y:S02]  /*18510*/  IMAD.MOV.U32 R10, RZ, RZ, R143 ;  /* 0x000000ffff0a7224 */ /* 0x000fe400078e008f */
[----:B------:R-:W2:Y:S01]  /*18520*/  LDL.LU.64 R148, [R1+0xcc0] ;  /* 0x000cc00001947983 */ /* 0x000ea20000300a00 */
[----:B------:R-:W-:Y:S01]  /*18530*/  MOV R13, R140 ;  /* 0x0000008c000d7202 */ /* 0x000fe20000000f00 */
[----:B------:R-:W-:Y:S02]  /*18540*/  IMAD.MOV.U32 R12, RZ, RZ, R141 ;  /* 0x000000ffff0c7224 */ /* 0x000fe400078e008d */
[----:B------:R-:W2:Y:S01]  /*18550*/  LDL.LU.64 R146, [R1+0xcb8] ;  /* 0x000cb80001927983 */ /* 0x000ea20000300a00 */
        /* <DEDUP_REMOVED lines=516> */
[----:B------:R-:W-:Y:S01]  /*1a5a0*/  MOV R235, R2 ;  /* 0x0000000200eb7202 */ /* 0x000fe20000000f00 */
[----:B------:R-:W-:Y:S01]  /*1a5b0*/  UMOV UR9, UR13 ;  /* 0x0000000d00097c82 */ /* 0x000fe20008000000 */
        /* <DEDUP_REMOVED lines=96> */
[----:B------:R-:W-:Y:S01]  /*1abc0*/  BPT.TRAP 0x1 ;  /* 0x000000040000795c */ /* 0x000fe20000300000 */
.L_x_27:
[----:B-----5:R-:W-:Y:S01]  /*1abd0*/  ISETP.NE.AND P1, PT, R19, RZ, PT ;  /* 0x000000ff1300720c */ /* 0x020fe20003f25270 */
[----:B------:R-:W-:Y:S01]  /*1abe0*/  IMAD.U32 R2, RZ, RZ, UR6 ;  /* 0x00000006ff027e24 */ /* 0x000fe2000f8e00ff */
[----:B------:R-:W-:-:S11]  /*1abf0*/  UISETP.GT.U32.AND UP0, UPT, UR38, 0x1, UPT ;  /* 0x000000012600788c */ /* 0x000fd6000bf04070 */
[----:B------:R-:W-:-:S05]  /*1ac00*/  @P1 LEA R2, R2, R0, 0x3 ;  /* 0x0000000002021211 */ /* 0x000fca00078e18ff */
[----:B------:R-:W-:-:S05]  /*1ac10*/  @P1 VIADD R2, R2, 0x10 ;  /* 0x0000001002021836 */ /* 0x000fca0000000000 */
[----:B------:R-:W-:-:S04]  /*1ac20*/  @P1 PRMT R2, R154, 0x654, R2 ;  /* 0x000006549a021816 */ /* 0x000fc80000000002 */
[----:B------:R1:W-:Y:S01]  /*1ac30*/  @P1 SYNCS.ARRIVE.TRANS64.RED.A1T0 RZ, [R2+URZ], RZ ;  /* 0x000000ff02ff19a7 */ /* 0x0003e2000810043f */
[----:B------:R-:W-:-:S13]  /*1ac40*/  PLOP3.LUT P1, PT, PT, PT, UP0, 0x80, 0x0 ;  /* 0x000000000000781c */ /* 0x000fda0003f2f008 */
[----:B-1----:R-:W-:Y:S05]  /*1ac50*/  @P1 BRA `(.L_x_28) ;  /* 0x0000000000041947 */ /* 0x002fea0003800000 */
[----:B------:R-:W-:Y:S01]  /*1ac60*/  BPT.TRAP 0x1 ;  /* 0x000000040000795c */ /* 0x000fe20000300000 */
.L_x_28:
[----:B------:R-:W-:Y:S02]  /*1ac70*/  UISETP.GT.AND UP2, UPT, UR16, 0x1, UPT ;  /* 0x000000011000788c */ /* 0x000fe4000bf44270 */
[----:B------:R-:W-:Y:S02]  /*1ac80*/  UIADD3 UR5, UR5, 0x1, URZ ;  /* 0x0000000105057890 */ /* 0x000fe4000fffe03f */
[----:B------:R-:W-:Y:S02]  /*1ac90*/  UIADD3 UR6, UR6, 0x1, URZ ;  /* 0x0000000106067890 */ /* 0x000fe4000fffe03f */
[----:B------:R-:W-:Y:S01]  /*1aca0*/  PLOP3.LUT P1, PT, PT, PT, UP2, 0x80, 0x0 ;  /* 0x000000000000781c */ /* 0x000fe20003f2f028 */
[----:B------:R-:W-:Y:S02]  /*1acb0*/  UISETP.NE.AND UP0, UPT, UR5, 0x2, UPT ;  /* 0x000000020500788c */ /* 0x000fe4000bf05270 */
[----:B------:R-:W-:Y:S02]  /*1acc0*/  UIADD3 UR8, UR16, -0x1, URZ ;  /* 0xffffffff10087890 */ /* 0x000fe4000fffe03f */
[----:B------:R-:W-:-:S02]  /*1acd0*/  UISETP.NE.AND UP1, UPT, UR6, 0x2, UPT ;  /* 0x000000020600788c */ /* 0x000fc4000bf25270 */
[----:B------:R-:W-:Y:S02]  /*1ace0*/  USEL UR9, URZ, 0x1, UP0 ;  /* 0x000000013f097887 */ /* 0x000fe40008000000 */
[----:B------:R-:W-:Y:S02]  /*1acf0*/  USEL UR5, UR5, URZ, UP0 ;  /* 0x0000003f05057287 */ /* 0x000fe40008000000 */
[----:B------:R-:W-:Y:S02]  /*1ad00*/  USEL UR6, UR6, URZ, UP1 ;  /* 0x0000003f06067287 */ /* 0x000fe40008800000 */
[----:B------:R-:W-:Y:S01]  /*1ad10*/  ULOP3.LUT UR7, UR7, UR9, URZ, 0x3c, !UPT ;  /* 0x0000000907077292 */ /* 0x000fe2000f8e3c3f */
[----:B------:R-:W-:Y:S01]  /*1ad20*/  UMOV UR16, UR8 ;  /* 0x0000000800107c82 */ /* 0x000fe20008000000 */
[----:B------:R-:W-:Y:S10]  /*1ad30*/  @P1 BRA `(.L_x_29) ;  /* 0xffffff2400881947 */ /* 0x000ff4000383ffff */
.L_x_22:
[----:B-----5:R-:W1:Y:S02]  /*1ad40*/  LDC R2, c[0x0][0x28c] ;  /* 0x0000a300ff027b82 */ /* 0x020e640000000800 */
[----:B-1----:R-:W-:-:S13]  /*1ad50*/  ISETP.GE.AND P1, PT, R2, 0x1, PT ;  /* 0x000000010200780c */ /* 0x002fda0003f26270 */
[----:B------:R-:W-:Y:S05]  /*1ad60*/  @!P1 BRA `(.L_x_30) ;  /* 0x0000000000449947 */ /* 0x000fea0003800000 */
[----:B------:R-:W-:Y:S05]  /*1ad70*/  @!P0 BRA `(.L_x_31) ;  /* 0x0000000000048947 */ /* 0x000fea0003800000 */
[----:B------:R-:W-:Y:S01]  /*1ad80*/  BPT.TRAP 0x1 ;  /* 0x000000040000795c */ /* 0x000fe20000300000 */
.L_x_31:
[----:B------:R-:W-:Y:S01]  /*1ad90*/  ISETP.NE.AND P0, PT, R19, RZ, PT ;  /* 0x000000ff1300720c */ /* 0x000fe20003f05270 */
[----:B------:R-:W-:-:S12]  /*1ada0*/  UISETP.LT.AND UP1, UPT, UR43, 0x1, UPT ;  /* 0x000000012b00788c */ /* 0x000fd8000bf21270 */
[----:B------:R-:W-:-:S05]  /*1adb0*/  VOTEU.ANY UP0, P0 ;  /* 0x00000000003f7886 */ /* 0x000fca0000000100 */
[----:B------:R-:W-:-:S04]  /*1adc0*/  @UP0 USEL UR4, UR43, 0x1, UP1 ;  /* 0x000000012b040887 */ /* 0x000fc80008800000 */
[----:B------:R-:W-:Y:S02]  /*1add0*/  @UP0 UIADD3 UR4, UR37, UR43, -UR4 ;  /* 0x0000002b25040290 */ /* 0x000fe4000fffe804 */
[----:B------:R-:W-:-:S04]  /*1ade0*/  UISETP.GT.U32.AND UP0, UPT, UR38, 0x1, UPT ;  /* 0x000000012600788c */ /* 0x000fc8000bf04070 */
[----:B------:R-:W-:-:S05]  /*1adf0*/  MOV R2, UR4 ;  /* 0x0000000400027c02 */ /* 0x000fca0008000f00 */
[----:B------:R-:W-:-:S05]  /*1ae00*/  @P0 IMAD.SHL.U32 R2, R2, 0x8, RZ ;  /* 0x0000000802020824 */ /* 0x000fca00078e00ff */
[----:B------:R-:W-:-:S04]  /*1ae10*/  @P0 LOP3.LUT R2, R2, 0x8, RZ, 0xc0, !PT ;  /* 0x0000000802020812 */ /* 0x000fc800078ec0ff */
[----:B------:R-:W-:-:S04]  /*1ae20*/  @P0 IADD3 R0, R0, 0x10, R2 ;  /* 0x0000001000000810 */ /* 0x000fc80007ffe002 */
[----:B------:R-:W-:-:S04]  /*1ae30*/  @P0 PRMT R0, R154, 0x654, R0 ;  /* 0x000006549a000816 */ /* 0x000fc80000000000 */
[----:B------:R1:W-:Y:S01]  /*1ae40*/  @P0 SYNCS.ARRIVE.TRANS64.RED.A1T0 RZ, [R0+URZ], RZ ;  /* 0x000000ff00ff09a7 */ /* 0x0003e2000810043f */
[----:B------:R-:W-:-:S13]  /*1ae50*/  PLOP3.LUT P0, PT, PT, PT, UP0, 0x80, 0x0 ;  /* 0x000000000000781c */ /* 0x000fda0003f0f008 */
[----:B-1----:R-:W-:Y:S05]  /*1ae60*/  @P0 BRA `(.L_x_30) ;  /* 0x0000000000040947 */ /* 0x002fea0003800000 */
[----:B------:R-:W-:Y:S01]  /*1ae70*/  BPT.TRAP 0x1 ;  /* 0x000000040000795c */ /* 0x000fe20000300000 */
.L_x_30:
[----:B------:R-:W1:Y:S01]  /*1ae80*/  S2R R5, SR_TID.X ;  /* 0x0000000000057919 */ /* 0x000e620000002100 */
[----:B------:R-:W-:Y:S01]  /*1ae90*/  USHF.L.U32 UR41, UR41, 0x9, URZ ;  /* 0x0000000929297899 */ /* 0x000fe2000800063f */
[----:B------:R-:W-:Y:S01]  /*1aea0*/  ULDC UR9, c[0x0][0x288] ;  /* 0x0000a20000097ab9 */ /* 0x000fe20000000800 */
[----:B------:R-:W-:Y:S02]  /*1aeb0*/  UIADD3 UR37, UR43, UR37, URZ ;  /* 0x000000252b257290 */ /* 0x000fe4000fffe03f */
[----:B------:R-:W-:Y:S02]  /*1aec0*/  UIMAD.WIDE UR10, UR40, 0x100, URZ ;  /* 0x00000100280a78a5 */ /* 0x000fe4000f8e023f */
[----:B------:R-:W-:Y:S01]  /*1aed0*/  IMAD.U32 R14, RZ, RZ, UR41 ;  /* 0x00000029ff0e7e24 */ /* 0x000fe2000f8e00ff */
[----:B------:R-:W-:Y:S02]  /*1aee0*/  USHF.L.U32 UR40, UR40, 0x8, URZ ;  /* 0x0000000828287899 */ /* 0x000fe4000800063f */
[----:B------:R-:W-:Y:S01]  /*1aef0*/  UISETP.GE.AND UP2, UPT, UR41, UR9, UPT ;  /* 0x000000092900728c */ /* 0x000fe2000bf46270 */
[----:B------:R-:W-:Y:S01]  /*1af00*/  ULDC UR8, c[0x0][0x284] ;  /* 0x0000a10000087ab9 */ /* 0x000fe20000000800 */
[----:B------:R-:W-:Y:S01]  /*1af10*/  USHF.R.U32.HI UR4, URZ, 0x1, UR37 ;  /* 0x000000013f047899 */ /* 0x000fe20008011625 */
[----:B------:R-:W-:Y:S01]  /*1af20*/  MOV R155, UR8 ;  /* 0x00000008009b7c02 */ /* 0x000fe20008000f00 */
[----:B------:R-:W-:-:S02]  /*1af30*/  UISETP.GE.OR UP2, UPT, UR40, UR8, UP2 ;  /* 0x000000082800728c */ /* 0x000fc40009746670 */
[----:B------:R-:W-:Y:S02]  /*1af40*/  ULOP3.LUT UR4, UR4, 0x1, URZ, 0xc0, !UPT ;  /* 0x0000000104047892 */ /* 0x000fe4000f8ec03f */
[----:B------:R-:W-:Y:S01]  /*1af50*/  USHF.R.S32.HI UR12, URZ, 0x1f, UR42 ;  /* 0x0000001f3f0c7899 */ /* 0x000fe2000801142a */
[----:B------:R-:W-:Y:S01]  /*1af60*/  ULDC.64 UR6, c[0x0][0x5d0] ;  /* 0x0001740000067ab9 */ /* 0x000fe20000000a00 */
[----:B------:R-:W-:Y:S01]  /*1af70*/  UISETP.GT.U32.AND UP0, UPT, UR37, 0x1, UPT ;  /* 0x000000012500788c */ /* 0x000fe2000bf04070 */
[----:B------:R-:W-:Y:S01]  /*1af80*/  PLOP3.LUT P0, PT, PT, PT, UP2, 0x80, 0x0 ;  /* 0x000000000000781c */ /* 0x000fe20003f0f028 */
[----:B------:R-:W-:Y:S02]  /*1af90*/  UISETP.NE.U32.AND UP1, UPT, UR4, 0x1, UPT ;  /* 0x000000010400788c */ /* 0x000fe4000bf25070 */
[----:B------:R-:W-:Y:S02]  /*1afa0*/  UIMAD UR5, UR12, UR6, URZ ;  /* 0x000000060c0572a4 */ /* 0x000fe4000f8e023f */
[----:B------:R-:W-:-:S02]  /*1afb0*/  UISETP.LT.U32.AND UP0, UPT, UR43, 0x2, UP0 ;  /* 0x000000022b00788c */ /* 0x000fc40008701070 */
[----:B------:R-:W-:Y:S01]  /*1afc0*/  UISETP.GT.U32.AND UP1, UPT, UR43, 0x1, !UP1 ;  /* 0x000000012b00788c */ /* 0x000fe2000cf24070 */
[--C-:B-1----:R-:W-:Y:S01]  /*1afd0*/  SHF.R.U32.HI R2, RZ, 0x7, R5.reuse ;  /* 0x00000007ff027819 */ /* 0x102fe20000011605 */
[----:B------:R-:W-:Y:S01]  /*1afe0*/  UIMAD UR5, UR42, UR7, UR5 ;  /* 0x000000072a0572a4 */ /* 0x000fe2000f8e0205 */
[----:B------:R-:W-:Y:S01]  /*1aff0*/  SHF.R.U32.HI R3, RZ, 0x2, R5 ;  /* 0x00000002ff037819 */ /* 0x000fe20000011605 */
[----:B------:R-:W-:Y:S01]  /*1b000*/  USEL UR4, URZ, 0x1, !UP1 ;  /* 0x000000013f047887 */ /* 0x000fe2000c800000 */
[----:B------:R-:W-:Y:S01]  /*1b010*/  LOP3.LUT R4, R5, 0x60, RZ, 0xc0, !PT ;  /* 0x0000006005047812 */ /* 0x000fe200078ec0ff */
[----:B------:R-:W-:Y:S01]  /*1b020*/  ULOP3.LUT UR37, UR37, 0x1, URZ, 0xc0, !UPT ;  /* 0x0000000125257892 */ /* 0x000fe2000f8ec03f */
[----:B------:R-:W-:Y:S02]  /*1b030*/  LOP3.LUT R2, R2, 0x1, RZ, 0xc0, !PT ;  /* 0x0000000102027812 */ /* 0x000fe400078ec0ff */
[----:B------:R-:W-:Y:S02]  /*1b040*/  LOP3.LUT R3, R3, 0x7, RZ, 0xc0, !PT ;  /* 0x0000000703037812 */ /* 0x000fe400078ec0ff */
[----:B------:R-:W-:-:S02]  /*1b050*/  SHF.R.U32.HI R4, RZ, 0x1, R4 ;  /* 0x00000001ff047819 */ /* 0x000fc40000011604 */
[----:B0-----:R-:W-:Y:S02]  /*1b060*/  SHF.L.U32 R160, R2, 0x6, RZ ;  /* 0x0000000602a07819 */ /* 0x001fe400000006ff */
[C---:B------:R-:W-:Y:S02]  /*1b070*/  SHF.L.U32 R15, R5.reuse, 0x1, RZ ;  /* 0x00000001050f7819 */ /* 0x040fe400000006ff */
[--C-:B------:R-:W-:Y:S02]  /*1b080*/  IADD3 R0, RZ, -R4, -R3.reuse ;  /* 0x80000004ff007210 */ /* 0x100fe40007ffe803 */
[----:B------:R-:W-:Y:S01]  /*1b090*/  LOP3.LUT R160, R160, 0x40, R3, 0xe2, !PT ;  /* 0x00000040a0a07812 */ /* 0x000fe200078ee203 */
[----:B------:R-:W-:Y:S01]  /*1b0a0*/  IMAD.MOV.U32 R3, RZ, RZ, -0x2 ;  /* 0xfffffffeff037424 */ /* 0x000fe200078e00ff */
[----:B------:R-:W-:Y:S01]  /*1b0b0*/  LOP3.LUT R14, R14, 0x6, R15, 0xf8, !PT ;  /* 0x000000060e0e7812 */ /* 0x000fe200078ef80f */
[----:B------:R-:W-:Y:S01]  /*1b0c0*/  IMAD R0, R2, -0x40, R0 ;  /* 0xffffffc002007824 */ /* 0x000fe200078e0200 */
[----:B------:R-:W-:Y:S01]  /*1b0d0*/  LOP3.LUT R160, R160, UR10, R4, 0xfe, !PT ;  /* 0x0000000aa0a07c12 */ /* 0x000fe2000f8efe04 */
[----:B------:R-:W-:Y:S01]  /*1b0e0*/  IMAD.U32 R4, RZ, RZ, UR6 ;  /* 0x00000006ff047e24 */ /* 0x000fe2000f8e00ff */
[----:B------:R-:W-:Y:S01]  /*1b0f0*/  SHF.R.S32.HI R15, RZ, 0x1f, R14 ;  /* 0x0000001fff0f7819 */ /* 0x000fe2000001140e */
[----:B------:R-:W-:Y:S01]  /*1b100*/  USEL UR6, URZ, 0x1, !UP0 ;  /* 0x000000013f067887 */ /* 0x000fe2000c000000 */
[----:B------:R-:W-:-:S02]  /*1b110*/  LOP3.LUT R2, R5, 0x3, RZ, 0xc0, !PT ;  /* 0x0000000305027812 */ /* 0x000fc400078ec0ff */
[----:B------:R-:W-:Y:S01]  /*1b120*/  IADD3 R155, R155, -UR40, R0 ;  /* 0x800000289b9b7c10 */ /* 0x000fe2000fffe000 */
[----:B------:R-:W-:Y:S01]  /*1b130*/  IMAD.WIDE.U32 R4, R4, UR42, R14 ;  /* 0x0000002a04047c25 */ /* 0x000fe2000f8e000e */
[----:B------:R-:W-:Y:S01]  /*1b140*/  ULOP3.LUT UR36, UR4, UR36, UR6, 0x96, !UPT ;  /* 0x0000002404247292 */ /* 0x000fe2000f8e9606 */
[----:B------:R-:W-:Y:S02]  /*1b150*/  UMOV UR40, 0xffffffff ;  /* 0xffffffff00287882 */ /* 0x000fe40000000000 */
[----:B------:R-:W-:Y:S01]  /*1b160*/  IMAD R2, R2, R3, UR9 ;  /* 0x0000000902027e24 */ /* 0x000fe2000f8e0203 */
[----:B------:R-:W-:-:S03]  /*1b170*/  IADD3 R5, R5, UR5, RZ ;  /* 0x0000000505057c10 */ /* 0x000fc6000fffe0ff */
[----:B------:R-:W-:Y:S01]  /*1b180*/  VIADD R0, R2, -UR41 ;  /* 0x8000002902007c36 */ /* 0x000fe20008000000 */
[----:B------:R-:W-:Y:S06]  /*1b190*/  @P0 BRA `(.L_x_32) ;  /* 0x000001b000f80947 */ /* 0x000fec0003800000 */
[----:B------:R-:W0:Y:S01]  /*1b1a0*/  LDC.64 R2, c[0x0][0x5c8] ;  /* 0x00017200ff027b82 */ /* 0x000e220000000a00 */
[----:B------:R-:W-:Y:S01]  /*1b1b0*/  ULDC.64 UR4, c[0x0][0x5c0] ;  /* 0x0001700000047ab9 */ /* 0x000fe20000000a00 */
[----:B------:R-:W-:Y:S01]  /*1b1c0*/  BSSY B0, `(.L_x_32) ;  /* 0x0001b3b000007945 */ /* 0x000fe20003800000 */
[C---:B0-----:R-:W-:Y:S01]  /*1b1d0*/  IMAD R6, R2.reuse, UR11, RZ ;  /* 0x0000000b02067c24 */ /* 0x041fe2000f8e02ff */
[----:B------:R-:W-:Y:S01]  /*1b1e0*/  SHF.L.U64.HI R9, R2, 0x3, R3 ;  /* 0x0000000302097819 */ /* 0x000fe20000010203 */
[----:B------:R-:W-:-:S04]  /*1b1f0*/  IMAD.WIDE.U32 R4, R160, R2, R4 ;  /* 0x00000002a0047225 */ /* 0x000fc800078e0004 */
[----:B------:R-:W-:Y:S01]  /*1b200*/  IMAD R6, R160, R3, R6 ;  /* 0x00000003a0067224 */ /* 0x000fe200078e0206 */
[----:B------:R-:W-:Y:S01]  /*1b210*/  IADD3 R4, P0, R4, UR4, RZ ;  /* 0x0000000404047c10 */ /* 0x000fe2000ff1e0ff */
[----:B------:R-:W-:-:S03]  /*1b220*/  IMAD.SHL.U32 R8, R2, 0x8, RZ ;  /* 0x0000000802087824 */ /* 0x000fc600078e00ff */
[----:B------:R-:W-:Y:S02]  /*1b230*/  IADD3 R6, R5, R6, RZ ;  /* 0x0000000605067210 */ /* 0x000fe40007ffe0ff */
[-C--:B------:R-:W-:Y:S02]  /*1b240*/  IADD3 R10, P1, R8, R4.reuse, RZ ;  /* 0x00000004080a7210 */ /* 0x080fe40007f3e0ff */
[----:B------:R-:W-:Y:S02]  /*1b250*/  IADD3.X R5, R6, UR5, RZ, P0, !PT ;  /* 0x0000000506057c10 */ /* 0x000fe400087fe4ff */
[C---:B------:R-:W-:Y:S02]  /*1b260*/  LEA R6, P0, R2.reuse, R4, 0x7 ;  /* 0x0000000402067211 */ /* 0x040fe400078038ff */
[-C--:B------:R-:W-:Y:S02]  /*1b270*/  IADD3.X R11, R9, R5.reuse, RZ, P1, !PT ;  /* 0x00000005090b7210 */ /* 0x080fe40000ffe4ff */
[----:B------:R-:W-:-:S02]  /*1b280*/  LEA.HI.X R7, R2, R5, R3, 0x7, P0 ;  /* 0x0000000502077211 */ /* 0x000fc400000f3c03 */
[----:B------:R-:W-:Y:S02]  /*1b290*/  ISETP.NE.AND P0, PT, R18, RZ, PT ;  /* 0x000000ff1200720c */ /* 0x000fe40003f05270 */
[----:B------:R-:W-:-:S05]  /*1b2a0*/  IADD3 R8, P2, R8, R6, RZ ;  /* 0x0000000608087210 */ /* 0x000fca0007f5e0ff */
[----:B------:R-:W-:-:S06]  /*1b2b0*/  IMAD.X R9, R9, 0x1, R7, P2 ;  /* 0x0000000109097824 */ /* 0x000fcc00010e0607 */
[----:B------:R-:W-:Y:S05]  /*1b2c0*/  @!P0 BRA `(.L_x_33) ;  /* 0x0000013800988947 */ /* 0x000fea0003800000 */
[----:B------:R-:W0:Y:S01]  /*1b2d0*/  LDC.64 R12, c[0x0][0x5b0] ;  /* 0x00016c00ff0c7b82 */ /* 0x000e220000000a00 */
[----:B------:R-:W-:Y:S01]  /*1b2e0*/  ULDC.64 UR6, c[0x0][0x5b8] ;  /* 0x00016e0000067ab9 */ /* 0x000fe20000000a00 */
[----:B------:R-:W-:Y:S01]  /*1b2f0*/  ISETP.GE.AND P3, PT, R155, 0x1, PT ;  /* 0x000000019b00780c */ /* 0x000fe20003f66270 */
[----:B------:R-:W-:Y:S02]  /*1b300*/  UIMAD UR4, UR12, UR6, URZ ;  /* 0x000000060c0472a4 */ /* 0x000fe4000f8e023f */
[----:B------:R-:W-:Y:S01]  /*1b310*/  MOV R2, UR6 ;  /* 0x0000000600027c02 */ /* 0x000fe20008000f00 */
[----:B------:R-:W-:Y:S01]  /*1b320*/  BSSY B1, `(.L_x_34) ;  /* 0x000000e000017945 */ /* 0x000fe20003800000 */
[----:B------:R-:W-:Y:S01]  /*1b330*/  ISETP.LT.OR P1, PT, R0, 0x1, !P3 ;  /* 0x000000010000780c */ /* 0x000fe20005f21670 */
[----:B------:R-:W-:Y:S01]  /*1b340*/  UIMAD UR4, UR42, UR7, UR4 ;  /* 0x000000072a0472a4 */ /* 0x000fe2000f8e0204 */
[----:B------:R-:W1:Y:S01]  /*1b350*/  LDC.64 R152, c[0x0][0x5a8] ;  /* 0x00016a00ff987b82 */ /* 0x000e620000000a00 */
[----:B------:R-:W-:-:S04]  /*1b360*/  IMAD.WIDE.U32 R14, R2, UR42, R14 ;  /* 0x0000002a020e7c25 */ /* 0x000fc8000f8e000e */
[----:B------:R-:W-:Y:S01]  /*1b370*/  VIADD R157, R15, UR4 ;  /* 0x000000040f9d7c36 */ /* 0x000fe20008000000 */
[----:B------:R-:W-:Y:S01]  /*1b380*/  MOV R156, R14 ;  /* 0x0000000e009c7202 */ /* 0x000fe20000000f00 */
[----:B0-----:R-:W-:-:S04]  /*1b390*/  IMAD R161, R12, UR11, RZ ;  /* 0x0000000b0ca17c24 */ /* 0x001fc8000f8e02ff */
[----:B------:R-:W-:-:S04]  /*1b3a0*/  IMAD.WIDE.U32 R2, R160, R12, R156 ;  /* 0x0000000ca0027225 */ /* 0x000fc800078e009c */
[----:B------:R-:W-:Y:S01]  /*1b3b0*/  IMAD R161, R160, R13, R161 ;  /* 0x0000000da0a17224 */ /* 0x000fe200078e02a1 */
[----:B-1----:R-:W-:-:S04]  /*1b3c0*/  IADD3 R22, P0, R2, R152, RZ ;  /* 0x0000009802167210 */ /* 0x002fc80007f1e0ff */
[----:B------:R-:W-:Y:S01]  /*1b3d0*/  IADD3.X R23, R153, R3, R161, P0, !PT ;  /* 0x0000000399177210 */ /* 0x000fe200007fe4a1 */
[----:B------:R-:W-:Y:S08]  /*1b3e0*/  @P1 BRA `(.L_x_35) ;  /* 0x0000000000041947 */ /* 0x000ff00003800000 */
[----:B------:R0:W5:Y:S02]  /*1b3f0*/  LDG.E.U8 R16, desc[UR46][R22.64] ;  /* 0x0000002e16107981 */ /* 0x000164000c1e1100 */
.L_x_35:
[----:B------:R-:W-:Y:S05]  /*1b400*/  BSYNC B1 ;  /* 0x0000000000017941 */ /* 0x000fea0003800000 */
.L_x_34:
[----:B------:R-:W2:Y:S01]  /*1b410*/  LDL.LU R3, [R1+0x400] ;  /* 0x0004000001037983 */ /* 0x000ea20000300800 */
[----:B-----5:R-:W-:Y:S01]  /*1b420*/  LOP3.LUT R2, R16, 0xffff, RZ, 0xc0, !PT ;  /* 0x0000ffff10027812 */ /* 0x020fe200078ec0ff */
[C---:B------:R-:W-:Y:S01]  /*1b430*/  IMAD.SHL.U32 R158, R12.reuse, 0x8, RZ ;  /* 0x000000080c9e7824 */ /* 0x040fe200078e00ff */
[----:B------:R-:W-:Y:S01]  /*1b440*/  SHF.L.U64.HI R159, R12, 0x3, R13 ;  /* 0x000000030c9f7819 */ /* 0x000fe2000001020d */
[----:B------:R-:W-:Y:S01]  /*1b450*/  BSSY B1, `(.L_x_36) ;  /* 0x0000013000017945 */ /* 0x000fe20003800000 */
[----:B------:R-:W-:Y:S02]  /*1b460*/  PRMT R2, R2, 0x8880, RZ ;  /* 0x0000888002027816 */ /* 0x000fe400000000ff */
[----:B------:R-:W-:Y:S01]  /*1b470*/  ISETP.LT.OR P4, PT, R0, 0x2, !P3 ;  /* 0x000000020000780c */ /* 0x000fe20005f81670 */
[----:B------:R-:W-:Y:S01]  /*1b480*/  IMAD.WIDE.U32 R20, R160, R12, R158 ;  /* 0x0000000ca0147225 */ /* 0x000fe200078e009e */
[----:B------:R-:W-:-:S03]  /*1b490*/  ISETP.GE.AND P2, PT, R155, 0x9, PT ;  /* 0x000000099b00780c */ /* 0x000fc60003f46270 */
[----:B------:R-:W-:Y:S01]  /*1b4a0*/  IMAD R2, R2, R18, RZ ;  /* 0x0000001202027224 */ /* 0x000fe200078e02ff */
[----:B------:R-:W-:Y:S02]  /*1b4b0*/  IADD3 R161, R161, R21, RZ ;  /* 0x00000015a1a17210 */ /* 0x000fe40007ffe0ff */
[----:B------:R-:W-:Y:S02]  /*1b4c0*/  IADD3 R20, P5, P6, R14, R152, R20 ;  /* 0x000000980e147210 */ /* 0x000fe40007ebe014 */
[C---:B------:R-:W-:Y:S02]  /*1b4d0*/  ISETP.LT.OR P0, PT, R0.reuse, 0x2, !P2 ;  /* 0x000000020000780c */ /* 0x040fe40005701670 */
[----:B------:R-:W-:Y:S02]  /*1b4e0*/  IADD3.X R21, R157, R153, R161, P5, P6 ;  /* 0x000000999d157210 */ /* 0x000fe40002fec4a1 */
[C---:B------:R-:W-:Y:S02]  /*1b4f0*/  ISETP.LT.OR P5, PT, R0.reuse, 0x9, !P3 ;  /* 0x000000090000780c */ /* 0x040fe40005fa1670 */
[----:B------:R-:W-:Y:S01]  /*1b500*/  ISETP.LT.OR P6, PT, R0, 0xa, !P3 ;  /* 0x0000000a0000780c */ /* 0x000fe20005fc1670 */
[----:B--2---:R-:W-:-:S05]  /*1b510*/  @!P1 IMAD R3, R3, R17, R2 ;  /* 0x0000001103039224 */ /* 0x004fca00078e0202 */
[----:B------:R1:W-:Y:S01]  /*1b520*/  @!P1 STG.E.U8 desc[UR46][R4.64], R3 ;  /* 0x0000000304009986 */ /* 0x0003e2000c10112e */
[----:B------:R-:W-:Y:S01]  /*1b530*/  ISETP.LT.OR P1, PT, R0, 0x1, !P2 ;  /* 0x000000010000780c */ /* 0x000fe20005721670 */
[----:B------:R-:W-:-:S12]  /*1b540*/  @P4 BRA `(.L_x_37) ;  /* 0x00000000000c4947 */ /* 0x000fd80003800000 */
[----:B------:R-:W2:Y:S02]  /*1b550*/  LDG.E.U8 R16, desc[UR46][R22.64+0x1] ;  /* 0x0000012e16107981 */ /* 0x000ea4000c1e1100 */
[----:B--2---:R-:W-:-:S05]  /*1b560*/  PRMT R2, R16, 0x8880, RZ ;  /* 0x0000888010027816 */ /* 0x004fca00000000ff */
[----:B------:R-:W-:-:S07]  /*1b570*/  IMAD R2, R2, R18, RZ ;  /* 0x0000001202027224 */ /* 0x000fce00078e02ff */
.L_x_37:
[----:B------:R-:W-:Y:S05]  /*1b580*/  BSYNC B1 ;  /* 0x0000000000017941 */ /* 0x000fea0003800000 */
.L_x_36:
[----:B-1----:R-:W2:Y:S01]  /*1b590*/  LDL.LU R3, [R1+0x404] ;  /* 0x0004040001037983 */ /* 0x002ea20000300800 */
[----:B------:R-:W-:Y:S01]  /*1b5a0*/  BSSY B1, `(.L_x_38) ;  /* 0x0000007000017945 */ /* 0x000fe20003800000 */
[----:B--2---:R-:W-:-:S05]  /*1b5b0*/  @!P4 IMAD R3, R3, R17, R2 ;  /* 0x000000110303c224 */ /* 0x004fca00078e0202 */
[----:B------:R1:W-:Y:S01]  /*1b5c0*/  @!P4 STG.E.U8 desc[UR46][R4.64+0x1], R3 ;  /* 0x000001030400c986 */ /* 0x0003e2000c10112e */
[----:B------:R-:W-:Y:S05]  /*1b5d0*/  @P1 BRA `(.L_x_39) ;  /* 0x00000000000c1947 */ /* 0x000fea0003800000 */
[----:B------:R-:W2:Y:S02]  /*1b5e0*/  LDG.E.U8 R16, desc[UR46][R20.64] ;  /* 0x0000002e14107981 */ /* 0x000ea4000c1e1100 */
[----:B--2---:R-:W-:-:S05]  /*1b5f0*/  PRMT R2, R16, 0x8880, RZ ;  /* 0x0000888010027816 */ /* 0x004fca00000000ff */
[----:B------:R-:W-:-:S07]  /*1b600*/  IMAD R2, R2, R18, RZ ;  /* 0x0000001202027224 */ /* 0x000fce00078e02ff */
.L_x_39:
[----:B------:R-:W-:Y:S05]  /*1b610*/  BSYNC B1 ;  /* 0x0000000000017941 */ /* 0x000fea0003800000 */
.L_x_38:
        /* <DEDUP_REMOVED lines=8> */
.L_x_41:
[----:B------:R-:W-:Y:S05]  /*1b6a0*/  BSYNC B1 ;  /* 0x0000000000017941 */ /* 0x000fea0003800000 */
.L_x_40:
        /* <DEDUP_REMOVED lines=8> */
.L_x_43:
[----:B------:R-:W-:Y:S05]  /*1b730*/  BSYNC B1 ;  /* 0x0000000000017941 */ /* 0x000fea0003800000 */
.L_x_42:
        /* <DEDUP_REMOVED lines=8> */
.L_x_45:
[----:B------:R-:W-:Y:S05]  /*1b7c0*/  BSYNC B1 ;  /* 0x0000000000017941 */ /* 0x000fea0003800000 */
.L_x_44:
[----:B-1----:R-:W2:Y:S01]  /*1b7d0*/  LDL.LU R3, [R1+0x414] ;  /* 0x0004140001037983 */ /* 0x002ea20000300800 */
[C---:B------:R-:W-:Y:S01]  /*1b7e0*/  ISETP.LT.OR P0, PT, R0.reuse, 0x9, !P2 ;  /* 0x000000090000780c */ /* 0x040fe20005701670 */
[----:B------:R-:W-:Y:S01]  /*1b7f0*/  BSSY B1, `(.L_x_46) ;  /* 0x000000b000017945 */ /* 0x000fe20003800000 */
[C---:B------:R-:W-:Y:S02]  /*1b800*/  ISETP.LT.OR P1, PT, R0.reuse, 0xa, !P2 ;  /* 0x0000000a0000780c */ /* 0x040fe40005721670 */
        /* <DEDUP_REMOVED lines=9> */
.L_x_47:
[----:B------:R-:W-:Y:S05]  /*1b8a0*/  BSYNC B1 ;  /* 0x0000000000017941 */ /* 0x000fea0003800000 */
.L_x_46:
        /* <DEDUP_REMOVED lines=8> */
.L_x_49:
[----:B------:R-:W-:Y:S05]  /*1b930*/  BSYNC B1 ;  /* 0x0000000000017941 */ /* 0x000fea0003800000 */
.L_x_48:
        /* <DEDUP_REMOVED lines=8> */
.L_x_51:
[----:B------:R-:W-:Y:S05]  /*1b9c0*/  BSYNC B1 ;  /* 0x0000000000017941 */ /* 0x000fea0003800000 */
.L_x_50:
        /* <DEDUP_REMOVED lines=8> */
.L_x_53:
[----:B------:R-:W-:Y:S05]  /*1ba50*/  BSYNC B1 ;  /* 0x0000000000017941 */ /* 0x000fea0003800000 */
.L_x_52:
        /* <DEDUP_REMOVED lines=8> */
.L_x_55:
[----:B------:R-:W-:Y:S05]  /*1bae0*/  BSYNC B1 ;  /* 0x0000000000017941 */ /* 0x000fea0003800000 */
.L_x_54:
        /* <DEDUP_REMOVED lines=13> */
.L_x_57:
[----:B------:R-:W-:Y:S05]  /*1bbc0*/  BSYNC B1 ;  /* 0x0000000000017941 */ /* 0x000fea0003800000 */
.L_x_56:
        /* <DEDUP_REMOVED lines=8> */
.L_x_59:
[----:B------:R-:W-:Y:S05]  /*1bc50*/  BSYNC B1 ;  /* 0x0000000000017941 */ /* 0x000fea0003800000 */
.L_x_58:
        /* <DEDUP_REMOVED lines=8> */
.L_x_61:
[----:B------:R-:W-:Y:S05]  /*1bce0*/  BSYNC B1 ;  /* 0x0000000000017941 */ /* 0x000fea0003800000 */
.L_x_60:
        /* <DEDUP_REMOVED lines=8> */
.L_x_63:
[----:B------:R-:W-:Y:S05]  /*1bd70*/  BSYNC B1 ;  /* 0x0000000000017941 */ /* 0x000fea0003800000 */
.L_x_62:
        /* <DEDUP_REMOVED lines=8> */
.L_x_65:
[----:B------:R-:W-:Y:S05]  /*1be00*/  BSYNC B1 ;  /* 0x0000000000017941 */ /* 0x000fea0003800000 */
.L_x_64:
        /* <DEDUP_REMOVED lines=13> */
.L_x_67:
[----:B------:R-:W-:Y:S05]  /*1bee0*/  BSYNC B1 ;  /* 0x0000000000017941 */ /* 0x000fea0003800000 */
.L_x_66:
        /* <DEDUP_REMOVED lines=8> */
.L_x_69:
[----:B------:R-:W-:Y:S05]  /*1bf70*/  BSYNC B1 ;  /* 0x0000000000017941 */ /* 0x000fea0003800000 */
.L_x_68:
        /* <DEDUP_REMOVED lines=8> */
.L_x_71:
[----:B------:R-:W-:Y:S05]  /*1c000*/  BSYNC B1 ;  /* 0x0000000000017941 */ /* 0x000fea0003800000 */
.L_x_70:
        /* <DEDUP_REMOVED lines=8> */
.L_x_73:
[----:B------:R-:W-:Y:S05]  /*1c090*/  BSYNC B1 ;  /* 0x0000000000017941 */ /* 0x000fea0003800000 */
.L_x_72:
        /* <DEDUP_REMOVED lines=8> */
.L_x_75:
[----:B------:R-:W-:Y:S05]  /*1c120*/  BSYNC B1 ;  /* 0x0000000000017941 */ /* 0x000fea0003800000 */
.L_x_74:
        /* <DEDUP_REMOVED lines=13> */
.L_x_77:
[----:B------:R-:W-:Y:S05]  /*1c200*/  BSYNC B1 ;  /* 0x0000000000017941 */ /* 0x000fea0003800000 */
.L_x_76:
        /* <DEDUP_REMOVED lines=8> */
.L_x_79:
[----:B------:R-:W-:Y:S05]  /*1c290*/  BSYNC B1 ;  /* 0x0000000000017941 */ /* 0x000fea0003800000 */
.L_x_78:
        /* <DEDUP_REMOVED lines=8> */
.L_x_81:
[----:B------:R-:W-:Y:S05]  /*1c320*/  BSYNC B1 ;  /* 0x0000000000017941 */ /* 0x000fea0003800000 */
.L_x_80:
        /* <DEDUP_REMOVED lines=8> */
.L_x_83:
[----:B------:R-:W-:Y:S05]  /*1c3b0*/  BSYNC B1 ;  /* 0x0000000000017941 */ /* 0x000fea0003800000 */
.L_x_82:
        /* <DEDUP_REMOVED lines=8> */
.L_x_85:
[----:B------:R-:W-:Y:S05]  /*1c440*/  BSYNC B1 ;  /* 0x0000000000017941 */ /* 0x000fea0003800000 */
.L_x_84:
        /* <DEDUP_REMOVED lines=13> */
.L_x_87:
[----:B------:R-:W-:Y:S05]  /*1c520*/  BSYNC B1 ;  /* 0x0000000000017941 */ /* 0x000fea0003800000 */
.L_x_86:
        /* <DEDUP_REMOVED lines=8> */
.L_x_89:
[----:B------:R-:W-:Y:S05]  /*1c5b0*/  BSYNC B1 ;  /* 0x0000000000017941 */ /* 0x000fea0003800000 */
.L_x_88:
        /* <DEDUP_REMOVED lines=8> */
.L_x_91:
[----:B------:R-:W-:Y:S05]  /*1c640*/  BSYNC B1 ;  /* 0x0000000000017941 */ /* 0x000fea0003800000 */
.L_x_90:
        /* <DEDUP_REMOVED lines=8> */
.L_x_93:
[----:B------:R-:W-:Y:S05]  /*1c6d0*/  BSYNC B1 ;  /* 0x0000000000017941 */ /* 0x000fea0003800000 */
.L_x_92:
        /* <DEDUP_REMOVED lines=8> */
.L_x_95:
[----:B------:R-:W-:Y:S05]  /*1c760*/  BSYNC B1 ;  /* 0x0000000000017941 */ /* 0x000fea0003800000 */
.L_x_94:
        /* <DEDUP_REMOVED lines=13> */
.L_x_97:
[----:B------:R-:W-:Y:S05]  /*1c840*/  BSYNC B1 ;  /* 0x0000000000017941 */ /* 0x000fea0003800000 */
.L_x_96:
        /* <DEDUP_REMOVED lines=8> */
.L_x_99:
[----:B------:R-:W-:Y:S05]  /*1c8d0*/  BSYNC B1 ;  /* 0x0000000000017941 */ /* 0x000fea0003800000 */
.L_x_98:
        /* <DEDUP_REMOVED lines=8> */
.L_x_101:
[----:B------:R-:W-:Y:S05]  /*1c960*/  BSYNC B1 ;  /* 0x0000000000017941 */ /* 0x000fea0003800000 */
.L_x_100:
        /* <DEDUP_REMOVED lines=8> */
.L_x_103:
[----:B------:R-:W-:Y:S05]  /*1c9f0*/  BSYNC B1 ;  /* 0x0000000000017941 */ /* 0x000fea0003800000 */
.L_x_102:
        /* <DEDUP_REMOVED lines=8> */
.L_x_105:
[----:B------:R-:W-:Y:S05]  /*1ca80*/  BSYNC B1 ;  /* 0x0000000000017941 */ /* 0x000fea0003800000 */
.L_x_104:
        /* <DEDUP_REMOVED lines=13> */
.L_x_107:
[----:B------:R-:W-:Y:S05]  /*1cb60*/  BSYNC B1 ;  /* 0x0000000000017941 */ /* 0x000fea0003800000 */
.L_x_106:
        /* <DEDUP_REMOVED lines=8> */
.L_x_109:
[----:B------:R-:W-:Y:S05]  /*1cbf0*/  BSYNC B1 ;  /* 0x0000000000017941 */ /* 0x000fea0003800000 */
.L_x_108:
        /* <DEDUP_REMOVED lines=8> */
.L_x_111:
[----:B------:R-:W-:Y:S05]  /*1cc80*/  BSYNC B1 ;  /* 0x0000000000017941 */ /* 0x000fea0003800000 */
.L_x_110:
        /* <DEDUP_REMOVED lines=8> */
.L_x_113:
[----:B------:R-:W-:Y:S05]  /*1cd10*/  BSYNC B1 ;  /* 0x0000000000017941 */ /* 0x000fea0003800000 */
.L_x_112:
        /* <DEDUP_REMOVED lines=8> */
.L_x_115:
[----:B------:R-:W-:Y:S05]  /*1cda0*/  BSYNC B1 ;  /* 0x0000000000017941 */ /* 0x000fea0003800000 */
.L_x_114:
        /* <DEDUP_REMOVED lines=13> */
.L_x_117:
[----:B------:R-:W-:Y:S05]  /*1ce80*/  BSYNC B1 ;  /* 0x0000000000017941 */ /* 0x000fea0003800000 */
.L_x_116:
        /* <DEDUP_REMOVED lines=8> */
.L_x_119:
[----:B------:R-:W-:Y:S05]  /*1cf10*/  BSYNC B1 ;  /* 0x0000000000017941 */ /* 0x000fea0003800000 */
.L_x_118:
        /* <DEDUP_REMOVED lines=8> */
.L_x_121:
[----:B------:R-:W-:Y:S05]  /*1cfa0*/  BSYNC B1 ;  /* 0x0000000000017941 */ /* 0x000fea0003800000 */
.L_x_120:
        /* <DEDUP_REMOVED lines=8> */
.L_x_123:
[----:B------:R-:W-:Y:S05]  /*1d030*/  BSYNC B1 ;  /* 0x0000000000017941 */ /* 0x000fea0003800000 */
.L_x_122:
        /* <DEDUP_REMOVED lines=8> */
.L_x_125:
[----:B------:R-:W-:Y:S05]  /*1d0c0*/  BSYNC B1 ;  /* 0x0000000000017941 */ /* 0x000fea0003800000 */
.L_x_124:
        /* <DEDUP_REMOVED lines=13> */
.L_x_127:
[----:B------:R-:W-:Y:S05]  /*1d1a0*/  BSYNC B1 ;  /* 0x0000000000017941 */ /* 0x000fea0003800000 */
.L_x_126:
        /* <DEDUP_REMOVED lines=8> */
.L_x_129:
[----:B------:R-:W-:Y:S05]  /*1d230*/  BSYNC B1 ;  /* 0x0000000000017941 */ /* 0x000fea0003800000 */
.L_x_128:
        /* <DEDUP_REMOVED lines=8> */
.L_x_131:
[----:B------:R-:W-:Y:S05]  /*1d2c0*/  BSYNC B1 ;  /* 0x0000000000017941 */ /* 0x000fea0003800000 */
.L_x_130:
        /* <DEDUP_REMOVED lines=8> */
.L_x_133:
[----:B------:R-:W-:Y:S05]  /*1d350*/  BSYNC B1 ;  /* 0x0000000000017941 */ /* 0x000fea0003800000 */
.L_x_132:
        /* <DEDUP_REMOVED lines=8> */
.L_x_135:
[----:B------:R-:W-:Y:S05]  /*1d3e0*/  BSYNC B1 ;  /* 0x0000000000017941 */ /* 0x000fea0003800000 */
.L_x_134:
        /* <DEDUP_REMOVED lines=13> */
.L_x_137:
[----:B------:R-:W-:Y:S05]  /*1d4c0*/  BSYNC B1 ;  /* 0x0000000000017941 */ /* 0x000fea0003800000 */
.L_x_136:
        /* <DEDUP_REMOVED lines=8> */
.L_x_139:
[----:B------:R-:W-:Y:S05]  /*1d550*/  BSYNC B1 ;  /* 0x0000000000017941 */ /* 0x000fea0003800000 */
.L_x_138:
        /* <DEDUP_REMOVED lines=8> */
.L_x_141:
[----:B------:R-:W-:Y:S05]  /*1d5e0*/  BSYNC B1 ;  /* 0x0000000000017941 */ /* 0x000fea0003800000 */
.L_x_140:
        /* <DEDUP_REMOVED lines=8> */
.L_x_143:
[----:B------:R-:W-:Y:S05]  /*1d670*/  BSYNC B1 ;  /* 0x0000000000017941 */ /* 0x000fea0003800000 */
.L_x_142:
        /* <DEDUP_REMOVED lines=8> */
.L_x_145:
[----:B------:R-:W-:Y:S05]  /*1d700*/  BSYNC B1 ;  /* 0x0000000000017941 */ /* 0x000fea0003800000 */
.L_x_144:
        /* <DEDUP_REMOVED lines=13> */
.L_x_147:
[----:B------:R-:W-:Y:S05]  /*1d7e0*/  BSYNC B1 ;  /* 0x0000000000017941 */ /* 0x000fea0003800000 */
.L_x_146:
        /* <DEDUP_REMOVED lines=8> */
.L_x_149:
[----:B------:R-:W-:Y:S05]  /*1d870*/  BSYNC B1 ;  /* 0x0000000000017941 */ /* 0x000fea0003800000 */
.L_x_148:
        /* <DEDUP_REMOVED lines=8> */
.L_x_151:
[----:B------:R-:W-:Y:S05]  /*1d900*/  BSYNC B1 ;  /* 0x0000000000017941 */ /* 0x000fea0003800000 */
.L_x_150:
        /* <DEDUP_REMOVED lines=8> */
.L_x_153:
[----:B------:R-:W-:Y:S05]  /*1d990*/  BSYNC B1 ;  /* 0x0000000000017941 */ /* 0x000fea0003800000 */
.L_x_152:
        /* <DEDUP_REMOVED lines=8> */
.L_x_155:
[----:B------:R-:W-:Y:S05]  /*1da20*/  BSYNC B1 ;  /* 0x0000000000017941 */ /* 0x000fea0003800000 */
.L_x_154:
        /* <DEDUP_REMOVED lines=13> */
.L_x_157:
[----:B------:R-:W-:Y:S05]  /*1db00*/  BSYNC B1 ;  /* 0x0000000000017941 */ /* 0x000fea0003800000 */
.L_x_156:
        /* <DEDUP_REMOVED lines=8> */
.L_x_159:
[----:B------:R-:W-:Y:S05]  /*1db90*/  BSYNC B1 ;  /* 0x0000000000017941 */ /* 0x000fea0003800000 */
.L_x_158:
        /* <DEDUP_REMOVED lines=8> */
.L_x_161:
[----:B------:R-:W-:Y:S05]  /*1dc20*/  BSYNC B1 ;  /* 0x0000000000017941 */ /* 0x000fea0003800000 */
.L_x_160:
        /* <DEDUP_REMOVED lines=8> */
.L_x_163:
[----:B------:R-:W-:Y:S05]  /*1dcb0*/  BSYNC B1 ;  /* 0x0000000000017941 */ /* 0x000fea0003800000 */
.L_x_162:
        /* <DEDUP_REMOVED lines=8> */
.L_x_165:
[----:B------:R-:W-:Y:S05]  /*1dd40*/  BSYNC B1 ;  /* 0x0000000000017941 */ /* 0x000fea0003800000 */
.L_x_164:
        /* <DEDUP_REMOVED lines=13> */
.L_x_167:
[----:B------:R-:W-:Y:S05]  /*1de20*/  BSYNC B1 ;  /* 0x0000000000017941 */ /* 0x000fea0003800000 */
.L_x_166:
        /* <DEDUP_REMOVED lines=8> */
.L_x_169:
[----:B------:R-:W-:Y:S05]  /*1deb0*/  BSYNC B1 ;  /* 0x0000000000017941 */ /* 0x000fea0003800000 */
.L_x_168:
        /* <DEDUP_REMOVED lines=8> */
.L_x_171:
[----:B------:R-:W-:Y:S05]  /*1df40*/  BSYNC B1 ;  /* 0x0000000000017941 */ /* 0x000fea0003800000 */
.L_x_170:
        /* <DEDUP_REMOVED lines=8> */
.L_x_173:
[----:B------:R-:W-:Y:S05]  /*1dfd0*/  BSYNC B1 ;  /* 0x0000000000017941 */ /* 0x000fea0003800000 */
.L_x_172:
        /* <DEDUP_REMOVED lines=8> */
.L_x_175:
[----:B------:R-:W-:Y:S05]  /*1e060*/  BSYNC B1 ;  /* 0x0000000000017941 */ /* 0x000fea0003800000 */
.L_x_174:
        /* <DEDUP_REMOVED lines=13> */
.L_x_177:
[----:B------:R-:W-:Y:S05]  /*1e140*/  BSYNC B1 ;  /* 0x0000000000017941 */ /* 0x000fea0003800000 */
.L_x_176:
        /* <DEDUP_REMOVED lines=8> */
.L_x_179:
[----:B------:R-:W-:Y:S05]  /*1e1d0*/  BSYNC B1 ;  /* 0x0000000000017941 */ /* 0x000fea0003800000 */
.L_x_178:
        /* <DEDUP_REMOVED lines=8> */
.L_x_181:
[----:B------:R-:W-:Y:S05]  /*1e260*/  BSYNC B1 ;  /* 0x0000000000017941 */ /* 0x000fea0003800000 */
.L_x_180:
        /* <DEDUP_REMOVED lines=8> */
.L_x_183:
[----:B------:R-:W-:Y:S05]  /*1e2f0*/  BSYNC B1 ;  /* 0x0000000000017941 */ /* 0x000fea0003800000 */
.L_x_182:
        /* <DEDUP_REMOVED lines=8> */
.L_x_185:
[----:B------:R-:W-:Y:S05]  /*1e380*/  BSYNC B1 ;  /* 0x0000000000017941 */ /* 0x000fea0003800000 */
.L_x_184:
        /* <DEDUP_REMOVED lines=13> */
.L_x_187:
[----:B------:R-:W-:Y:S05]  /*1e460*/  BSYNC B1 ;  /* 0x0000000000017941 */ /* 0x000fea0003800000 */
.L_x_186:
        /* <DEDUP_REMOVED lines=8> */
.L_x_189:
[----:B------:R-:W-:Y:S05]  /*1e4f0*/  BSYNC B1 ;  /* 0x0000000000017941 */ /* 0x000fea0003800000 */
.L_x_188:
        /* <DEDUP_REMOVED lines=8> */
.L_x_191:
[----:B------:R-:W-:Y:S05]  /*1e580*/  BSYNC B1 ;  /* 0x0000000000017941 */ /* 0x000fea0003800000 */
.L_x_190:
        /* <DEDUP_REMOVED lines=8> */
.L_x_193:
[----:B------:R-:W-:Y:S05]  /*1e610*/  BSYNC B1 ;  /* 0x0000000000017941 */ /* 0x000fea0003800000 */
.L_x_192:
        /* <DEDUP_REMOVED lines=8> */
.L_x_195:
[----:B------:R-:W-:Y:S05]  /*1e6a0*/  BSYNC B1 ;  /* 0x0000000000017941 */ /* 0x000fea0003800000 */
.L_x_194:
        /* <DEDUP_REMOVED lines=13> */
.L_x_197:
[----:B------:R-:W-:Y:S05]  /*1e780*/  BSYNC B1 ;  /* 0x0000000000017941 */ /* 0x000fea0003800000 */
.L_x_196:
        /* <DEDUP_REMOVED lines=8> */
.L_x_199:
[----:B------:R-:W-:Y:S05]  /*1e810*/  BSYNC B1 ;  /* 0x0000000000017941 */ /* 0x000fea0003800000 */
.L_x_198:
        /* <DEDUP_REMOVED lines=8> */
.L_x_201:
[----:B------:R-:W-:Y:S05]  /*1e8a0*/  BSYNC B1 ;  /* 0x0000000000017941 */ /* 0x000fea0003800000 */
.L_x_200:
        /* <DEDUP_REMOVED lines=8> */
.L_x_203:
[----:B------:R-:W-:Y:S05]  /*1e930*/  BSYNC B1 ;  /* 0x0000000000017941 */ /* 0x000fea0003800000 */
.L_x_202:
        /* <DEDUP_REMOVED lines=8> */
.L_x_205:
[----:B------:R-:W-:Y:S05]  /*1e9c0*/  BSYNC B1 ;  /* 0x0000000000017941 */ /* 0x000fea0003800000 */
.L_x_204:
        /* <DEDUP_REMOVED lines=13> */
.L_x_207:
[----:B------:R-:W-:Y:S05]  /*1eaa0*/  BSYNC B1 ;  /* 0x0000000000017941 */ /* 0x000fea0003800000 */
.L_x_206:
        /* <DEDUP_REMOVED lines=8> */
.L_x_209:
[----:B------:R-:W-:Y:S05]  /*1eb30*/  BSYNC B1 ;  /* 0x0000000000017941 */ /* 0x000fea0003800000 */
.L_x_208:
        /* <DEDUP_REMOVED lines=8> */
.L_x_211:
[----:B------:R-:W-:Y:S05]  /*1ebc0*/  BSYNC B1 ;  /* 0x0000000000017941 */ /* 0x000fea0003800000 */
.L_x_210:
        /* <DEDUP_REMOVED lines=8> */
.L_x_213:
[----:B------:R-:W-:Y:S05]  /*1ec50*/  BSYNC B1 ;  /* 0x0000000000017941 */ /* 0x000fea0003800000 */
.L_x_212:
        /* <DEDUP_REMOVED lines=8> */
.L_x_215:
[----:B------:R-:W-:Y:S05]  /*1ece0*/  BSYNC B1 ;  /* 0x0000000000017941 */ /* 0x000fea0003800000 */
.L_x_214:
        /* <DEDUP_REMOVED lines=13> */
.L_x_217:
[----:B------:R-:W-:Y:S05]  /*1edc0*/  BSYNC B1 ;  /* 0x0000000000017941 */ /* 0x000fea0003800000 */
.L_x_216:
        /* <DEDUP_REMOVED lines=8> */
.L_x_219:
[----:B------:R-:W-:Y:S05]  /*1ee50*/  BSYNC B1 ;  /* 0x0000000000017941 */ /* 0x000fea0003800000 */
.L_x_218:
        /* <DEDUP_REMOVED lines=8> */
.L_x_221:
[----:B------:R-:W-:Y:S05]  /*1eee0*/  BSYNC B1 ;  /* 0x0000000000017941 */ /* 0x000fea0003800000 */
.L_x_220:
        /* <DEDUP_REMOVED lines=8> */
.L_x_223:
[----:B------:R-:W-:Y:S05]  /*1ef70*/  BSYNC B1 ;  /* 0x0000000000017941 */ /* 0x000fea0003800000 */
.L_x_222:
        /* <DEDUP_REMOVED lines=8> */
.L_x_225:
[----:B------:R-:W-:Y:S05]  /*1f000*/  BSYNC B1 ;  /* 0x0000000000017941 */ /* 0x000fea0003800000 */
.L_x_224:
        /* <DEDUP_REMOVED lines=13> */
.L_x_227:
[----:B------:R-:W-:Y:S05]  /*1f0e0*/  BSYNC B1 ;  /* 0x0000000000017941 */ /* 0x000fea0003800000 */
.L_x_226:
        /* <DEDUP_REMOVED lines=8> */
.L_x_229:
[----:B------:R-:W-:Y:S05]  /*1f170*/  BSYNC B1 ;  /* 0x0000000000017941 */ /* 0x000fea0003800000 */
.L_x_228:
        /* <DEDUP_REMOVED lines=8> */
.L_x_231:
[----:B------:R-:W-:Y:S05]  /*1f200*/  BSYNC B1 ;  /* 0x0000000000017941 */ /* 0x000fea0003800000 */
.L_x_230:
        /* <DEDUP_REMOVED lines=8> */
.L_x_233:
[----:B------:R-:W-:Y:S05]  /*1f290*/  BSYNC B1 ;  /* 0x0000000000017941 */ /* 0x000fea0003800000 */
.L_x_232:
        /* <DEDUP_REMOVED lines=8> */
.L_x_235:
[----:B------:R-:W-:Y:S05]  /*1f320*/  BSYNC B1 ;  /* 0x0000000000017941 */ /* 0x000fea0003800000 */
.L_x_234:
        /* <DEDUP_REMOVED lines=13> */
.L_x_237:
[----:B------:R-:W-:Y:S05]  /*1f400*/  BSYNC B1 ;  /* 0x0000000000017941 */ /* 0x000fea0003800000 */
.L_x_236:
        /* <DEDUP_REMOVED lines=8> */
.L_x_239:
[----:B------:R-:W-:Y:S05]  /*1f490*/  BSYNC B1 ;  /* 0x0000000000017941 */ /* 0x000fea0003800000 */
.L_x_238:
        /* <DEDUP_REMOVED lines=8> */
.L_x_241:
[----:B------:R-:W-:Y:S05]  /*1f520*/  BSYNC B1 ;  /* 0x0000000000017941 */ /* 0x000fea0003800000 */
.L_x_240:
        /* <DEDUP_REMOVED lines=8> */
.L_x_243:
[----:B------:R-:W-:Y:S05]  /*1f5b0*/  BSYNC B1 ;  /* 0x0000000000017941 */ /* 0x000fea0003800000 */
.L_x_242:
        /* <DEDUP_REMOVED lines=8> */
.L_x_245:
[----:B------:R-:W-:Y:S05]  /*1f640*/  BSYNC B1 ;  /* 0x0000000000017941 */ /* 0x000fea0003800000 */
.L_x_244:
        /* <DEDUP_REMOVED lines=13> */
.L_x_247:
[----:B------:R-:W-:Y:S05]  /*1f720*/  BSYNC B1 ;  /* 0x0000000000017941 */ /* 0x000fea0003800000 */
.L_x_246:
        /* <DEDUP_REMOVED lines=8> */
.L_x_249:
[----:B------:R-:W-:Y:S05]  /*1f7b0*/  BSYNC B1 ;  /* 0x0000000000017941 */ /* 0x000fea0003800000 */
.L_x_248:
        /* <DEDUP_REMOVED lines=8> */
.L_x_251:
[----:B------:R-:W-:Y:S05]  /*1f840*/  BSYNC B1 ;  /* 0x0000000000017941 */ /* 0x000fea0003800000 */
.L_x_250:
        /* <DEDUP_REMOVED lines=8> */
.L_x_253:
[----:B------:R-:W-:Y:S05]  /*1f8d0*/  BSYNC B1 ;  /* 0x0000000000017941 */ /* 0x000fea0003800000 */
.L_x_252:
        /* <DEDUP_REMOVED lines=8> */
.L_x_255:
[----:B------:R-:W-:Y:S05]  /*1f960*/  BSYNC B1 ;  /* 0x0000000000017941 */ /* 0x000fea0003800000 */
.L_x_254:
        /* <DEDUP_REMOVED lines=13> */
.L_x_257:
[----:B------:R-:W-:Y:S05]  /*1fa40*/  BSYNC B1 ;  /* 0x0000000000017941 */ /* 0x000fea0003800000 */
.L_x_256:
        /* <DEDUP_REMOVED lines=8> */
.L_x_259:
[----:B------:R-:W-:Y:S05]  /*1fad0*/  BSYNC B1 ;  /* 0x0000000000017941 */ /* 0x000fea0003800000 */
.L_x_258:
        /* <DEDUP_REMOVED lines=8> */
.L_x_261:
[----:B------:R-:W-:Y:S05]  /*1fb60*/  BSYNC B1 ;  /* 0x0000000000017941 */ /* 0x000fea0003800000 */
.L_x_260:
        /* <DEDUP_REMOVED lines=8> */
.L_x_263:
[----:B------:R-:W-:Y:S05]  /*1fbf0*/  BSYNC B1 ;  /* 0x0000000000017941 */ /* 0x000fea0003800000 */
.L_x_262:
        /* <DEDUP_REMOVED lines=8> */
.L_x_265:
[----:B------:R-:W-:Y:S05]  /*1fc80*/  BSYNC B1 ;  /* 0x0000000000017941 */ /* 0x000fea0003800000 */
.L_x_264:
        /* <DEDUP_REMOVED lines=13> */
.L_x_267:
[----:B------:R-:W-:Y:S05]  /*1fd60*/  BSYNC B1 ;  /* 0x0000000000017941 */ /* 0x000fea0003800000 */
.L_x_266:
        /* <DEDUP_REMOVED lines=8> */
.L_x_269:
[----:B------:R-:W-:Y:S05]  /*1fdf0*/  BSYNC B1 ;  /* 0x0000000000017941 */ /* 0x000fea0003800000 */
.L_x_268:
        /* <DEDUP_REMOVED lines=8> */
.L_x_271:
[----:B------:R-:W-:Y:S05]  /*1fe80*/  BSYNC B1 ;  /* 0x0000000000017941 */ /* 0x000fea0003800000 */
.L_x_270:
        /* <DEDUP_REMOVED lines=8> */
.L_x_273:
[----:B------:R-:W-:Y:S05]  /*1ff10*/  BSYNC B1 ;  /* 0x0000000000017941 */ /* 0x000fea0003800000 */
.L_x_272:
        /* <DEDUP_REMOVED lines=8> */
.L_x_275:
[----:B------:R-:W-:Y:S05]  /*1ffa0*/  BSYNC B1 ;  /* 0x0000000000017941 */ /* 0x000fea0003800000 */
.L_x_274:
[----:B-1----:R-:W2:Y:S01]  /*1ffb0*/  LDL.LU R3, [R1+0x5e0] ;  /* 0x0005e00001037983 */ /* 0x002ea20000300800 */
[----:B------:R-:W-:Y:S01]  /*1ffc0*/  ISETP.LT.OR P1, PT, R0, 0xf2, !P3 ;  /* 0x000000f20000780c */ /* 0x000fe20005f21670 */
[----:B------:R-:W-:Y:S01]  /*1ffd0*/  BSSY B1, `(.L_x_276) ;  /* 0x000000b000017945 */ /* 0x000fe20003800000 */
[----:B------:R-:W-:Y:S02]  /*1ffe0*/  IADD3 R160, P4, R160, 0x80, RZ ;  /* 0x00000080a0a07810 */ /* 0x000fe40007f9e0ff */
        /* <DEDUP_REMOVED lines=9> */
.L_x_277:
[----:B------:R-:W-:Y:S05]  /*20080*/  BSYNC B1 ;  /* 0x0000000000017941 */ /* 0x000fea0003800000 */
.L_x_276:
        /* <DEDUP_REMOVED lines=8> */
.L_x_279:
[----:B------:R-:W-:Y:S05]  /*20110*/  BSYNC B1 ;  /* 0x0000000000017941 */ /* 0x000fea0003800000 */
.L_x_278:
        /* <DEDUP_REMOVED lines=8> */
.L_x_281:
[----:B------:R-:W-:Y:S05]  /*201a0*/  BSYNC B1 ;  /* 0x0000000000017941 */ /* 0x000fea0003800000 */
.L_x_280:
[----:B-1----:R-:W2:Y:S01]  /*201b0*/  LDL.LU R3, [R1+0x5ec] ;  /* 0x0005ec0001037983 */ /* 0x002ea20000300800 */
[----:B------:R-:W-:Y:S01]  /*201c0*/  BSSY B1, `(.L_x_282) ;  /* 0x0000008000017945 */ /* 0x000fe20003800000 */
[----:B------:R-:W-:-:S04]  /*201d0*/  IMAD.WIDE.U32 R158, R160, R12, R158 ;  /* 0x0000000ca09e7225 */ /* 0x000fc800078e009e */
[----:B--2---:R-:W-:-:S05]  /*201e0*/  @!P5 IMAD R3, R3, R17, R2 ;  /* 0x000000110303d224 */ /* 0x004fca00078e0202 */
[----:B------:R1:W-:Y:S01]  /*201f0*/  @!P5 STG.E.U8 desc[UR46][R10.64+0xf1], R3 ;  /* 0x0000f1030a00d986 */ /* 0x0003e2000c10112e */
[----:B------:R-:W-:Y:S05]  /*20200*/  @P6 BRA `(.L_x_283) ;  /* 0x00000000000c6947 */ /* 0x000fea0003800000 */
[----:B------:R-:W2:Y:S02]  /*20210*/  LDG.E.U8 R16, desc[UR46][R22.64+0xf8] ;  /* 0x0000f82e16107981 */ /* 0x000ea4000c1e1100 */
[----:B--2---:R-:W-:-:S05]  /*20220*/  PRMT R2, R16, 0x8880, RZ ;  /* 0x0000888010027816 */ /* 0x004fca00000000ff */
[----:B------:R-:W-:-:S07]  /*20230*/  IMAD R2, R2, R18, RZ ;  /* 0x0000001202027224 */ /* 0x000fce00078e02ff */
.L_x_283:
[----:B------:R-:W-:Y:S05]  /*20240*/  BSYNC B1 ;  /* 0x0000000000017941 */ /* 0x000fea0003800000 */
.L_x_282:
[----:B-1----:R-:W2:Y:S01]  /*20250*/  LDL.LU R3, [R1+0x5f0] ;  /* 0x0005f00001037983 */ /* 0x002ea20000300800 */
[----:B------:R-:W-:Y:S01]  /*20260*/  ISETP.LT.OR P5, PT, R0, 0xfa, !P3 ;  /* 0x000000fa0000780c */ /* 0x000fe20005fa1670 */
[----:B------:R-:W-:Y:S01]  /*20270*/  BSSY B1, `(.L_x_284) ;  /* 0x000000c000017945 */ /* 0x000fe20003800000 */
[----:B------:R-:W-:Y:S01]  /*20280*/  IADD3 R14, P1, P0, R14, R152, R158 ;  /* 0x000000980e0e7210 */ /* 0x000fe2000783e09e */
[----:B--2---:R-:W-:-:S05]  /*20290*/  @!P6 IMAD R3, R3, R17, R2 ;  /* 0x000000110303e224 */ /* 0x004fca00078e0202 */
[----:B------:R1:W-:Y:S01]  /*202a0*/  @!P6 STG.E.U8 desc[UR46][R4.64+0xf8], R3 ;  /* 0x0000f8030400e986 */ /* 0x0003e2000c10112e */
[C---:B------:R-:W-:Y:S01]  /*202b0*/  ISETP.LT.OR P6, PT, R0.reuse, 0xf9, !P2 ;  /* 0x000000f90000780c */ /* 0x040fe200057c1670 */
[----:B-1----:R-:W-:Y:S01]  /*202c0*/  IMAD.X R3, RZ, RZ, UR11, P4 ;  /* 0x0000000bff037e24 */ /* 0x002fe2000a0e06ff */
[----:B------:R-:W-:-:S03]  /*202d0*/  ISETP.LT.OR P4, PT, R0, 0xfa, !P2 ;  /* 0x000000fa0000780c */ /* 0x000fc60005781670 */
[----:B------:R-:W-:Y:S01]  /*202e0*/  IMAD R3, R3, R12, RZ ;  /* 0x0000000c03037224 */ /* 0x000fe200078e02ff */
[----:B------:R-:W-:Y:S09]  /*202f0*/  @P5 BRA `(.L_x_285) ;  /* 0x00000000000c5947 */ /* 0x000ff20003800000 */
[----:B------:R-:W2:Y:S02]  /*20300*/  LDG.E.U8 R16, desc[UR46][R22.64+0xf9] ;  /* 0x0000f92e16107981 */ /* 0x000ea4000c1e1100 */
[----:B--2---:R-:W-:-:S05]  /*20310*/  PRMT R2, R16, 0x8880, RZ ;  /* 0x0000888010027816 */ /* 0x004fca00000000ff */
[----:B------:R-:W-:-:S07]  /*20320*/  IMAD R2, R2, R18, RZ ;  /* 0x0000001202027224 */ /* 0x000fce00078e02ff */
.L_x_285:
[----:B------:R-:W-:Y:S05]  /*20330*/  BSYNC B1 ;  /* 0x0000000000017941 */ /* 0x000fea0003800000 */
.L_x_284:
[----:B------:R-:W2:Y:S01]  /*20340*/  LDL.LU R161, [R1+0x5f4] ;  /* 0x0005f40001a17983 */ /* 0x000ea20000300800 */
[----:B------:R-:W-:Y:S01]  /*20350*/  BSSY B1, `(.L_x_286) ;  /* 0x0000008000017945 */ /* 0x000fe20003800000 */
[----:B------:R-:W-:Y:S02]  /*20360*/  IMAD R3, R160, R13, R3 ;  /* 0x0000000da0037224 */ /* 0x000fe400078e0203 */
[----:B--2---:R-:W-:-:S05]  /*20370*/  @!P5 IMAD R161, R161, R17, R2 ;  /* 0x00000011a1a1d224 */ /* 0x004fca00078e0202 */
[----:B------:R1:W-:Y:S01]  /*20380*/  @!P5 STG.E.U8 desc[UR46][R4.64+0xf9], R161 ;  /* 0x0000f9a10400d986 */ /* 0x0003e2000c10112e */
[----:B------:R-:W-:Y:S05]  /*20390*/  @P6 BRA `(.L_x_287) ;  /* 0x00000000000c6947 */ /* 0x000fea0003800000 */
[----:B------:R-:W2:Y:S02]  /*203a0*/  LDG.E.U8 R16, desc[UR46][R20.64+0xf8] ;  /* 0x0000f82e14107981 */ /* 0x000ea4000c1e1100 */
[----:B--2---:R-:W-:-:S05]  /*203b0*/  PRMT R2, R16, 0x8880, RZ ;  /* 0x0000888010027816 */ /* 0x004fca00000000ff */
[----:B------:R-:W-:-:S07]  /*203c0*/  IMAD R2, R2, R18, RZ ;  /* 0x0000001202027224 */ /* 0x000fce00078e02ff */
.L_x_287:
[----:B------:R-:W-:Y:S05]  /*203d0*/  BSYNC B1 ;  /* 0x0000000000017941 */ /* 0x000fea0003800000 */
.L_x_286:
[----:B------:R-:W2:Y:S01]  /*203e0*/  LDL.LU R13, [R1+0x5f8] ;  /* 0x0005f800010d7983 */ /* 0x000ea20000300800 */
[----:B------:R-:W-:Y:S01]  /*203f0*/  BSSY B1, `(.L_x_288) ;  /* 0x0000009000017945 */ /* 0x000fe20003800000 */
[----:B------:R-:W-:Y:S01]  /*20400*/  IADD3 R159, R3, R159, RZ ;  /* 0x0000009f039f7210 */ /* 0x000fe20007ffe0ff */
[----:B--2---:R-:W-:Y:S02]  /*20410*/  @!P6 IMAD R158, R13, R17, R2 ;  /* 0x000000110d9ee224 */ /* 0x004fe400078e0202 */
[----:B------:R-:W-:-:S03]  /*20420*/  IMAD.WIDE.U32 R12, R160, R12, R156 ;  /* 0x0000000ca00c7225 */ /* 0x000fc600078e009c */
[----:B------:R2:W-:Y:S01]  /*20430*/  @!P6 STG.E.U8 desc[UR46][R10.64+0xf8], R158 ;  /* 0x0000f89e0a00e986 */ /* 0x0005e2000c10112e */
[----:B------:R-:W-:Y:S05]  /*20440*/  @P4 BRA `(.L_x_289) ;  /* 0x00000000000c4947 */ /* 0x000fea0003800000 */
[----:B------:R-:W3:Y:S02]  /*20450*/  LDG.E.U8 R16, desc[UR46][R20.64+0xf9] ;  /* 0x0000f92e14107981 */ /* 0x000ee4000c1e1100 */
[----:B---3--:R-:W-:-:S05]  /*20460*/  PRMT R2, R16, 0x8880, RZ ;  /* 0x0000888010027816 */ /* 0x008fca00000000ff */
[----:B------:R-:W-:-:S07]  /*20470*/  IMAD R2, R2, R18, RZ ;  /* 0x0000001202027224 */ /* 0x000fce00078e02ff */
.L_x_289:
[----:B------:R-:W-:Y:S05]  /*20480*/  BSYNC B1 ;  /* 0x0000000000017941 */ /* 0x000fea0003800000 */
.L_x_288:
[----:B--2---:R-:W2:Y:S01]  /*20490*/  LDL.LU R158, [R1+0x5fc] ;  /* 0x0005fc00019e7983 */ /* 0x004ea20000300800 */
[----:B------:R-:W-:Y:S01]  /*204a0*/  IADD3.X R15, R157, R153, R159, P1, P0 ;  /* 0x000000999d0f7210 */ /* 0x000fe20000fe049f */
[----:B------:R-:W-:Y:S01]  /*204b0*/  BSSY B1, `(.L_x_290) ;  /* 0x000000e000017945 */ /* 0x000fe20003800000 */
[C---:B------:R-:W-:Y:S02]  /*204c0*/  ISETP.GE.AND P1, PT, R155.reuse, 0x81, PT ;  /* 0x000000819b00780c */ /* 0x040fe40003f26270 */
[----:B------:R-:W-:Y:S02]  /*204d0*/  IADD3 R12, P5, R12, R152, RZ ;  /* 0x000000980c0c7210 */ /* 0x000fe40007fbe0ff */
[----:B------:R-:W-:Y:S02]  /*204e0*/  ISETP.GE.AND P0, PT, R155, 0x89, PT ;  /* 0x000000899b00780c */ /* 0x000fe40003f06270 */
[----:B------:R-:W-:Y:S02]  /*204f0*/  IADD3.X R13, R153, R13, R3, P5, !PT ;  /* 0x0000000d990d7210 */ /* 0x000fe40002ffe403 */
[----:B------:R-:W-:-:S02]  /*20500*/  ISETP.LT.OR P6, PT, R0, 0x2, !P1 ;  /* 0x000000020000780c */ /* 0x000fc40004fc1670 */
[----:B------:R-:W-:Y:S01]  /*20510*/  ISETP.LT.OR P5, PT, R0, 0x1, !P0 ;  /* 0x000000010000780c */ /* 0x000fe200047a1670 */
[----:B--2---:R-:W-:-:S05]  /*20520*/  @!P4 IMAD R156, R158, R17, R2 ;  /* 0x000000119e9cc224 */ /* 0x004fca00078e0202 */
[----:B------:R2:W-:Y:S01]  /*20530*/  @!P4 STG.E.U8 desc[UR46][R10.64+0xf9], R156 ;  /* 0x0000f99c0a00c986 */ /* 0x0005e2000c10112e */
[----:B------:R-:W-:-:S13]  /*20540*/  ISETP.LT.OR P4, PT, R0, 0x1, !P1 ;  /* 0x000000010000780c */ /* 0x000fda0004f81670 */
[----:B--2---:R-:W-:Y:S05]  /*20550*/  @P4 BRA `(.L_x_291) ;  /* 0x00000000000c4947 */ /* 0x004fea0003800000 */
[----:B------:R-:W2:Y:S02]  /*20560*/  LDG.E.U8 R16, desc[UR46][R12.64] ;  /* 0x0000002e0c107981 */ /* 0x000ea4000c1e1100 */
[----:B--2---:R-:W-:-:S05]  /*20570*/  PRMT R2, R16, 0x8880, RZ ;  /* 0x0000888010027816 */ /* 0x004fca00000000ff */
[----:B------:R-:W-:-:S07]  /*20580*/  IMAD R2, R2, R18, RZ ;  /* 0x0000001202027224 */ /* 0x000fce00078e02ff */
.L_x_291:
[----:B------:R-:W-:Y:S05]  /*20590*/  BSYNC B1 ;  /* 0x0000000000017941 */ /* 0x000fea0003800000 */
.L_x_290:
[----:B------:R-:W2:Y:S01]  /*205a0*/  LDL.LU R3, [R1+0x200] ;  /* 0x0002000001037983 */ /* 0x000ea20000300800 */
[----:B------:R-:W-:Y:S01]  /*205b0*/  BSSY B1, `(.L_x_292) ;  /* 0x0000007000017945 */ /* 0x000fe20003800000 */
[----:B--2---:R-:W-:-:S05]  /*205c0*/  @!P4 IMAD R3, R3, R17, R2 ;  /* 0x000000110303c224 */ /* 0x004fca00078e0202 */
[----:B------:R2:W-:Y:S01]  /*205d0*/  @!P4 STG.E.U8 desc[UR46][R6.64], R3 ;  /* 0x000000030600c986 */ /* 0x0005e2000c10112e */
[----:B------:R-:W-:Y:S05]  /*205e0*/  @P6 BRA `(.L_x_293) ;  /* 0x00000000000c6947 */ /* 0x000fea0003800000 */
[----:B------:R-:W3:Y:S02]  /*205f0*/  LDG.E.U8 R16, desc[UR46][R12.64+0x1] ;  /* 0x0000012e0c107981 */ /* 0x000ee4000c1e1100 */
[----:B---3--:R-:W-:-:S05]  /*20600*/  PRMT R2, R16, 0x8880, RZ ;  /* 0x0000888010027816 */ /* 0x008fca00000000ff */
[----:B------:R-:W-:-:S07]  /*20610*/  IMAD R2, R2, R18, RZ ;  /* 0x0000001202027224 */ /* 0x000fce00078e02ff */
.L_x_293:
[----:B------:R-:W-:Y:S05]  /*20620*/  BSYNC B1 ;  /* 0x0000000000017941 */ /* 0x000fea0003800000 */
.L_x_292:
[----:B--2---:R-:W2:Y:S01]  /*20630*/  LDL.LU R3, [R1+0x204] ;  /* 0x0002040001037983 */ /* 0x004ea20000300800 */
[----:B------:R-:W-:Y:S01]  /*20640*/  BSSY B1, `(.L_x_294) ;  /* 0x0000007000017945 */ /* 0x000fe20003800000 */
[----:B--2---:R-:W-:-:S05]  /*20650*/  @!P6 IMAD R3, R3, R17, R2 ;  /* 0x000000110303e224 */ /* 0x004fca00078e0202 */
[----:B------:R2:W-:Y:S01]  /*20660*/  @!P6 STG.E.U8 desc[UR46][R6.64+0x1], R3 ;  /* 0x000001030600e986 */ /* 0x0005e2000c10112e */
[----:B------:R-:W-:Y:S05]  /*20670*/  @P5 BRA `(.L_x_295) ;  /* 0x00000000000c5947 */ /* 0x000fea0003800000 */
[----:B------:R-:W3:Y:S02]  /*20680*/  LDG.E.U8 R16, desc[UR46][R14.64] ;  /* 0x0000002e0e107981 */ /* 0x000ee4000c1e1100 */
[----:B---3--:R-:W-:-:S05]  /*20690*/  PRMT R2, R16, 0x8880, RZ ;  /* 0x0000888010027816 */ /* 0x008fca00000000ff */
[----:B------:R-:W-:-:S07]  /*206a0*/  IMAD R2, R2, R18, RZ ;  /* 0x0000001202027224 */ /* 0x000fce00078e02ff */
.L_x_295:
[----:B------:R-:W-:Y:S05]  /*206b0*/  BSYNC B1 ;  /* 0x0000000000017941 */ /* 0x000fea0003800000 */
.L_x_294:
[----:B--2---:R-:W2:Y:S01]  /*206c0*/  LDL.LU R3, [R1+0x208] ;  /* 0x0002080001037983 */ /* 0x004ea20000300800 */
[C---:B------:R-:W-:Y:S01]  /*206d0*/  ISETP.LT.OR P4, PT, R0.reuse, 0x2, !P0 ;  /* 0x000000020000780c */ /* 0x040fe20004781670 */
[----:B------:R-:W-:Y:S01]  /*206e0*/  BSSY B1, `(.L_x_296) ;  /* 0x0000009000017945 */ /* 0x000fe20003800000 */
[----:B------:R-:W-:Y:S01]  /*206f0*/  ISETP.LT.OR P6, PT, R0, 0x9, !P1 ;  /* 0x000000090000780c */ /* 0x000fe20004fc1670 */
[----:B--2---:R-:W-:-:S05]  /*20700*/  @!P5 IMAD R3, R3, R17, R2 ;  /* 0x000000110303d224 */ /* 0x004fca00078e0202 */
[----:B------:R2:W-:Y:S01]  /*20710*/  @!P5 STG.E.U8 desc[UR46][R8.64], R3 ;  /* 0x000000030800d986 */ /* 0x0005e2000c10112e */
[----:B------:R-:W-:-:S04]  /*20720*/  ISETP.LT.OR P5, PT, R0, 0xa, !P1 ;  /* 0x0000000a0000780c */ /* 0x000fc80004fa1670 */
[----:B------:R-:W-:Y:S09]  /*20730*/  @P4 BRA `(.L_x_297) ;  /* 0x00000000000c4947 */ /* 0x000ff20003800000 */
[----:B------:R-:W3:Y:S02]  /*20740*/  LDG.E.U8 R16, desc[UR46][R14.64+0x1] ;  /* 0x0000012e0e107981 */ /* 0x000ee4000c1e1100 */
[----:B---3--:R-:W-:-:S05]  /*20750*/  PRMT R2, R16, 0x8880, RZ ;  /* 0x0000888010027816 */ /* 0x008fca00000000ff */
[----:B------:R-:W-:-:S07]  /*20760*/  IMAD R2, R2, R18, RZ ;  /* 0x0000001202027224 */ /* 0x000fce00078e02ff */
.L_x_297:
[----:B------:R-:W-:Y:S05]  /*20770*/  BSYNC B1 ;  /* 0x0000000000017941 */ /* 0x000fea0003800000 */
.L_x_296:
        /* <DEDUP_REMOVED lines=8> */
.L_x_299:
[----:B------:R-:W-:Y:S05]  /*20800*/  BSYNC B1 ;  /* 0x0000000000017941 */ /* 0x000fea0003800000 */
.L_x_298:
        /* <DEDUP_REMOVED lines=8> */
.L_x_301:
[----:B------:R-:W-:Y:S05]  /*20890*/  BSYNC B1 ;  /* 0x0000000000017941 */ /* 0x000fea0003800000 */
.L_x_300:
        /* <DEDUP_REMOVED lines=11> */
.L_x_303:
[----:B------:R-:W-:Y:S05]  /*20950*/  BSYNC B1 ;  /* 0x0000000000017941 */ /* 0x000fea0003800000 */
.L_x_302:
        /* <DEDUP_REMOVED lines=8> */
.L_x_305:
[----:B------:R-:W-:Y:S05]  /*209e0*/  BSYNC B1 ;  /* 0x0000000000017941 */ /* 0x000fea0003800000 */
.L_x_304:
        /* <DEDUP_REMOVED lines=8> */
.L_x_307:
[----:B------:R-:W-:Y:S05]  /*20a70*/  BSYNC B1 ;  /* 0x0000000000017941 */ /* 0x000fea0003800000 */
.L_x_306:
        /* <DEDUP_REMOVED lines=11> */
.L_x_309:
[----:B------:R-:W-:Y:S05]  /*20b30*/  BSYNC B1 ;  /* 0x0000000000017941 */ /* 0x000fea0003800000 */
.L_x_308:
        /* <DEDUP_REMOVED lines=8> */
.L_x_311:
[----:B------:R-:W-:Y:S05]  /*20bc0*/  BSYNC B1 ;  /* 0x0000000000017941 */ /* 0x000fea0003800000 */
.L_x_310:
        /* <DEDUP_REMOVED lines=8> */
.L_x_313:
[----:B------:R-:W-:Y:S05]  /*20c50*/  BSYNC B1 ;  /* 0x0000000000017941 */ /* 0x000fea0003800000 */
.L_x_312:
        /* <DEDUP_REMOVED lines=11> */
.L_x_315:
[----:B------:R-:W-:Y:S05]  /*20d10*/  BSYNC B1 ;  /* 0x0000000000017941 */ /* 0x000fea0003800000 */
.L_x_314:
        /* <DEDUP_REMOVED lines=8> */
.L_x_317:
[----:B------:R-:W-:Y:S05]  /*20da0*/  BSYNC B1 ;  /* 0x0000000000017941 */ /* 0x000fea0003800000 */
.L_x_316:
        /* <DEDUP_REMOVED lines=8> */
.L_x_319:
[----:B------:R-:W-:Y:S05]  /*20e30*/  BSYNC B1 ;  /* 0x0000000000017941 */ /* 0x000fea0003800000 */
.L_x_318:
        /* <DEDUP_REMOVED lines=11> */
.L_x_321:
[----:B------:R-:W-:Y:S05]  /*20ef0*/  BSYNC B1 ;  /* 0x0000000000017941 */ /* 0x000fea0003800000 */
.L_x_320:
        /* <DEDUP_REMOVED lines=8> */
.L_x_323:
[----:B------:R-:W-:Y:S05]  /*20f80*/  BSYNC B1 ;  /* 0x0000000000017941 */ /* 0x000fea0003800000 */
.L_x_322:
        /* <DEDUP_REMOVED lines=8> */
.L_x_325:
[----:B------:R-:W-:Y:S05]  /*21010*/  BSYNC B1 ;  /* 0x0000000000017941 */ /* 0x000fea0003800000 */
.L_x_324:
        /* <DEDUP_REMOVED lines=11> */
.L_x_327:
[----:B------:R-:W-:Y:S05]  /*210d0*/  BSYNC B1 ;  /* 0x0000000000017941 */ /* 0x000fea0003800000 */
.L_x_326:
        /* <DEDUP_REMOVED lines=8> */
.L_x_329:
[----:B------:R-:W-:Y:S05]  /*21160*/  BSYNC B1 ;  /* 0x0000000000017941 */ /* 0x000fea0003800000 */
.L_x_328:
        /* <DEDUP_REMOVED lines=8> */
.L_x_331:
[----:B------:R-:W-:Y:S05]  /*211f0*/  BSYNC B1 ;  /* 0x0000000000017941 */ /* 0x000fea0003800000 */
.L_x_330:
        /* <DEDUP_REMOVED lines=11> */
.L_x_333:
[----:B------:R-:W-:Y:S05]  /*212b0*/  BSYNC B1 ;  /* 0x0000000000017941 */ /* 0x000fea0003800000 */
.L_x_332:
        /* <DEDUP_REMOVED lines=8> */
.L_x_335:
[----:B------:R-:W-:Y:S05]  /*21340*/  BSYNC B1 ;  /* 0x0000000000017941 */ /* 0x000fea0003800000 */
.L_x_334:
        /* <DEDUP_REMOVED lines=8> */
.L_x_337:
[----:B------:R-:W-:Y:S05]  /*213d0*/  BSYNC B1 ;  /* 0x0000000000017941 */ /* 0x000fea0003800000 */
.L_x_336:
        /* <DEDUP_REMOVED lines=11> */
.L_x_339:
[----:B------:R-:W-:Y:S05]  /*21490*/  BSYNC B1 ;  /* 0x0000000000017941 */ /* 0x000fea0003800000 */
.L_x_338:
        /* <DEDUP_REMOVED lines=8> */
.L_x_341:
[----:B------:R-:W-:Y:S05]  /*21520*/  BSYNC B1 ;  /* 0x0000000000017941 */ /* 0x000fea0003800000 */
.L_x_340:
        /* <DEDUP_REMOVED lines=8> */
.L_x_343:
[----:B------:R-:W-:Y:S05]  /*215b0*/  BSYNC B1 ;  /* 0x0000000000017941 */ /* 0x000fea0003800000 */
.L_x_342:
        /* <DEDUP_REMOVED lines=11> */
.L_x_345:
[----:B------:R-:W-:Y:S05]  /*21670*/  BSYNC B1 ;  /* 0x0000000000017941 */ /* 0x000fea0003800000 */
.L_x_344:
        /* <DEDUP_REMOVED lines=8> */
.L_x_347:
[----:B------:R-:W-:Y:S05]  /*21700*/  BSYNC B1 ;  /* 0x0000000000017941 */ /* 0x000fea0003800000 */
.L_x_346:
        /* <DEDUP_REMOVED lines=8> */
.L_x_349:
[----:B------:R-:W-:Y:S05]  /*21790*/  BSYNC B1 ;  /* 0x0000000000017941 */ /* 0x000fea0003800000 */
.L_x_348:
        /* <DEDUP_REMOVED lines=11> */
.L_x_351:
[----:B------:R-:W-:Y:S05]  /*21850*/  BSYNC B1 ;  /* 0x0000000000017941 */ /* 0x000fea0003800000 */
.L_x_350:
        /* <DEDUP_REMOVED lines=8> */
.L_x_353:
[----:B------:R-:W-:Y:S05]  /*218e0*/  BSYNC B1 ;  /* 0x0000000000017941 */ /* 0x000fea0003800000 */
.L_x_352:
        /* <DEDUP_REMOVED lines=8> */
.L_x_355:
[----:B------:R-:W-:Y:S05]  /*21970*/  BSYNC B1 ;  /* 0x0000000000017941 */ /* 0x000fea0003800000 */
.L_x_354:
        /* <DEDUP_REMOVED lines=11> */
.L_x_357:
[----:B------:R-:W-:Y:S05]  /*21a30*/  BSYNC B1 ;  /* 0x0000000000017941 */ /* 0x000fea0003800000 */
.L_x_356:
        /* <DEDUP_REMOVED lines=8> */
.L_x_359:
[----:B------:R-:W-:Y:S05]  /*21ac0*/  BSYNC B1 ;  /* 0x0000000000017941 */ /* 0x000fea0003800000 */
.L_x_358:
        /* <DEDUP_REMOVED lines=8> */
.L_x_361:
[----:B------:R-:W-:Y:S05]  /*21b50*/  BSYNC B1 ;  /* 0x0000000000017941 */ /* 0x000fea0003800000 */
.L_x_360:
        /* <DEDUP_REMOVED lines=11> */
.L_x_363:
[----:B------:R-:W-:Y:S05]  /*21c10*/  BSYNC B1 ;  /* 0x0000000000017941 */ /* 0x000fea0003800000 */
.L_x_362:
        /* <DEDUP_REMOVED lines=8> */
.L_x_365:
[----:B------:R-:W-:Y:S05]  /*21ca0*/  BSYNC B1 ;  /* 0x0000000000017941 */ /* 0x000fea0003800000 */
.L_x_364:
        /* <DEDUP_REMOVED lines=8> */
.L_x_367:
[----:B------:R-:W-:Y:S05]  /*21d30*/  BSYNC B1 ;  /* 0x0000000000017941 */ /* 0x000fea0003800000 */
.L_x_366:
        /* <DEDUP_REMOVED lines=11> */
.L_x_369:
[----:B------:R-:W-:Y:S05]  /*21df0*/  BSYNC B1 ;  /* 0x0000000000017941 */ /* 0x000fea0003800000 */
.L_x_368:
        /* <DEDUP_REMOVED lines=8> */
.L_x_371:
[----:B------:R-:W-:Y:S05]  /*21e80*/  BSYNC B1 ;  /* 0x0000000000017941 */ /* 0x000fea0003800000 */
.L_x_370:
        /* <DEDUP_REMOVED lines=8> */
.L_x_373:
[----:B------:R-:W-:Y:S05]  /*21f10*/  BSYNC B1 ;  /* 0x0000000000017941 */ /* 0x000fea0003800000 */
.L_x_372:
        /* <DEDUP_REMOVED lines=11> */
.L_x_375:
[----:B------:R-:W-:Y:S05]  /*21fd0*/  BSYNC B1 ;  /* 0x0000000000017941 */ /* 0x000fea0003800000 */
.L_x_374:
        /* <DEDUP_REMOVED lines=8> */
.L_x_377:
[----:B------:R-:W-:Y:S05]  /*22060*/  BSYNC B1 ;  /* 0x0000000000017941 */ /* 0x000fea0003800000 */
.L_x_376:
        /* <DEDUP_REMOVED lines=8> */
.L_x_379:
[----:B------:R-:W-:Y:S05]  /*220f0*/  BSYNC B1 ;  /* 0x0000000000017941 */ /* 0x000fea0003800000 */
.L_x_378:
        /* <DEDUP_REMOVED lines=11> */
.L_x_381:
[----:B------:R-:W-:Y:S05]  /*221b0*/  BSYNC B1 ;  /* 0x0000000000017941 */ /* 0x000fea0003800000 */
.L_x_380:
        /* <DEDUP_REMOVED lines=8> */
.L_x_383:
[----:B------:R-:W-:Y:S05]  /*22240*/  BSYNC B1 ;  /* 0x0000000000017941 */ /* 0x000fea0003800000 */
.L_x_382:
        /* <DEDUP_REMOVED lines=8> */
.L_x_385:
[----:B------:R-:W-:Y:S05]  /*222d0*/  BSYNC B1 ;  /* 0x0000000000017941 */ /* 0x000fea0003800000 */
.L_x_384:
        /* <DEDUP_REMOVED lines=11> */
.L_x_387:
[----:B------:R-:W-:Y:S05]  /*22390*/  BSYNC B1 ;  /* 0x0000000000017941 */ /* 0x000fea0003800000 */
.L_x_386:
        /* <DEDUP_REMOVED lines=8> */
.L_x_389:
[----:B------:R-:W-:Y:S05]  /*22420*/  BSYNC B1 ;  /* 0x0000000000017941 */ /* 0x000fea0003800000 */
.L_x_388:
        /* <DEDUP_REMOVED lines=8> */
.L_x_391:
[----:B------:R-:W-:Y:S05]  /*224b0*/  BSYNC B1 ;  /* 0x0000000000017941 */ /* 0x000fea0003800000 */
.L_x_390:
        /* <DEDUP_REMOVED lines=11> */
.L_x_393:
[----:B------:R-:W-:Y:S05]  /*22570*/  BSYNC B1 ;  /* 0x0000000000017941 */ /* 0x000fea0003800000 */
.L_x_392:
        /* <DEDUP_REMOVED lines=8> */
.L_x_395:
[----:B------:R-:W-:Y:S05]  /*22600*/  BSYNC B1 ;  /* 0x0000000000017941 */ /* 0x000fea0003800000 */
.L_x_394:
        /* <DEDUP_REMOVED lines=8> */
.L_x_397:
[----:B------:R-:W-:Y:S05]  /*22690*/  BSYNC B1 ;  /* 0x0000000000017941 */ /* 0x000fea0003800000 */
.L_x_396:
        /* <DEDUP_REMOVED lines=11> */
.L_x_399:
[----:B------:R-:W-:Y:S05]  /*22750*/  BSYNC B1 ;  /* 0x0000000000017941 */ /* 0x000fea0003800000 */
.L_x_398:
        /* <DEDUP_REMOVED lines=8> */
.L_x_401:
[----:B------:R-:W-:Y:S05]  /*227e0*/  BSYNC B1 ;  /* 0x0000000000017941 */ /* 0x000fea0003800000 */
.L_x_400:
        /* <DEDUP_REMOVED lines=8> */
.L_x_403:
[----:B------:R-:W-:Y:S05]  /*22870*/  BSYNC B1 ;  /* 0x0000000000017941 */ /* 0x000fea0003800000 */
.L_x_402:
        /* <DEDUP_REMOVED lines=11> */
.L_x_405:
[----:B------:R-:W-:Y:S05]  /*22930*/  BSYNC B1 ;  /* 0x0000000000017941 */ /* 0x000fea0003800000 */
.L_x_404:
        /* <DEDUP_REMOVED lines=8> */
.L_x_407:
[----:B------:R-:W-:Y:S05]  /*229c0*/  BSYNC B1 ;  /* 0x0000000000017941 */ /* 0x000fea0003800000 */
.L_x_406:
        /* <DEDUP_REMOVED lines=8> */
.L_x_409:
[----:B------:R-:W-:Y:S05]  /*22a50*/  BSYNC B1 ;  /* 0x0000000000017941 */ /* 0x000fea0003800000 */
.L_x_408:
        /* <DEDUP_REMOVED lines=11> */
.L_x_411:
[----:B------:R-:W-:Y:S05]  /*22b10*/  BSYNC B1 ;  /* 0x0000000000017941 */ /* 0x000fea0003800000 */
.L_x_410:
        /* <DEDUP_REMOVED lines=8> */
.L_x_413:
[----:B------:R-:W-:Y:S05]  /*22ba0*/  BSYNC B1 ;  /* 0x0000000000017941 */ /* 0x000fea0003800000 */
.L_x_412:
        /* <DEDUP_REMOVED lines=8> */
.L_x_415:
[----:B------:R-:W-:Y:S05]  /*22c30*/  BSYNC B1 ;  /* 0x0000000000017941 */ /* 0x000fea0003800000 */
.L_x_414:
        /* <DEDUP_REMOVED lines=11> */
.L_x_417:
[----:B------:R-:W-:Y:S05]  /*22cf0*/  BSYNC B1 ;  /* 0x0000000000017941 */ /* 0x000fea0003800000 */
.L_x_416:
        /* <DEDUP_REMOVED lines=8> */
.L_x_419:
[----:B------:R-:W-:Y:S05]  /*22d80*/  BSYNC B1 ;  /* 0x0000000000017941 */ /* 0x000fea0003800000 */
.L_x_418:
        /* <DEDUP_REMOVED lines=8> */
.L_x_421:
[----:B------:R-:W-:Y:S05]  /*22e10*/  BSYNC B1 ;  /* 0x0000000000017941 */ /* 0x000fea0003800000 */
.L_x_420:
        /* <DEDUP_REMOVED lines=11> */
.L_x_423:
[----:B------:R-:W-:Y:S05]  /*22ed0*/  BSYNC B1 ;  /* 0x0000000000017941 */ /* 0x000fea0003800000 */
.L_x_422:
        /* <DEDUP_REMOVED lines=8> */
.L_x_425:
[----:B------:R-:W-:Y:S05]  /*22f60*/  BSYNC B1 ;  /* 0x0000000000017941 */ /* 0x000fea0003800000 */
.L_x_424:
        /* <DEDUP_REMOVED lines=8> */
.L_x_427:
[----:B------:R-:W-:Y:S05]  /*22ff0*/  BSYNC B1 ;  /* 0x0000000000017941 */ /* 0x000fea0003800000 */
.L_x_426:
        /* <DEDUP_REMOVED lines=11> */
.L_x_429:
[----:B------:R-:W-:Y:S05]  /*230b0*/  BSYNC B1 ;  /* 0x0000000000017941 */ /* 0x000fea0003800000 */
.L_x_428:
        /* <DEDUP_REMOVED lines=8> */
.L_x_431:
[----:B------:R-:W-:Y:S05]  /*23140*/  BSYNC B1 ;  /* 0x0000000000017941 */ /* 0x000fea0003800000 */
.L_x_430:
        /* <DEDUP_REMOVED lines=8> */
.L_x_433:
[----:B------:R-:W-:Y:S05]  /*231d0*/  BSYNC B1 ;  /* 0x0000000000017941 */ /* 0x000fea0003800000 */
.L_x_432:
        /* <DEDUP_REMOVED lines=11> */
.L_x_435:
[----:B------:R-:W-:Y:S05]  /*23290*/  BSYNC B1 ;  /* 0x0000000000017941 */ /* 0x000fea0003800000 */
.L_x_434:
        /* <DEDUP_REMOVED lines=8> */
.L_x_437:
[----:B------:R-:W-:Y:S05]  /*23320*/  BSYNC B1 ;  /* 0x0000000000017941 */ /* 0x000fea0003800000 */
.L_x_436:
        /* <DEDUP_REMOVED lines=8> */
.L_x_439:
[----:B------:R-:W-:Y:S05]  /*233b0*/  BSYNC B1 ;  /* 0x0000000000017941 */ /* 0x000fea0003800000 */
.L_x_438:
        /* <DEDUP_REMOVED lines=11> */
.L_x_441:
[----:B------:R-:W-:Y:S05]  /*23470*/  BSYNC B1 ;  /* 0x0000000000017941 */ /* 0x000fea0003800000 */
.L_x_440:
        /* <DEDUP_REMOVED lines=8> */
.L_x_443:
[----:B------:R-:W-:Y:S05]  /*23500*/  BSYNC B1 ;  /* 0x0000000000017941 */ /* 0x000fea0003800000 */
.L_x_442:
        /* <DEDUP_REMOVED lines=8> */
.L_x_445:
[----:B------:R-:W-:Y:S05]  /*23590*/  BSYNC B1 ;  /* 0x0000000000017941 */ /* 0x000fea0003800000 */
.L_x_444:
        /* <DEDUP_REMOVED lines=11> */
.L_x_447:
[----:B------:R-:W-:Y:S05]  /*23650*/  BSYNC B1 ;  /* 0x0000000000017941 */ /* 0x000fea0003800000 */
.L_x_446:
        /* <DEDUP_REMOVED lines=8> */
.L_x_449:
[----:B------:R-:W-:Y:S05]  /*236e0*/  BSYNC B1 ;  /* 0x0000000000017941 */ /* 0x000fea0003800000 */
.L_x_448:
        /* <DEDUP_REMOVED lines=8> */
.L_x_451:
[----:B------:R-:W-:Y:S05]  /*23770*/  BSYNC B1 ;  /* 0x0000000000017941 */ /* 0x000fea0003800000 */
.L_x_450:
        /* <DEDUP_REMOVED lines=11> */
.L_x_453:
[----:B------:R-:W-:Y:S05]  /*23830*/  BSYNC B1 ;  /* 0x0000000000017941 */ /* 0x000fea0003800000 */
.L_x_452:
        /* <DEDUP_REMOVED lines=8> */
.L_x_455:
[----:B------:R-:W-:Y:S05]  /*238c0*/  BSYNC B1 ;  /* 0x0000000000017941 */ /* 0x000fea0003800000 */
.L_x_454:
        /* <DEDUP_REMOVED lines=8> */
.L_x_457:
[----:B------:R-:W-:Y:S05]  /*23950*/  BSYNC B1 ;  /* 0x0000000000017941 */ /* 0x000fea0003800000 */
.L_x_456:
        /* <DEDUP_REMOVED lines=11> */
.L_x_459:
[----:B------:R-:W-:Y:S05]  /*23a10*/  BSYNC B1 ;  /* 0x0000000000017941 */ /* 0x000fea0003800000 */
.L_x_458:
        /* <DEDUP_REMOVED lines=8> */
.L_x_461:
[----:B------:R-:W-:Y:S05]  /*23aa0*/  BSYNC B1 ;  /* 0x0000000000017941 */ /* 0x000fea0003800000 */
.L_x_460:
        /* <DEDUP_REMOVED lines=8> */
.L_x_463:
[----:B------:R-:W-:Y:S05]  /*23b30*/  BSYNC B1 ;  /* 0x0000000000017941 */ /* 0x000fea0003800000 */
.L_x_462:
        /* <DEDUP_REMOVED lines=11> */
.L_x_465:
[----:B------:R-:W-:Y:S05]  /*23bf0*/  BSYNC B1 ;  /* 0x0000000000017941 */ /* 0x000fea0003800000 */
.L_x_464:
        /* <DEDUP_REMOVED lines=8> */
.L_x_467:
[----:B------:R-:W-:Y:S05]  /*23c80*/  BSYNC B1 ;  /* 0x0000000000017941 */ /* 0x000fea0003800000 */
.L_x_466:
        /* <DEDUP_REMOVED lines=8> */
.L_x_469:
[----:B------:R-:W-:Y:S05]  /*23d10*/  BSYNC B1 ;  /* 0x0000000000017941 */ /* 0x000fea0003800000 */
.L_x_468:
        /* <DEDUP_REMOVED lines=11> */
.L_x_471:
[----:B------:R-:W-:Y:S05]  /*23dd0*/  BSYNC B1 ;  /* 0x0000000000017941 */ /* 0x000fea0003800000 */
.L_x_470:
        /* <DEDUP_REMOVED lines=8> */
.L_x_473:
[----:B------:R-:W-:Y:S05]  /*23e60*/  BSYNC B1 ;  /* 0x0000000000017941 */ /* 0x000fea0003800000 */
.L_x_472:
        /* <DEDUP_REMOVED lines=8> */
.L_x_475:
[----:B------:R-:W-:Y:S05]  /*23ef0*/  BSYNC B1 ;  /* 0x0000000000017941 */ /* 0x000fea0003800000 */
.L_x_474:
        /* <DEDUP_REMOVED lines=11> */
.L_x_477:
[----:B------:R-:W-:Y:S05]  /*23fb0*/  BSYNC B1 ;  /* 0x0000000000017941 */ /* 0x000fea0003800000 */
.L_x_476:
        /* <DEDUP_REMOVED lines=8> */
.L_x_479:
[----:B------:R-:W-:Y:S05]  /*24040*/  BSYNC B1 ;  /* 0x0000000000017941 */ /* 0x000fea0003800000 */
.L_x_478:
        /* <DEDUP_REMOVED lines=8> */
.L_x_481:
[----:B------:R-:W-:Y:S05]  /*240d0*/  BSYNC B1 ;  /* 0x0000000000017941 */ /* 0x000fea0003800000 */
.L_x_480:
        /* <DEDUP_REMOVED lines=11> */
.L_x_483:
[----:B------:R-:W-:Y:S05]  /*24190*/  BSYNC B1 ;  /* 0x0000000000017941 */ /* 0x000fea0003800000 */
.L_x_482:
        /* <DEDUP_REMOVED lines=8> */
.L_x_485:
[----:B------:R-:W-:Y:S05]  /*24220*/  BSYNC B1 ;  /* 0x0000000000017941 */ /* 0x000fea0003800000 */
.L_x_484:
        /* <DEDUP_REMOVED lines=8> */
.L_x_487:
[----:B------:R-:W-:Y:S05]  /*242b0*/  BSYNC B1 ;  /* 0x0000000000017941 */ /* 0x000fea0003800000 */
.L_x_486:
        /* <DEDUP_REMOVED lines=11> */
.L_x_489:
[----:B------:R-:W-:Y:S05]  /*24370*/  BSYNC B1 ;  /* 0x0000000000017941 */ /* 0x000fea0003800000 */
.L_x_488:
        /* <DEDUP_REMOVED lines=8> */
.L_x_491:
[----:B------:R-:W-:Y:S05]  /*24400*/  BSYNC B1 ;  /* 0x0000000000017941 */ /* 0x000fea0003800000 */
.L_x_490:
        /* <DEDUP_REMOVED lines=8> */
.L_x_493:
[----:B------:R-:W-:Y:S05]  /*24490*/  BSYNC B1 ;  /* 0x0000000000017941 */ /* 0x000fea0003800000 */
.L_x_492:
        /* <DEDUP_REMOVED lines=11> */
.L_x_495:
[----:B------:R-:W-:Y:S05]  /*24550*/  BSYNC B1 ;  /* 0x0000000000017941 */ /* 0x000fea0003800000 */
.L_x_494:
        /* <DEDUP_REMOVED lines=8> */
.L_x_497:
[----:B------:R-:W-:Y:S05]  /*245e0*/  BSYNC B1 ;  /* 0x0000000000017941 */ /* 0x000fea0003800000 */
.L_x_496:
        /* <DEDUP_REMOVED lines=8> */
.L_x_499:
[----:B------:R-:W-:Y:S05]  /*24670*/  BSYNC B1 ;  /* 0x0000000000017941 */ /* 0x000fea0003800000 */
.L_x_498:
        /* <DEDUP_REMOVED lines=11> */
.L_x_501:
[----:B------:R-:W-:Y:S05]  /*24730*/  BSYNC B1 ;  /* 0x0000000000017941 */ /* 0x000fea0003800000 */
.L_x_500:
        /* <DEDUP_REMOVED lines=8> */
.L_x_503:
[----:B------:R-:W-:Y:S05]  /*247c0*/  BSYNC B1 ;  /* 0x0000000000017941 */ /* 0x000fea0003800000 */
.L_x_502:
        /* <DEDUP_REMOVED lines=8> */
.L_x_505:
[----:B------:R-:W-:Y:S05]  /*24850*/  BSYNC B1 ;  /* 0x0000000000017941 */ /* 0x000fea0003800000 */
.L_x_504:
        /* <DEDUP_REMOVED lines=11> */
.L_x_507:
[----:B------:R-:W-:Y:S05]  /*24910*/  BSYNC B1 ;  /* 0x0000000000017941 */ /* 0x000fea0003800000 */
.L_x_506:
        /* <DEDUP_REMOVED lines=8> */
.L_x_509:
[----:B------:R-:W-:Y:S05]  /*249a0*/  BSYNC B1 ;  /* 0x0000000000017941 */ /* 0x000fea0003800000 */
.L_x_508:
        /* <DEDUP_REMOVED lines=8> */
.L_x_511:
[----:B------:R-:W-:Y:S05]  /*24a30*/  BSYNC B1 ;  /* 0x0000000000017941 */ /* 0x000fea0003800000 */
.L_x_510:
        /* <DEDUP_REMOVED lines=11> */
.L_x_513:
[----:B------:R-:W-:Y:S05]  /*24af0*/  BSYNC B1 ;  /* 0x0000000000017941 */ /* 0x000fea0003800000 */
.L_x_512:
        /* <DEDUP_REMOVED lines=8> */
.L_x_515:
[----:B------:R-:W-:Y:S05]  /*24b80*/  BSYNC B1 ;  /* 0x0000000000017941 */ /* 0x000fea0003800000 */
.L_x_514:
        /* <DEDUP_REMOVED lines=8> */
.L_x_517:
[----:B------:R-:W-:Y:S05]  /*24c10*/  BSYNC B1 ;  /* 0x0000000000017941 */ /* 0x000fea0003800000 */
.L_x_516:
        /* <DEDUP_REMOVED lines=11> */
.L_x_519:
[----:B------:R-:W-:Y:S05]  /*24cd0*/  BSYNC B1 ;  /* 0x0000000000017941 */ /* 0x000fea0003800000 */
.L_x_518:
        /* <DEDUP_REMOVED lines=8> */
.L_x_521:
[----:B------:R-:W-:Y:S05]  /*24d60*/  BSYNC B1 ;  /* 0x0000000000017941 */ /* 0x000fea0003800000 */
.L_x_520:
        /* <DEDUP_REMOVED lines=8> */
.L_x_523:
[----:B------:R-:W-:Y:S05]  /*24df0*/  BSYNC B1 ;  /* 0x0000000000017941 */ /* 0x000fea0003800000 */
.L_x_522:
        /* <DEDUP_REMOVED lines=11> */
.L_x_525:
[----:B------:R-:W-:Y:S05]  /*24eb0*/  BSYNC B1 ;  /* 0x0000000000017941 */ /* 0x000fea0003800000 */
.L_x_524:
        /* <DEDUP_REMOVED lines=8> */
.L_x_527:
[----:B------:R-:W-:Y:S05]  /*24f40*/  BSYNC B1 ;  /* 0x0000000000017941 */ /* 0x000fea0003800000 */
.L_x_526:
        /* <DEDUP_REMOVED lines=8> */
.L_x_529:
[----:B------:R-:W-:Y:S05]  /*24fd0*/  BSYNC B1 ;  /* 0x0000000000017941 */ /* 0x000fea0003800000 */
.L_x_528:
        /* <DEDUP_REMOVED lines=11> */
.L_x_531:
[----:B------:R-:W-:Y:S05]  /*25090*/  BSYNC B1 ;  /* 0x0000000000017941 */ /* 0x000fea0003800000 */
.L_x_530:
        /* <DEDUP_REMOVED lines=8> */
.L_x_533:
[----:B------:R-:W-:Y:S05]  /*25120*/  BSYNC B1 ;  /* 0x0000000000017941 */ /* 0x000fea0003800000 */
.L_x_532:
        /* <DEDUP_REMOVED lines=8> */
.L_x_535:
[----:B------:R-:W-:Y:S05]  /*251b0*/  BSYNC B1 ;  /* 0x0000000000017941 */ /* 0x000fea0003800000 */
.L_x_534:
        /* <DEDUP_REMOVED lines=11> */
.L_x_537:
[----:B------:R-:W-:Y:S05]  /*25270*/  BSYNC B1 ;  /* 0x0000000000017941 */ /* 0x000fea0003800000 */
.L_x_536:
        /* <DEDUP_REMOVED lines=8> */
.L_x_539:
[----:B------:R-:W-:Y:S05]  /*25300*/  BSYNC B1 ;  /* 0x0000000000017941 */ /* 0x000fea0003800000 */
.L_x_538:
        /* <DEDUP_REMOVED lines=8> */
.L_x_541:
[----:B------:R-:W-:Y:S05]  /*25390*/  BSYNC B1 ;  /* 0x0000000000017941 */ /* 0x000fea0003800000 */
.L_x_540:
        /* <DEDUP_REMOVED lines=11> */
.L_x_543:
[----:B------:R-:W-:Y:S05]  /*25450*/  BSYNC B1 ;  /* 0x0000000000017941 */ /* 0x000fea0003800000 */
.L_x_542:
        /* <DEDUP_REMOVED lines=8> */
.L_x_545:
[----:B------:R-:W-:Y:S05]  /*254e0*/  BSYNC B1 ;  /* 0x0000000000017941 */ /* 0x000fea0003800000 */
.L_x_544:
        /* <DEDUP_REMOVED lines=8> */
.L_x_547:
[----:B------:R-:W-:Y:S05]  /*25570*/  BSYNC B1 ;  /* 0x0000000000017941 */ /* 0x000fea0003800000 */
.L_x_546:
[----:B--2---:R-:W2:Y:S01]  /*25580*/  LDL.LU R3, [R1] ;  /* 0x0000000001037983 */ /* 0x004ea20000300800 */
        /* <DEDUP_REMOVED lines=10> */
.L_x_549:
[----:B------:R-:W-:Y:S05]  /*25630*/  BSYNC B1 ;  /* 0x0000000000017941 */ /* 0x000fea0003800000 */
.L_x_548:
        /* <DEDUP_REMOVED lines=8> */
.L_x_551:
[----:B------:R-:W-:Y:S05]  /*256c0*/  BSYNC B1 ;  /* 0x0000000000017941 */ /* 0x000fea0003800000 */
.L_x_550:
        /* <DEDUP_REMOVED lines=8> */
.L_x_553:
[----:B------:R-:W-:Y:S05]  /*25750*/  BSYNC B1 ;  /* 0x0000000000017941 */ /* 0x000fea0003800000 */
.L_x_552:
        /* <DEDUP_REMOVED lines=11> */
.L_x_555:
[----:B------:R-:W-:Y:S05]  /*25810*/  BSYNC B1 ;  /* 0x0000000000017941 */ /* 0x000fea0003800000 */
.L_x_554:
        /* <DEDUP_REMOVED lines=8> */
.L_x_557:
[----:B------:R-:W-:Y:S05]  /*258a0*/  BSYNC B1 ;  /* 0x0000000000017941 */ /* 0x000fea0003800000 */
.L_x_556:
        /* <DEDUP_REMOVED lines=8> */
.L_x_559:
[----:B------:R-:W-:Y:S05]  /*25930*/  BSYNC B1 ;  /* 0x0000000000017941 */ /* 0x000fea0003800000 */
.L_x_558:
        /* <DEDUP_REMOVED lines=11> */
.L_x_561:
[----:B------:R-:W-:Y:S05]  /*259f0*/  BSYNC B1 ;  /* 0x0000000000017941 */ /* 0x000fea0003800000 */
.L_x_560:
        /* <DEDUP_REMOVED lines=8> */
.L_x_563:
[----:B------:R-:W-:Y:S05]  /*25a80*/  BSYNC B1 ;  /* 0x0000000000017941 */ /* 0x000fea0003800000 */
.L_x_562:
        /* <DEDUP_REMOVED lines=8> */
.L_x_565:
[----:B------:R-:W-:Y:S05]  /*25b10*/  BSYNC B1 ;  /* 0x0000000000017941 */ /* 0x000fea0003800000 */
.L_x_564:
        /* <DEDUP_REMOVED lines=11> */
.L_x_567:
[----:B------:R-:W-:Y:S05]  /*25bd0*/  BSYNC B1 ;  /* 0x0000000000017941 */ /* 0x000fea0003800000 */
.L_x_566:
        /* <DEDUP_REMOVED lines=8> */
.L_x_569:
[----:B------:R-:W-:Y:S05]  /*25c60*/  BSYNC B1 ;  /* 0x0000000000017941 */ /* 0x000fea0003800000 */
.L_x_568:
        /* <DEDUP_REMOVED lines=8> */
.L_x_571:
[----:B------:R-:W-:Y:S05]  /*25cf0*/  BSYNC B1 ;  /* 0x0000000000017941 */ /* 0x000fea0003800000 */
.L_x_570:
        /* <DEDUP_REMOVED lines=11> */
.L_x_573:
[----:B------:R-:W-:Y:S05]  /*25db0*/  BSYNC B1 ;  /* 0x0000000000017941 */ /* 0x000fea0003800000 */
.L_x_572:
        /* <DEDUP_REMOVED lines=8> */
.L_x_575:
[----:B------:R-:W-:Y:S05]  /*25e40*/  BSYNC B1 ;  /* 0x0000000000017941 */ /* 0x000fea0003800000 */
.L_x_574:
        /* <DEDUP_REMOVED lines=8> */
.L_x_577:
[----:B------:R-:W-:Y:S05]  /*25ed0*/  BSYNC B1 ;  /* 0x0000000000017941 */ /* 0x000fea0003800000 */
.L_x_576:
        /* <DEDUP_REMOVED lines=11> */
.L_x_579:
[----:B------:R-:W-:Y:S05]  /*25f90*/  BSYNC B1 ;  /* 0x0000000000017941 */ /* 0x000fea0003800000 */
.L_x_578:
        /* <DEDUP_REMOVED lines=8> */
.L_x_581:
[----:B------:R-:W-:Y:S05]  /*26020*/  BSYNC B1 ;  /* 0x0000000000017941 */ /* 0x000fea0003800000 */
.L_x_580:
        /* <DEDUP_REMOVED lines=8> */
.L_x_583:
[----:B------:R-:W-:Y:S05]  /*260b0*/  BSYNC B1 ;  /* 0x0000000000017941 */ /* 0x000fea0003800000 */
.L_x_582:
        /* <DEDUP_REMOVED lines=11> */
.L_x_585:
[----:B------:R-:W-:Y:S05]  /*26170*/  BSYNC B1 ;  /* 0x0000000000017941 */ /* 0x000fea0003800000 */
.L_x_584:
        /* <DEDUP_REMOVED lines=8> */
.L_x_587:
[----:B------:R-:W-:Y:S05]  /*26200*/  BSYNC B1 ;  /* 0x0000000000017941 */ /* 0x000fea0003800000 */
.L_x_586:
        /* <DEDUP_REMOVED lines=8> */
.L_x_589:
[----:B------:R-:W-:Y:S05]  /*26290*/  BSYNC B1 ;  /* 0x0000000000017941 */ /* 0x000fea0003800000 */
.L_x_588:
        /* <DEDUP_REMOVED lines=11> */
.L_x_591:
[----:B------:R-:W-:Y:S05]  /*26350*/  BSYNC B1 ;  /* 0x0000000000017941 */ /* 0x000fea0003800000 */
.L_x_590:
        /* <DEDUP_REMOVED lines=8> */
.L_x_593:
[----:B------:R-:W-:Y:S05]  /*263e0*/  BSYNC B1 ;  /* 0x0000000000017941 */ /* 0x000fea0003800000 */
.L_x_592:
        /* <DEDUP_REMOVED lines=8> */
.L_x_595:
[----:B------:R-:W-:Y:S05]  /*26470*/  BSYNC B1 ;  /* 0x0000000000017941 */ /* 0x000fea0003800000 */
.L_x_594:
        /* <DEDUP_REMOVED lines=11> */
.L_x_597:
[----:B------:R-:W-:Y:S05]  /*26530*/  BSYNC B1 ;  /* 0x0000000000017941 */ /* 0x000fea0003800000 */
.L_x_596:
        /* <DEDUP_REMOVED lines=8> */
.L_x_599:
[----:B------:R-:W-:Y:S05]  /*265c0*/  BSYNC B1 ;  /* 0x0000000000017941 */ /* 0x000fea0003800000 */
.L_x_598:
        /* <DEDUP_REMOVED lines=8> */
.L_x_601:
[----:B------:R-:W-:Y:S05]  /*26650*/  BSYNC B1 ;  /* 0x0000000000017941 */ /* 0x000fea0003800000 */
.L_x_600:
        /* <DEDUP_REMOVED lines=11> */
.L_x_603:
[----:B------:R-:W-:Y:S05]  /*26710*/  BSYNC B1 ;  /* 0x0000000000017941 */ /* 0x000fea0003800000 */
.L_x_602:
        /* <DEDUP_REMOVED lines=8> */
.L_x_605:
[----:B------:R-:W-:Y:S05]  /*267a0*/  BSYNC B1 ;  /* 0x0000000000017941 */ /* 0x000fea0003800000 */
.L_x_604:
        /* <DEDUP_REMOVED lines=8> */
.L_x_607:
[----:B------:R-:W-:Y:S05]  /*26830*/  BSYNC B1 ;  /* 0x0000000000017941 */ /* 0x000fea0003800000 */
.L_x_606:
        /* <DEDUP_REMOVED lines=11> */
.L_x_609:
[----:B------:R-:W-:Y:S05]  /*268f0*/  BSYNC B1 ;  /* 0x0000000000017941 */ /* 0x000fea0003800000 */
.L_x_608:
        /* <DEDUP_REMOVED lines=8> */
.L_x_611:
[----:B------:R-:W-:Y:S05]  /*26980*/  BSYNC B1 ;  /* 0x0000000000017941 */ /* 0x000fea0003800000 */
.L_x_610:
        /* <DEDUP_REMOVED lines=8> */
.L_x_613:
[----:B------:R-:W-:Y:S05]  /*26a10*/  BSYNC B1 ;  /* 0x0000000000017941 */ /* 0x000fea0003800000 */
.L_x_612:
        /* <DEDUP_REMOVED lines=11> */
.L_x_615:
[----:B------:R-:W-:Y:S05]  /*26ad0*/  BSYNC B1 ;  /* 0x0000000000017941 */ /* 0x000fea0003800000 */
.L_x_614:
        /* <DEDUP_REMOVED lines=8> */
.L_x_617:
[----:B------:R-:W-:Y:S05]  /*26b60*/  BSYNC B1 ;  /* 0x0000000000017941 */ /* 0x000fea0003800000 */
.L_x_616:
        /* <DEDUP_REMOVED lines=8> */
.L_x_619:
[----:B------:R-:W-:Y:S05]  /*26bf0*/  BSYNC B1 ;  /* 0x0000000000017941 */ /* 0x000fea0003800000 */
.L_x_618:
        /* <DEDUP_REMOVED lines=11> */
.L_x_621:
[----:B------:R-:W-:Y:S05]  /*26cb0*/  BSYNC B1 ;  /* 0x0000000000017941 */ /* 0x000fea0003800000 */
.L_x_620:
        /* <DEDUP_REMOVED lines=8> */
.L_x_623:
[----:B------:R-:W-:Y:S05]  /*26d40*/  BSYNC B1 ;  /* 0x0000000000017941 */ /* 0x000fea0003800000 */
.L_x_622:
        /* <DEDUP_REMOVED lines=8> */
.L_x_625:
[----:B------:R-:W-:Y:S05]  /*26dd0*/  BSYNC B1 ;  /* 0x0000000000017941 */ /* 0x000fea0003800000 */
.L_x_624:
        /* <DEDUP_REMOVED lines=11> */
.L_x_627:
[----:B------:R-:W-:Y:S05]  /*26e90*/  BSYNC B1 ;  /* 0x0000000000017941 */ /* 0x000fea0003800000 */
.L_x_626:
        /* <DEDUP_REMOVED lines=8> */
.L_x_629:
[----:B------:R-:W-:Y:S05]  /*26f20*/  BSYNC B1 ;  /* 0x0000000000017941 */ /* 0x000fea0003800000 */
.L_x_628:
        /* <DEDUP_REMOVED lines=8> */
.L_x_631:
[----:B------:R-:W-:Y:S05]  /*26fb0*/  BSYNC B1 ;  /* 0x0000000000017941 */ /* 0x000fea0003800000 */
.L_x_630:
        /* <DEDUP_REMOVED lines=11> */
.L_x_633:
[----:B------:R-:W-:Y:S05]  /*27070*/  BSYNC B1 ;  /* 0x0000000000017941 */ /* 0x000fea0003800000 */
.L_x_632:
        /* <DEDUP_REMOVED lines=8> */
.L_x_635:
[----:B------:R-:W-:Y:S05]  /*27100*/  BSYNC B1 ;  /* 0x0000000000017941 */ /* 0x000fea0003800000 */
.L_x_634:
[----:B--2---:R-:W2:Y:S01]  /*27110*/  LDL.LU R3, [R1+0xb0] ;  /* 0x0000b00001037983 */ /* 0x004ea20000300800 */
[----:B------:R-:W-:Y:S01]  /*27120*/  BSSY B1, `(.L_x_636) ;  /* 0x0000007000017945 */ /* 0x000fe20003800000 */
[----:B--2---:R-:W-:-:S05]  /*27130*/  @!P6 IMAD R3, R3, R17, R2 ;  /* 0x000000110303e224 */ /* 0x004fca00078e0202 */
[----:B------:R2:W-:Y:S01]  /*27140*/  @!P6 STG.E.U8 desc[UR46][R4.64+0x158], R3 ;  /* 0x000158030400e986 */ /* 0x0005e2000c10112e */
[----:B------:R-:W-:Y:S05]  /*27150*/  @P5 BRA `(.L_x_637) ;  /* 0x00000000000c5947 */ /* 0x000fea0003800000 */
[----:B------:R-:W2:Y:S02]  /*27160*/  LDG.E.U8 R16, desc[UR46][R22.64+0x159] ;  /* 0x0001592e16107981 */ /* 0x000ea4000c1e1100 */
[----:B--2---:R-:W-:-:S05]  /*27170*/  PRMT R3, R16, 0x8880, RZ ;  /* 0x0000888010037816 */ /* 0x004fca00000000ff */
[----:B------:R-:W-:-:S07]  /*27180*/  IMAD R2, R3, R18, RZ ;  /* 0x0000001203027224 */ /* 0x000fce00078e02ff */
.L_x_637:
[----:B------:R-:W-:Y:S05]  /*27190*/  BSYNC B1 ;  /* 0x0000000000017941 */ /* 0x000fea0003800000 */
.L_x_636:
        /* <DEDUP_REMOVED lines=8> */
[----:B------:R-:W2:Y:S02]  /*27220*/  LDG.E.U8 R16, desc[UR46][R20.64+0x158] ;  /* 0x0001582e14107981 */ /* 0x000ea4000c1e1100 */
[----:B--2---:R-:W-:-:S05]  /*27230*/  PRMT R3, R16, 0x8880, RZ ;  /* 0x0000888010037816 */ /* 0x004fca00000000ff */
[----:B------:R-:W-:-:S07]  /*27240*/  IMAD R2, R3, R18, RZ ;  /* 0x0000001203027224 */ /* 0x000fce00078e02ff */
.L_x_639:
[----:B------:R-:W-:Y:S05]  /*27250*/  BSYNC B1 ;  /* 0x0000000000017941 */ /* 0x000fea0003800000 */
.L_x_638:
        /* <DEDUP_REMOVED lines=8> */
.L_x_641:
[----:B------:R-:W-:Y:S05]  /*272e0*/  BSYNC B1 ;  /* 0x0000000000017941 */ /* 0x000fea0003800000 */
.L_x_640:
        /* <DEDUP_REMOVED lines=8> */
.L_x_643:
[----:B------:R-:W-:Y:S05]  /*27370*/  BSYNC B1 ;  /* 0x0000000000017941 */ /* 0x000fea0003800000 */
.L_x_642:
        /* <DEDUP_REMOVED lines=11> */
.L_x_645:
[----:B------:R-:W-:Y:S05]  /*27430*/  BSYNC B1 ;  /* 0x0000000000017941 */ /* 0x000fea0003800000 */
.L_x_644:
        /* <DEDUP_REMOVED lines=8> */
.L_x_647:
[----:B------:R-:W-:Y:S05]  /*274c0*/  BSYNC B1 ;  /* 0x0000000000017941 */ /* 0x000fea0003800000 */
.L_x_646:
        /* <DEDUP_REMOVED lines=8> */
.L_x_649:
[----:B------:R-:W-:Y:S05]  /*27550*/  BSYNC B1 ;  /* 0x0000000000017941 */ /* 0x000fea0003800000 */
.L_x_648:
        /* <DEDUP_REMOVED lines=11> */
.L_x_651:
[----:B------:R-:W-:Y:S05]  /*27610*/  BSYNC B1 ;  /* 0x0000000000017941 */ /* 0x000fea0003800000 */
.L_x_650:
        /* <DEDUP_REMOVED lines=8> */
.L_x_653:
[----:B------:R-:W-:Y:S05]  /*276a0*/  BSYNC B1 ;  /* 0x0000000000017941 */ /* 0x000fea0003800000 */
.L_x_652:
        /* <DEDUP_REMOVED lines=8> */
.L_x_655:
[----:B------:R-:W-:Y:S05]  /*27730*/  BSYNC B1 ;  /* 0x0000000000017941 */ /* 0x000fea0003800000 */
.L_x_654:
        /* <DEDUP_REMOVED lines=11> */
.L_x_657:
[----:B------:R-:W-:Y:S05]  /*277f0*/  BSYNC B1 ;  /* 0x0000000000017941 */ /* 0x000fea0003800000 */
.L_x_656:
        /* <DEDUP_REMOVED lines=8> */
.L_x_659:
[----:B------:R-:W-:Y:S05]  /*27880*/  BSYNC B1 ;  /* 0x0000000000017941 */ /* 0x000fea0003800000 */
.L_x_658:
        /* <DEDUP_REMOVED lines=8> */
.L_x_661:
[----:B------:R-:W-:Y:S05]  /*27910*/  BSYNC B1 ;  /* 0x0000000000017941 */ /* 0x000fea0003800000 */
.L_x_660:
        /* <DEDUP_REMOVED lines=11> */
.L_x_663:
[----:B------:R-:W-:Y:S05]  /*279d0*/  BSYNC B1 ;  /* 0x0000000000017941 */ /* 0x000fea0003800000 */
.L_x_662:
        /* <DEDUP_REMOVED lines=8> */
.L_x_665:
[----:B------:R-:W-:Y:S05]  /*27a60*/  BSYNC B1 ;  /* 0x0000000000017941 */ /* 0x000fea0003800000 */
.L_x_664:
        /* <DEDUP_REMOVED lines=8> */
.L_x_667:
[----:B------:R-:W-:Y:S05]  /*27af0*/  BSYNC B1 ;  /* 0x0000000000017941 */ /* 0x000fea0003800000 */
.L_x_666:
        /* <DEDUP_REMOVED lines=11> */
.L_x_669:
[----:B------:R-:W-:Y:S05]  /*27bb0*/  BSYNC B1 ;  /* 0x0000000000017941 */ /* 0x000fea0003800000 */
.L_x_668:
        /* <DEDUP_REMOVED lines=8> */
.L_x_671:
[----:B------:R-:W-:Y:S05]  /*27c40*/  BSYNC B1 ;  /* 0x0000000000017941 */ /* 0x000fea0003800000 */
.L_x_670:
        /* <DEDUP_REMOVED lines=8> */
.L_x_673:
[----:B------:R-:W-:Y:S05]  /*27cd0*/  BSYNC B1 ;  /* 0x0000000000017941 */ /* 0x000fea0003800000 */
.L_x_672:
        /* <DEDUP_REMOVED lines=11> */
.L_x_675:
[----:B------:R-:W-:Y:S05]  /*27d90*/  BSYNC B1 ;  /* 0x0000000000017941 */ /* 0x000fea0003800000 */
.L_x_674:
        /* <DEDUP_REMOVED lines=8> */
.L_x_677:
[----:B------:R-:W-:Y:S05]  /*27e20*/  BSYNC B1 ;  /* 0x0000000000017941 */ /* 0x000fea0003800000 */
.L_x_676:
        /* <DEDUP_REMOVED lines=8> */
.L_x_679:
[----:B------:R-:W-:Y:S05]  /*27eb0*/  BSYNC B1 ;  /* 0x0000000000017941 */ /* 0x000fea0003800000 */
.L_x_678:
        /* <DEDUP_REMOVED lines=11> */
.L_x_681:
[----:B------:R-:W-:Y:S05]  /*27f70*/  BSYNC B1 ;  /* 0x0000000000017941 */ /* 0x000fea0003800000 */
.L_x_680:
        /* <DEDUP_REMOVED lines=8> */
.L_x_683:
[----:B------:R-:W-:Y:S05]  /*28000*/  BSYNC B1 ;  /* 0x0000000000017941 */ /* 0x000fea0003800000 */
.L_x_682:
        /* <DEDUP_REMOVED lines=8> */
.L_x_685:
[----:B------:R-:W-:Y:S05]  /*28090*/  BSYNC B1 ;  /* 0x0000000000017941 */ /* 0x000fea0003800000 */
.L_x_684:
        /* <DEDUP_REMOVED lines=11> */
.L_x_687:
[----:B------:R-:W-:Y:S05]  /*28150*/  BSYNC B1 ;  /* 0x0000000000017941 */ /* 0x000fea0003800000 */
.L_x_686:
        /* <DEDUP_REMOVED lines=8> */
.L_x_689:
[----:B------:R-:W-:Y:S05]  /*281e0*/  BSYNC B1 ;  /* 0x0000000000017941 */ /* 0x000fea0003800000 */
.L_x_688:
        /* <DEDUP_REMOVED lines=8> */
.L_x_691:
[----:B------:R-:W-:Y:S05]  /*28270*/  BSYNC B1 ;  /* 0x0000000000017941 */ /* 0x000fea0003800000 */
.L_x_690:
        /* <DEDUP_REMOVED lines=11> */
.L_x_693:
[----:B------:R-:W-:Y:S05]  /*28330*/  BSYNC B1 ;  /* 0x0000000000017941 */ /* 0x000fea0003800000 */
.L_x_692:
        /* <DEDUP_REMOVED lines=8> */
.L_x_695:
[----:B------:R-:W-:Y:S05]  /*283c0*/  BSYNC B1 ;  /* 0x0000000000017941 */ /* 0x000fea0003800000 */
.L_x_694:
        /* <DEDUP_REMOVED lines=8> */
.L_x_697:
[----:B------:R-:W-:Y:S05]  /*28450*/  BSYNC B1 ;  /* 0x0000000000017941 */ /* 0x000fea0003800000 */
.L_x_696:
        /* <DEDUP_REMOVED lines=11> */
.L_x_699:
[----:B------:R-:W-:Y:S05]  /*28510*/  BSYNC B1 ;  /* 0x0000000000017941 */ /* 0x000fea0003800000 */
.L_x_698:
        /* <DEDUP_REMOVED lines=8> */
.L_x_701:
[----:B------:R-:W-:Y:S05]  /*285a0*/  BSYNC B1 ;  /* 0x0000000000017941 */ /* 0x000fea0003800000 */
.L_x_700:
        /* <DEDUP_REMOVED lines=8> */
.L_x_703:
[----:B------:R-:W-:Y:S05]  /*28630*/  BSYNC B1 ;  /* 0x0000000000017941 */ /* 0x000fea0003800000 */
.L_x_702:
        /* <DEDUP_REMOVED lines=11> */
.L_x_705:
[----:B------:R-:W-:Y:S05]  /*286f0*/  BSYNC B1 ;  /* 0x0000000000017941 */ /* 0x000fea0003800000 */
.L_x_704:
        /* <DEDUP_REMOVED lines=8> */
.L_x_707:
[----:B------:R-:W-:Y:S05]  /*28780*/  BSYNC B1 ;  /* 0x0000000000017941 */ /* 0x000fea0003800000 */
.L_x_706:
        /* <DEDUP_REMOVED lines=8> */
.L_x_709:
[----:B------:R-:W-:Y:S05]  /*28810*/  BSYNC B1 ;  /* 0x0000000000017941 */ /* 0x000fea0003800000 */
.L_x_708:
        /* <DEDUP_REMOVED lines=11> */
.L_x_711:
[----:B------:R-:W-:Y:S05]  /*288d0*/  BSYNC B1 ;  /* 0x0000000000017941 */ /* 0x000fea0003800000 */
.L_x_710:
        /* <DEDUP_REMOVED lines=8> */
.L_x_713:
[----:B------:R-:W-:Y:S05]  /*28960*/  BSYNC B1 ;  /* 0x0000000000017941 */ /* 0x000fea0003800000 */
.L_x_712:
        /* <DEDUP_REMOVED lines=8> */
.L_x_715:
[----:B------:R-:W-:Y:S05]  /*289f0*/  BSYNC B1 ;  /* 0x0000000000017941 */ /* 0x000fea0003800000 */
.L_x_714:
        /* <DEDUP_REMOVED lines=11> */
.L_x_717:
[----:B------:R-:W-:Y:S05]  /*28ab0*/  BSYNC B1 ;  /* 0x0000000000017941 */ /* 0x000fea0003800000 */
.L_x_716:
        /* <DEDUP_REMOVED lines=8> */
.L_x_719:
[----:B------:R-:W-:Y:S05]  /*28b40*/  BSYNC B1 ;  /* 0x0000000000017941 */ /* 0x000fea0003800000 */
.L_x_718:
        /* <DEDUP_REMOVED lines=8> */
.L_x_721:
[----:B------:R-:W-:Y:S05]  /*28bd0*/  BSYNC B1 ;  /* 0x0000000000017941 */ /* 0x000fea0003800000 */
.L_x_720:
        /* <DEDUP_REMOVED lines=11> */
.L_x_723:
[----:B------:R-:W-:Y:S05]  /*28c90*/  BSYNC B1 ;  /* 0x0000000000017941 */ /* 0x000fea0003800000 */
.L_x_722:
        /* <DEDUP_REMOVED lines=8> */
.L_x_725:
[----:B------:R-:W-:Y:S05]  /*28d20*/  BSYNC B1 ;  /* 0x0000000000017941 */ /* 0x000fea0003800000 */
.L_x_724:
        /* <DEDUP_REMOVED lines=8> */
.L_x_727:
[----:B------:R-:W-:Y:S05]  /*28db0*/  BSYNC B1 ;  /* 0x0000000000017941 */ /* 0x000fea0003800000 */
.L_x_726:
        /* <DEDUP_REMOVED lines=11> */
.L_x_729:
[----:B------:R-:W-:Y:S05]  /*28e70*/  BSYNC B1 ;  /* 0x0000000000017941 */ /* 0x000fea0003800000 */
.L_x_728:
        /* <DEDUP_REMOVED lines=8> */
.L_x_731:
[----:B------:R-:W-:Y:S05]  /*28f00*/  BSYNC B1 ;  /* 0x0000000000017941 */ /* 0x000fea0003800000 */
.L_x_730:
        /* <DEDUP_REMOVED lines=8> */
.L_x_733:
[----:B------:R-:W-:Y:S05]  /*28f90*/  BSYNC B1 ;  /* 0x0000000000017941 */ /* 0x000fea0003800000 */
.L_x_732:
        /* <DEDUP_REMOVED lines=11> */
.L_x_735:
[----:B------:R-:W-:Y:S05]  /*29050*/  BSYNC B1 ;  /* 0x0000000000017941 */ /* 0x000fea0003800000 */
.L_x_734:
        /* <DEDUP_REMOVED lines=8> */
.L_x_737:
[----:B------:R-:W-:Y:S05]  /*290e0*/  BSYNC B1 ;  /* 0x0000000000017941 */ /* 0x000fea0003800000 */
.L_x_736:
        /* <DEDUP_REMOVED lines=8> */
.L_x_739:
[----:B------:R-:W-:Y:S05]  /*29170*/  BSYNC B1 ;  /* 0x0000000000017941 */ /* 0x000fea0003800000 */
.L_x_738:
        /* <DEDUP_REMOVED lines=11> */
.L_x_741:
[----:B------:R-:W-:Y:S05]  /*29230*/  BSYNC B1 ;  /* 0x0000000000017941 */ /* 0x000fea0003800000 */
.L_x_740:
        /* <DEDUP_REMOVED lines=8> */
.L_x_743:
[----:B------:R-:W-:Y:S05]  /*292c0*/  BSYNC B1 ;  /* 0x0000000000017941 */ /* 0x000fea0003800000 */
.L_x_742:
        /* <DEDUP_REMOVED lines=8> */
.L_x_745:
[----:B------:R-:W-:Y:S05]  /*29350*/  BSYNC B1 ;  /* 0x0000000000017941 */ /* 0x000fea0003800000 */
.L_x_744:
        /* <DEDUP_REMOVED lines=11> */
.L_x_747:
[----:B------:R-:W-:Y:S05]  /*29410*/  BSYNC B1 ;  /* 0x0000000000017941 */ /* 0x000fea0003800000 */
.L_x_746:
        /* <DEDUP_REMOVED lines=8> */
.L_x_749:
[----:B------:R-:W-:Y:S05]  /*294a0*/  BSYNC B1 ;  /* 0x0000000000017941 */ /* 0x000fea0003800000 */
.L_x_748:
        /* <DEDUP_REMOVED lines=8> */
.L_x_751:
[----:B------:R-:W-:Y:S05]  /*29530*/  BSYNC B1 ;  /* 0x0000000000017941 */ /* 0x000fea0003800000 */
.L_x_750:
        /* <DEDUP_REMOVED lines=11> */
.L_x_753:
[----:B------:R-:W-:Y:S05]  /*295f0*/  BSYNC B1 ;  /* 0x0000000000017941 */ /* 0x000fea0003800000 */
.L_x_752:
        /* <DEDUP_REMOVED lines=8> */
.L_x_755:
[----:B------:R-:W-:Y:S05]  /*29680*/  BSYNC B1 ;  /* 0x0000000000017941 */ /* 0x000fea0003800000 */
.L_x_754:
        /* <DEDUP_REMOVED lines=8> */
.L_x_757:
[----:B------:R-:W-:Y:S05]  /*29710*/  BSYNC B1 ;  /* 0x0000000000017941 */ /* 0x000fea0003800000 */
.L_x_756:
        /* <DEDUP_REMOVED lines=11> */
.L_x_759:
[----:B------:R-:W-:Y:S05]  /*297d0*/  BSYNC B1 ;  /* 0x0000000000017941 */ /* 0x000fea0003800000 */
.L_x_758:
        /* <DEDUP_REMOVED lines=8> */
.L_x_761:
[----:B------:R-:W-:Y:S05]  /*29860*/  BSYNC B1 ;  /* 0x0000000000017941 */ /* 0x000fea0003800000 */
.L_x_760:
        /* <DEDUP_REMOVED lines=8> */
.L_x_763:
[----:B------:R-:W-:Y:S05]  /*298f0*/  BSYNC B1 ;  /* 0x0000000000017941 */ /* 0x000fea0003800000 */
.L_x_762:
        /* <DEDUP_REMOVED lines=11> */
.L_x_765:
[----:B------:R-:W-:Y:S05]  /*299b0*/  BSYNC B1 ;  /* 0x0000000000017941 */ /* 0x000fea0003800000 */
.L_x_764:
        /* <DEDUP_REMOVED lines=8> */
.L_x_767:
[----:B------:R-:W-:Y:S05]  /*29a40*/  BSYNC B1 ;  /* 0x0000000000017941 */ /* 0x000fea0003800000 */
.L_x_766:
        /* <DEDUP_REMOVED lines=8> */
.L_x_769:
[----:B------:R-:W-:Y:S05]  /*29ad0*/  BSYNC B1 ;  /* 0x0000000000017941 */ /* 0x000fea0003800000 */
.L_x_768:
        /* <DEDUP_REMOVED lines=11> */
.L_x_771:
[----:B------:R-:W-:Y:S05]  /*29b90*/  BSYNC B1 ;  /* 0x0000000000017941 */ /* 0x000fea0003800000 */
.L_x_770:
        /* <DEDUP_REMOVED lines=8> */
.L_x_773:
[----:B------:R-:W-:Y:S05]  /*29c20*/  BSYNC B1 ;  /* 0x0000000000017941 */ /* 0x000fea0003800000 */
.L_x_772:
        /* <DEDUP_REMOVED lines=8> */
.L_x_775:
[----:B------:R-:W-:Y:S05]  /*29cb0*/  BSYNC B1 ;  /* 0x0000000000017941 */ /* 0x000fea0003800000 */
.L_x_774:
        /* <DEDUP_REMOVED lines=11> */
.L_x_777:
[----:B------:R-:W-:Y:S05]  /*29d70*/  BSYNC B1 ;  /* 0x0000000000017941 */ /* 0x000fea0003800000 */
.L_x_776:
        /* <DEDUP_REMOVED lines=8> */
.L_x_779:
[----:B------:R-:W-:Y:S05]  /*29e00*/  BSYNC B1 ;  /* 0x0000000000017941 */ /* 0x000fea0003800000 */
.L_x_778:
        /* <DEDUP_REMOVED lines=8> */
.L_x_781:
[----:B------:R-:W-:Y:S05]  /*29e90*/  BSYNC B1 ;  /* 0x0000000000017941 */ /* 0x000fea0003800000 */
.L_x_780:
        /* <DEDUP_REMOVED lines=11> */
.L_x_783:
[----:B------:R-:W-:Y:S05]  /*29f50*/  BSYNC B1 ;  /* 0x0000000000017941 */ /* 0x000fea0003800000 */
.L_x_782:
        /* <DEDUP_REMOVED lines=8> */
.L_x_785:
[----:B------:R-:W-:Y:S05]  /*29fe0*/  BSYNC B1 ;  /* 0x0000000000017941 */ /* 0x000fea0003800000 */
.L_x_784:
        /* <DEDUP_REMOVED lines=8> */
.L_x_787:
[----:B------:R-:W-:Y:S05]  /*2a070*/  BSYNC B1 ;  /* 0x0000000000017941 */ /* 0x000fea0003800000 */
.L_x_786:
        /* <DEDUP_REMOVED lines=11> */
.L_x_789:
[----:B------:R-:W-:Y:S05]  /*2a130*/  BSYNC B1 ;  /* 0x0000000000017941 */ /* 0x000fea0003800000 */
.L_x_788:
        /* <DEDUP_REMOVED lines=8> */
.L_x_791:
[----:B------:R-:W-:Y:S05]  /*2a1c0*/  BSYNC B1 ;  /* 0x0000000000017941 */ /* 0x000fea0003800000 */
.L_x_790:
        /* <DEDUP_REMOVED lines=8> */
.L_x_793:
[----:B------:R-:W-:Y:S05]  /*2a250*/  BSYNC B1 ;  /* 0x0000000000017941 */ /* 0x000fea0003800000 */
.L_x_792:
[----:B--2---:R-:W2:Y:S01]  /*2a260*/  LDL.LU R3, [R1+0x1ec] ;  /* 0x0001ec0001037983 */ /* 0x004ea20000300800 */
[C---:B------:R-:W-:Y:S01]  /*2a270*/  ISETP.LT.OR P4, PT, R0.reuse, 0x1f9, !P3 ;  /* 0x000001f90000780c */ /* 0x040fe20005f81670 */
[----:B------:R-:W-:Y:S01]  /*2a280*/  BSSY B1, `(.L_x_794) ;  /* 0x000000b000017945 */ /* 0x000fe20003800000 */
[C---:B------:R-:W-:Y:S02]  /*2a290*/  ISETP.LT.OR P3, PT, R0.reuse, 0x1fa, !P3 ;  /* 0x000001fa0000780c */ /* 0x040fe40005f61670 */
[----:B------:R-:W-:Y:S01]  /*2a2a0*/  ISETP.LT.OR P6, PT, R0, 0x101, !P1 ;  /* 0x000001010000780c */ /* 0x000fe20004fc1670 */
[----:B--2---:R-:W-:-:S05]  /*2a2b0*/  @!P5 IMAD R3, R3, R17, R2 ;  /* 0x000000110303d224 */ /* 0x004fca00078e0202 */
[----:B------:R2:W-:Y:S01]  /*2a2c0*/  @!P5 STG.E.U8 desc[UR46][R10.64+0x1f1], R3 ;  /* 0x0001f1030a00d986 */ /* 0x0005e2000c10112e */
[C---:B------:R-:W-:Y:S02]  /*2a2d0*/  ISETP.LT.OR P5, PT, R0.reuse, 0x1f9, !P2 ;  /* 0x000001f90000780c */ /* 0x040fe400057a1670 */
[----:B------:R-:W-:Y:S01]  /*2a2e0*/  ISETP.LT.OR P2, PT, R0, 0x1fa, !P2 ;  /* 0x000001fa0000780c */ /* 0x000fe20005741670 */
[----:B------:R-:W-:-:S12]  /*2a2f0*/  @P4 BRA `(.L_x_795) ;  /* 0x00000000000c4947 */ /* 0x000fd80003800000 */
[----:B------:R-:W2:Y:S02]  /*2a300*/  LDG.E.U8 R16, desc[UR46][R22.64+0x1f8] ;  /* 0x0001f82e16107981 */ /* 0x000ea4000c1e1100 */
[----:B--2---:R-:W-:-:S05]  /*2a310*/  PRMT R3, R16, 0x8880, RZ ;  /* 0x0000888010037816 */ /* 0x004fca00000000ff */
[----:B------:R-:W-:-:S07]  /*2a320*/  IMAD R2, R3, R18, RZ ;  /* 0x0000001203027224 */ /* 0x000fce00078e02ff */
.L_x_795:
[----:B------:R-:W-:Y:S05]  /*2a330*/  BSYNC B1 ;  /* 0x0000000000017941 */ /* 0x000fea0003800000 */
.L_x_794:
        /* <DEDUP_REMOVED lines=8> */
.L_x_797:
[----:B------:R-:W-:Y:S05]  /*2a3c0*/  BSYNC B1 ;  /* 0x0000000000017941 */ /* 0x000fea0003800000 */
.L_x_796:
        /* <DEDUP_REMOVED lines=8> */
.L_x_799:
[----:B------:R-:W-:Y:S05]  /*2a450*/  BSYNC B1 ;  /* 0x0000000000017941 */ /* 0x000fea0003800000 */
.L_x_798:
        /* <DEDUP_REMOVED lines=8> */
.L_x_801:
[----:B------:R-:W-:Y:S05]  /*2a4e0*/  BSYNC B1 ;  /* 0x0000000000017941 */ /* 0x000fea0003800000 */
.L_x_800:
        /* <DEDUP_REMOVED lines=8> */
.L_x_803:
[----:B------:R-:W-:Y:S05]  /*2a570*/  BSYNC B1 ;  /* 0x0000000000017941 */ /* 0x000fea0003800000 */
.L_x_802:
[----:B------:R-:W-:Y:S01]  /*2a580*/  ISETP.LT.OR P4, PT, R0, 0x102, !P1 ;  /* 0x000001020000780c */ /* 0x000fe20004f81670 */
[----:B--2---:R-:W-:Y:S01]  /*2a590*/  @!P6 IMAD R3, R24, R17, R2 ;  /* 0x000000111803e224 */ /* 0x004fe200078e0202 */
[----:B------:R-:W-:Y:S01]  /*2a5a0*/  BSSY B1, `(.L_x_804) ;  /* 0x000000a000017945 */ /* 0x000fe20003800000 */
[C---:B------:R-:W-:Y:S02]  /*2a5b0*/  ISETP.LT.OR P3, PT, R0.reuse, 0x101, !P0 ;  /* 0x000001010000780c */ /* 0x040fe40004761670 */
[C---:B------:R-:W-:Y:S01]  /*2a5c0*/  ISETP.LT.OR P5, PT, R0.reuse, 0x102, !P0 ;  /* 0x000001020000780c */ /* 0x040fe200047a1670 */
[----:B------:R2:W-:Y:S01]  /*2a5d0*/  @!P6 STG.E.U8 desc[UR46][R6.64+0x100], R3 ;  /* 0x000100030600e986 */ /* 0x0005e2000c10112e */
[C---:B------:R-:W-:Y:S02]  /*2a5e0*/  ISETP.LT.OR P6, PT, R0.reuse, 0x109, !P1 ;  /* 0x000001090000780c */ /* 0x040fe40004fc1670 */
[----:B------:R-:W-:-:S04]  /*2a5f0*/  ISETP.LT.OR P2, PT, R0, 0x10a, !P1 ;  /* 0x0000010a0000780c */ /* 0x000fc80004f41670 */
[----:B------:R-:W-:Y:S09]  /*2a600*/  @P4 BRA `(.L_x_805) ;  /* 0x00000000000c4947 */ /* 0x000ff20003800000 */
[----:B------:R-:W2:Y:S02]  /*2a610*/  LDG.E.U8 R16, desc[UR46][R12.64+0x101] ;  /* 0x0001012e0c107981 */ /* 0x000ea4000c1e1100 */
[----:B--2---:R-:W-:-:S05]  /*2a620*/  PRMT R3, R16, 0x8880, RZ ;  /* 0x0000888010037816 */ /* 0x004fca00000000ff */
[----:B------:R-:W-:-:S07]  /*2a630*/  IMAD R2, R3, R18, RZ ;  /* 0x0000001203027224 */ /* 0x000fce00078e02ff */
.L_x_805:
[----:B------:R-:W-:Y:S05]  /*2a640*/  BSYNC B1 ;  /* 0x0000000000017941 */ /* 0x000fea0003800000 */
.L_x_804:
[----:B------:R-:W-:Y:S01]  /*2a650*/  @!P4 IMAD R25, R25, R17, R2 ;  /* 0x000000111919c224 */ /* 0x000fe200078e0202 */
[----:B------:R-:W-:Y:S04]  /*2a660*/  BSSY B1, `(.L_x_806) ;  /* 0x0000006000017945 */ /* 0x000fe80003800000 */
[----:B------:R3:W-:Y:S01]  /*2a670*/  @!P4 STG.E.U8 desc[UR46][R6.64+0x101], R25 ;  /* 0x000101190600c986 */ /* 0x0007e2000c10112e */
[----:B------:R-:W-:Y:S05]  /*2a680*/  @P3 BRA `(.L_x_807) ;  /* 0x00000000000c3947 */ /* 0x000fea0003800000 */
[----:B------:R-:W2:Y:S02]  /*2a690*/  LDG.E.U8 R16, desc[UR46][R14.64+0x100] ;  /* 0x0001002e0e107981 */ /* 0x000ea4000c1e1100 */
[----:B--2---:R-:W-:-:S05]  /*2a6a0*/  PRMT R3, R16, 0x8880, RZ ;  /* 0x0000888010037816 */ /* 0x004fca00000000ff */
[----:B------:R-:W-:-:S07]  /*2a6b0*/  IMAD R2, R3, R18, RZ ;  /* 0x0000001203027224 */ /* 0x000fce00078e02ff */
.L_x_807:
[----:B------:R-:W-:Y:S05]  /*2a6c0*/  BSYNC B1 ;  /* 0x0000000000017941 */ /* 0x000fea0003800000 */
.L_x_806:
[----:B--2---:R-:W-:Y:S01]  /*2a6d0*/  @!P3 IMAD R3, R26, R17, R2 ;  /* 0x000000111a03b224 */ /* 0x004fe200078e0202 */
[----:B------:R-:W-:Y:S04]  /*2a6e0*/  BSSY B1, `(.L_x_808) ;  /* 0x0000006000017945 */ /* 0x000fe80003800000 */
[----:B------:R2:W-:Y:S01]  /*2a6f0*/  @!P3 STG.E.U8 desc[UR46][R8.64+0x100], R3 ;  /* 0x000100030800b986 */ /* 0x0005e2000c10112e */
[----:B------:R-:W-:Y:S05]  /*2a700*/  @P5 BRA `(.L_x_809) ;  /* 0x00000000000c5947 */ /* 0x000fea0003800000 */
[----:B------:R-:W2:Y:S02]  /*2a710*/  LDG.E.U8 R16, desc[UR46][R14.64+0x101] ;  /* 0x0001012e0e107981 */ /* 0x000ea4000c1e1100 */
[----:B--2---:R-:W-:-:S05]  /*2a720*/  PRMT R3, R16, 0x8880, RZ ;  /* 0x0000888010037816 */ /* 0x004fca00000000ff */
[----:B------:R-:W-:-:S07]  /*2a730*/  IMAD R2, R3, R18, RZ ;  /* 0x0000001203027224 */ /* 0x000fce00078e02ff */
.L_x_809:
[----:B------:R-:W-:Y:S05]  /*2a740*/  BSYNC B1 ;  /* 0x0000000000017941 */ /* 0x000fea0003800000 */
.L_x_808:
[----:B------:R-:W-:Y:S01]  /*2a750*/  @!P5 IMAD R27, R27, R17, R2 ;  /* 0x000000111b1bd224 */ /* 0x000fe200078e0202 */
[----:B------:R-:W-:Y:S04]  /*2a760*/  BSSY B1, `(.L_x_810) ;  /* 0x0000006000017945 */ /* 0x000fe80003800000 */
[----:B------:R4:W-:Y:S01]  /*2a770*/  @!P5 STG.E.U8 desc[UR46][R8.64+0x101], R27 ;  /* 0x0001011b0800d986 */ /* 0x0009e2000c10112e */
[----:B------:R-:W-:Y:S05]  /*2a780*/  @P6 BRA `(.L_x_811) ;  /* 0x00000000000c6947 */ /* 0x000fea0003800000 */
[----:B------:R-:W2:Y:S02]  /*2a790*/  LDG.E.U8 R16, desc[UR46][R12.64+0x108] ;  /* 0x0001082e0c107981 */ /* 0x000ea4000c1e1100 */
[----:B--2---:R-:W-:-:S05]  /*2a7a0*/  PRMT R3, R16, 0x8880, RZ ;  /* 0x0000888010037816 */ /* 0x004fca00000000ff */
[----:B------:R-:W-:-:S07]  /*2a7b0*/  IMAD R2, R3, R18, RZ ;  /* 0x0000001203027224 */ /* 0x000fce00078e02ff */
.L_x_811:
[----:B------:R-:W-:Y:S05]  /*2a7c0*/  BSYNC B1 ;  /* 0x0000000000017941 */ /* 0x000fea0003800000 */
.L_x_810:
[----:B--2---:R-:W-:Y:S01]  /*2a7d0*/  @!P6 IMAD R3, R28, R17, R2 ;  /* 0x000000111c03e224 */ /* 0x004fe200078e0202 */
[----:B------:R-:W-:Y:S04]  /*2a7e0*/  BSSY B1, `(.L_x_812) ;  /* 0x0000006000017945 */ /* 0x000fe80003800000 */
[----:B------:R2:W-:Y:S01]  /*2a7f0*/  @!P6 STG.E.U8 desc[UR46][R6.64+0x108], R3 ;  /* 0x000108030600e986 */ /* 0x0005e2000c10112e */
[----:B------:R-:W-:Y:S05]  /*2a800*/  @P2 BRA `(.L_x_813) ;  /* 0x00000000000c2947 */ /* 0x000fea0003800000 */
[----:B------:R-:W2:Y:S02]  /*2a810*/  LDG.E.U8 R16, desc[UR46][R12.64+0x109] ;  /* 0x0001092e0c107981 */ /* 0x000ea4000c1e1100 */
[----:B--2---:R-:W-:-:S05]  /*2a820*/  PRMT R3, R16, 0x8880, RZ ;  /* 0x0000888010037816 */ /* 0x004fca00000000ff */
[----:B------:R-:W-:-:S07]  /*2a830*/  IMAD R2, R3, R18, RZ ;  /* 0x0000001203027224 */ /* 0x000fce00078e02ff */
.L_x_813:
[----:B------:R-:W-:Y:S05]  /*2a840*/  BSYNC B1 ;  /* 0x0000000000017941 */ /* 0x000fea0003800000 */
.L_x_812:
[C---:B------:R-:W-:Y:S01]  /*2a850*/  ISETP.LT.OR P4, PT, R0.reuse, 0x109, !P0 ;  /* 0x000001090000780c */ /* 0x040fe20004781670 */
[----:B------:R-:W-:Y:S01]  /*2a860*/  @!P2 IMAD R29, R29, R17, R2 ;  /* 0x000000111d1da224 */ /* 0x000fe200078e0202 */
        /* <DEDUP_REMOVED lines=10> */
.L_x_815:
[----:B------:R-:W-:Y:S05]  /*2a910*/  BSYNC B1 ;  /* 0x0000000000017941 */ /* 0x000fea0003800000 */
.L_x_814:
[----:B--2---:R-:W-:Y:S01]  /*2a920*/  @!P4 IMAD R3, R30, R17, R2 ;  /* 0x000000111e03c224 */ /* 0x004fe200078e0202 */
[----:B------:R-:W-:Y:S04]  /*2a930*/  BSSY B1, `(.L_x_816) ;  /* 0x0000006000017945 */ /* 0x000fe80003800000 */
[----:B------:R2:W-:Y:S01]  /*2a940*/  @!P4 STG.E.U8 desc[UR46][R8.64+0x108], R3 ;  /* 0x000108030800c986 */ /* 0x0005e2000c10112e */
[----:B------:R-:W-:Y:S05]  /*2a950*/  @P3 BRA `(.L_x_817) ;  /* 0x00000000000c3947 */ /* 0x000fea0003800000 */
[----:B------:R-:W2:Y:S02]  /*2a960*/  LDG.E.U8 R16, desc[UR46][R14.64+0x109] ;  /* 0x0001092e0e107981 */ /* 0x000ea4000c1e1100 */
[----:B--2---:R-:W-:-:S05]  /*2a970*/  PRMT R3, R16, 0x8880, RZ ;  /* 0x0000888010037816 */ /* 0x004fca00000000ff */
[----:B------:R-:W-:-:S07]  /*2a980*/  IMAD R2, R3, R18, RZ ;  /* 0x0000001203027224 */ /* 0x000fce00078e02ff */
.L_x_817:
[----:B------:R-:W-:Y:S05]  /*2a990*/  BSYNC B1 ;  /* 0x0000000000017941 */ /* 0x000fea0003800000 */
.L_x_816:
[----:B------:R-:W-:Y:S01]  /*2a9a0*/  @!P3 IMAD R31, R31, R17, R2 ;  /* 0x000000111f1fb224 */ /* 0x000fe200078e0202 */
[----:B------:R-:W-:Y:S04]  /*2a9b0*/  BSSY B1, `(.L_x_818) ;  /* 0x0000006000017945 */ /* 0x000fe80003800000 */
[----:B------:R0:W-:Y:S01]  /*2a9c0*/  @!P3 STG.E.U8 desc[UR46][R8.64+0x109], R31 ;  /* 0x0001091f0800b986 */ /* 0x0001e2000c10112e */
[----:B------:R-:W-:Y:S05]  /*2a9d0*/  @P5 BRA `(.L_x_819) ;  /* 0x00000000000c5947 */ /* 0x000fea0003800000 */
[----:B------:R-:W2:Y:S02]  /*2a9e0*/  LDG.E.U8 R16, desc[UR46][R12.64+0x110] ;  /* 0x0001102e0c107981 */ /* 0x000ea4000c1e1100 */
[----:B--2---:R-:W-:-:S05]  /*2a9f0*/  PRMT R3, R16, 0x8880, RZ ;  /* 0x0000888010037816 */ /* 0x004fca00000000ff */
[----:B------:R-:W-:-:S07]  /*2aa00*/  IMAD R2, R3, R18, RZ ;  /* 0x0000001203027224 */ /* 0x000fce00078e02ff */
.L_x_819:
[----:B------:R-:W-:Y:S05]  /*2aa10*/  BSYNC B1 ;  /* 0x0000000000017941 */ /* 0x000fea0003800000 */
.L_x_818:
[----:B--2---:R-:W-:Y:S01]  /*2aa20*/  @!P5 IMAD R3, R32, R17, R2 ;  /* 0x000000112003d224 */ /* 0x004fe200078e0202 */
[----:B------:R-:W-:Y:S04]  /*2aa30*/  BSSY B1, `(.L_x_820) ;  /* 0x0000006000017945 */ /* 0x000fe80003800000 */
[----:B------:R2:W-:Y:S01]  /*2aa40*/  @!P5 STG.E.U8 desc[UR46][R6.64+0x110], R3 ;  /* 0x000110030600d986 */ /* 0x0005e2000c10112e */
[----:B------:R-:W-:Y:S05]  /*2aa50*/  @P6 BRA `(.L_x_821) ;  /* 0x00000000000c6947 */ /* 0x000fea0003800000 */
[----:B------:R-:W2:Y:S02]  /*2aa60*/  LDG.E.U8 R16, desc[UR46][R12.64+0x111] ;  /* 0x0001112e0c107981 */ /* 0x000ea4000c1e1100 */
[----:B--2---:R-:W-:-:S05]  /*2aa70*/  PRMT R3, R16, 0x8880, RZ ;  /* 0x0000888010037816 */ /* 0x004fca00000000ff */
[----:B------:R-:W-:-:S07]  /*2aa80*/  IMAD R2, R3, R18, RZ ;  /* 0x0000001203027224 */ /* 0x000fce00078e02ff */
.L_x_821:
[----:B------:R-:W-:Y:S05]  /*2aa90*/  BSYNC B1 ;  /* 0x0000000000017941 */ /* 0x000fea0003800000 */
.L_x_820:
[----:B------:R-:W-:Y:S01]  /*2aaa0*/  @!P6 IMAD R33, R33, R17, R2 ;  /* 0x000000112121e224 */ /* 0x000fe200078e0202 */
[----:B------:R-:W-:Y:S04]  /*2aab0*/  BSSY B1, `(.L_x_822) ;  /* 0x0000006000017945 */ /* 0x000fe80003800000 */
[----:B------:R0:W-:Y:S01]  /*2aac0*/  @!P6 STG.E.U8 desc[UR46][R6.64+0x111], R33 ;  /* 0x000111210600e986 */ /* 0x0001e2000c10112e */
[----:B------:R-:W-:Y:S05]  /*2aad0*/  @P2 BRA `(.L_x_823) ;  /* 0x00000000000c2947 */ /* 0x000fea0003800000 */
[----:B------:R-:W2:Y:S02]  /*2aae0*/  LDG.E.U8 R16, desc[UR46][R14.64+0x110] ;  /* 0x0001102e0e107981 */ /* 0x000ea4000c1e1100 */
[----:B--2---:R-:W-:-:S05]  /*2aaf0*/  PRMT R3, R16, 0x8880, RZ ;  /* 0x0000888010037816 */ /* 0x004fca00000000ff */
[----:B------:R-:W-:-:S07]  /*2ab00*/  IMAD R2, R3, R18, RZ ;  /* 0x0000001203027224 */ /* 0x000fce00078e02ff */
.L_x_823:
[----:B------:R-:W-:Y:S05]  /*2ab10*/  BSYNC B1 ;  /* 0x0000000000017941 */ /* 0x000fea0003800000 */
.L_x_822:
        /* <DEDUP_REMOVED lines=12> */
.L_x_825:
[----:B------:R-:W-:Y:S05]  /*2abe0*/  BSYNC B1 ;  /* 0x0000000000017941 */ /* 0x000fea0003800000 */
.L_x_824:
[----:B------:R-:W-:Y:S01]  /*2abf0*/  @!P4 IMAD R35, R35, R17, R2 ;  /* 0x000000112323c224 */ /* 0x000fe200078e0202 */
[----:B------:R-:W-:Y:S04]  /*2ac00*/  BSSY B1, `(.L_x_826) ;  /* 0x0000006000017945 */ /* 0x000fe80003800000 */
[----:B------:R0:W-:Y:S01]  /*2ac10*/  @!P4 STG.E.U8 desc[UR46][R8.64+0x111], R35 ;  /* 0x000111230800c986 */ /* 0x0001e2000c10112e */
[----:B------:R-:W-:Y:S05]  /*2ac20*/  @P3 BRA `(.L_x_827) ;  /* 0x00000000000c3947 */ /* 0x000fea0003800000 */
[----:B------:R-:W2:Y:S02]  /*2ac30*/  LDG.E.U8 R16, desc[UR46][R12.64+0x118] ;  /* 0x0001182e0c107981 */ /* 0x000ea4000c1e1100 */
[----:B--2---:R-:W-:-:S05]  /*2ac40*/  PRMT R3, R16, 0x8880, RZ ;  /* 0x0000888010037816 */ /* 0x004fca00000000ff */
[----:B------:R-:W-:-:S07]  /*2ac50*/  IMAD R2, R3, R18, RZ ;  /* 0x0000001203027224 */ /* 0x000fce00078e02ff */
.L_x_827:
[----:B------:R-:W-:Y:S05]  /*2ac60*/  BSYNC B1 ;  /* 0x0000000000017941 */ /* 0x000fea0003800000 */
.L_x_826:
[----:B--2---:R-:W-:Y:S01]  /*2ac70*/  @!P3 IMAD R3, R36, R17, R2 ;  /* 0x000000112403b224 */ /* 0x004fe200078e0202 */
[----:B------:R-:W-:Y:S04]  /*2ac80*/  BSSY B1, `(.L_x_828) ;  /* 0x0000006000017945 */ /* 0x000fe80003800000 */
[----:B------:R2:W-:Y:S01]  /*2ac90*/  @!P3 STG.E.U8 desc[UR46][R6.64+0x118], R3 ;  /* 0x000118030600b986 */ /* 0x0005e2000c10112e */
[----:B------:R-:W-:Y:S05]  /*2aca0*/  @P5 BRA `(.L_x_829) ;  /* 0x00000000000c5947 */ /* 0x000fea0003800000 */
[----:B------:R-:W2:Y:S02]  /*2acb0*/  LDG.E.U8 R16, desc[UR46][R12.64+0x119] ;  /* 0x0001192e0c107981 */ /* 0x000ea4000c1e1100 */
[----:B--2---:R-:W-:-:S05]  /*2acc0*/  PRMT R3, R16, 0x8880, RZ ;  /* 0x0000888010037816 */ /* 0x004fca00000000ff */
[----:B------:R-:W-:-:S07]  /*2acd0*/  IMAD R2, R3, R18, RZ ;  /* 0x0000001203027224 */ /* 0x000fce00078e02ff */
.L_x_829:
[----:B------:R-:W-:Y:S05]  /*2ace0*/  BSYNC B1 ;  /* 0x0000000000017941 */ /* 0x000fea0003800000 */
.L_x_828:
[----:B------:R-:W-:Y:S01]  /*2acf0*/  @!P5 IMAD R37, R37, R17, R2 ;  /* 0x000000112525d224 */ /* 0x000fe200078e0202 */
[----:B------:R-:W-:Y:S04]  /*2ad00*/  BSSY B1, `(.L_x_830) ;  /* 0x0000006000017945 */ /* 0x000fe80003800000 */
[----:B------:R0:W-:Y:S01]  /*2ad10*/  @!P5 STG.E.U8 desc[UR46][R6.64+0x119], R37 ;  /* 0x000119250600d986 */ /* 0x0001e2000c10112e */
[----:B------:R-:W-:Y:S05]  /*2ad20*/  @P6 BRA `(.L_x_831) ;  /* 0x00000000000c6947 */ /* 0x000fea0003800000 */
[----:B------:R-:W2:Y:S02]  /*2ad30*/  LDG.E.U8 R16, desc[UR46][R14.64+0x118] ;  /* 0x0001182e0e107981 */ /* 0x000ea4000c1e1100 */
[----:B--2---:R-:W-:-:S05]  /*2ad40*/  PRMT R3, R16, 0x8880, RZ ;  /* 0x0000888010037816 */ /* 0x004fca00000000ff */
[----:B------:R-:W-:-:S07]  /*2ad50*/  IMAD R2, R3, R18, RZ ;  /* 0x0000001203027224 */ /* 0x000fce00078e02ff */
.L_x_831:
[----:B------:R-:W-:Y:S05]  /*2ad60*/  BSYNC B1 ;  /* 0x0000000000017941 */ /* 0x000fea0003800000 */
.L_x_830:
[----:B--2---:R-:W-:Y:S01]  /*2ad70*/  @!P6 IMAD R3, R38, R17, R2 ;  /* 0x000000112603e224 */ /* 0x004fe200078e0202 */
[----:B------:R-:W-:Y:S04]  /*2ad80*/  BSSY B1, `(.L_x_832) ;  /* 0x0000006000017945 */ /* 0x000fe80003800000 */
[----:B------:R2:W-:Y:S01]  /*2ad90*/  @!P6 STG.E.U8 desc[UR46][R8.64+0x118], R3 ;  /* 0x000118030800e986 */ /* 0x0005e2000c10112e */
[----:B------:R-:W-:Y:S05]  /*2ada0*/  @P2 BRA `(.L_x_833) ;  /* 0x00000000000c2947 */ /* 0x000fea0003800000 */
[----:B------:R-:W2:Y:S02]  /*2adb0*/  LDG.E.U8 R16, desc[UR46][R14.64+0x119] ;  /* 0x0001192e0e107981 */ /* 0x000ea4000c1e1100 */
[----:B--2---:R-:W-:-:S05]  /*2adc0*/  PRMT R3, R16, 0x8880, RZ ;  /* 0x0000888010037816 */ /* 0x004fca00000000ff */
[----:B------:R-:W-:-:S07]  /*2add0*/  IMAD R2, R3, R18, RZ ;  /* 0x0000001203027224 */ /* 0x000fce00078e02ff */
.L_x_833:
[----:B------:R-:W-:Y:S05]  /*2ade0*/  BSYNC B1 ;  /* 0x0000000000017941 */ /* 0x000fea0003800000 */
.L_x_832:
        /* <DEDUP_REMOVED lines=12> */
.L_x_835:
[----:B------:R-:W-:Y:S05]  /*2aeb0*/  BSYNC B1 ;  /* 0x0000000000017941 */ /* 0x000fea0003800000 */
.L_x_834:
[----:B--2---:R-:W-:Y:S01]  /*2aec0*/  @!P4 IMAD R3, R40, R17, R2 ;  /* 0x000000112803c224 */ /* 0x004fe200078e0202 */
[----:B------:R-:W-:Y:S04]  /*2aed0*/  BSSY B1, `(.L_x_836) ;  /* 0x0000006000017945 */ /* 0x000fe80003800000 */
[----:B------:R2:W-:Y:S01]  /*2aee0*/  @!P4 STG.E.U8 desc[UR46][R6.64+0x120], R3 ;  /* 0x000120030600c986 */ /* 0x0005e2000c10112e */
[----:B------:R-:W-:Y:S05]  /*2aef0*/  @P3 BRA `(.L_x_837) ;  /* 0x00000000000c3947 */ /* 0x000fea0003800000 */
[----:B------:R-:W2:Y:S02]  /*2af00*/  LDG.E.U8 R16, desc[UR46][R12.64+0x121] ;  /* 0x0001212e0c107981 */ /* 0x000ea4000c1e1100 */
[----:B--2---:R-:W-:-:S05]  /*2af10*/  PRMT R3, R16, 0x8880, RZ ;  /* 0x0000888010037816 */ /* 0x004fca00000000ff */
[----:B------:R-:W-:-:S07]  /*2af20*/  IMAD R2, R3, R18, RZ ;  /* 0x0000001203027224 */ /* 0x000fce00078e02ff */
.L_x_837:
[----:B------:R-:W-:Y:S05]  /*2af30*/  BSYNC B1 ;  /* 0x0000000000017941 */ /* 0x000fea0003800000 */
.L_x_836:
[----:B------:R-:W-:Y:S01]  /*2af40*/  @!P3 IMAD R41, R41, R17, R2 ;  /* 0x000000112929b224 */ /* 0x000fe200078e0202 */
[----:B------:R-:W-:Y:S04]  /*2af50*/  BSSY B1, `(.L_x_838) ;  /* 0x0000006000017945 */ /* 0x000fe80003800000 */
[----:B------:R0:W-:Y:S01]  /*2af60*/  @!P3 STG.E.U8 desc[UR46][R6.64+0x121], R41 ;  /* 0x000121290600b986 */ /* 0x0001e2000c10112e */
[----:B------:R-:W-:Y:S05]  /*2af70*/  @P5 BRA `(.L_x_839) ;  /* 0x00000000000c5947 */ /* 0x000fea0003800000 */
[----:B------:R-:W2:Y:S02]  /*2af80*/  LDG.E.U8 R16, desc[UR46][R14.64+0x120] ;  /* 0x0001202e0e107981 */ /* 0x000ea4000c1e1100 */
[----:B--2---:R-:W-:-:S05]  /*2af90*/  PRMT R3, R16, 0x8880, RZ ;  /* 0x0000888010037816 */ /* 0x004fca00000000ff */
[----:B------:R-:W-:-:S07]  /*2afa0*/  IMAD R2, R3, R18, RZ ;  /* 0x0000001203027224 */ /* 0x000fce00078e02ff */
.L_x_839:
[----:B------:R-:W-:Y:S05]  /*2afb0*/  BSYNC B1 ;  /* 0x0000000000017941 */ /* 0x000fea0003800000 */
.L_x_838:
[----:B--2---:R-:W-:Y:S01]  /*2afc0*/  @!P5 IMAD R3, R42, R17, R2 ;  /* 0x000000112a03d224 */ /* 0x004fe200078e0202 */
[----:B------:R-:W-:Y:S04]  /*2afd0*/  BSSY B1, `(.L_x_840) ;  /* 0x0000006000017945 */ /* 0x000fe80003800000 */
[----:B------:R2:W-:Y:S01]  /*2afe0*/  @!P5 STG.E.U8 desc[UR46][R8.64+0x120], R3 ;  /* 0x000120030800d986 */ /* 0x0005e2000c10112e */
[----:B------:R-:W-:Y:S05]  /*2aff0*/  @P6 BRA `(.L_x_841) ;  /* 0x00000000000c6947 */ /* 0x000fea0003800000 */
[----:B------:R-:W2:Y:S02]  /*2b000*/  LDG.E.U8 R16, desc[UR46][R14.64+0x121] ;  /* 0x0001212e0e107981 */ /* 0x000ea4000c1e1100 */
[----:B--2---:R-:W-:-:S05]  /*2b010*/  PRMT R3, R16, 0x8880, RZ ;  /* 0x0000888010037816 */ /* 0x004fca00000000ff */
[----:B------:R-:W-:-:S07]  /*2b020*/  IMAD R2, R3, R18, RZ ;  /* 0x0000001203027224 */ /* 0x000fce00078e02ff */
.L_x_841:
[----:B------:R-:W-:Y:S05]  /*2b030*/  BSYNC B1 ;  /* 0x0000000000017941 */ /* 0x000fea0003800000 */
.L_x_840:
[----:B------:R-:W-:Y:S01]  /*2b040*/  @!P6 IMAD R43, R43, R17, R2 ;  /* 0x000000112b2be224 */ /* 0x000fe200078e0202 */
[----:B------:R-:W-:Y:S04]  /*2b050*/  BSSY B1, `(.L_x_842) ;  /* 0x0000006000017945 */ /* 0x000fe80003800000 */
[----:B------:R0:W-:Y:S01]  /*2b060*/  @!P6 STG.E.U8 desc[UR46][R8.64+0x121], R43 ;  /* 0x0001212b0800e986 */ /* 0x0001e2000c10112e */
[----:B------:R-:W-:Y:S05]  /*2b070*/  @P2 BRA `(.L_x_843) ;  /* 0x00000000000c2947 */ /* 0x000fea0003800000 */
[----:B------:R-:W2:Y:S02]  /*2b080*/  LDG.E.U8 R16, desc[UR46][R12.64+0x128] ;  /* 0x0001282e0c107981 */ /* 0x000ea4000c1e1100 */
[----:B--2---:R-:W-:-:S05]  /*2b090*/  PRMT R3, R16, 0x8880, RZ ;  /* 0x0000888010037816 */ /* 0x004fca00000000ff */
[----:B------:R-:W-:-:S07]  /*2b0a0*/  IMAD R2, R3, R18, RZ ;  /* 0x0000001203027224 */ /* 0x000fce00078e02ff */
.L_x_843:
[----:B------:R-:W-:Y:S05]  /*2b0b0*/  BSYNC B1 ;  /* 0x0000000000017941 */ /* 0x000fea0003800000 */
.L_x_842:
        /* <DEDUP_REMOVED lines=12> */
.L_x_845:
[----:B------:R-:W-:Y:S05]  /*2b180*/  BSYNC B1 ;  /* 0x0000000000017941 */ /* 0x000fea0003800000 */
.L_x_844:
[----:B------:R-:W-:Y:S01]  /*2b190*/  @!P4 IMAD R45, R45, R17, R2 ;  /* 0x000000112d2dc224 */ /* 0x000fe200078e0202 */
[----:B------:R-:W-:Y:S04]  /*2b1a0*/  BSSY B1, `(.L_x_846) ;  /* 0x0000006000017945 */ /* 0x000fe80003800000 */
[----:B------:R0:W-:Y:S01]  /*2b1b0*/  @!P4 STG.E.U8 desc[UR46][R6.64+0x129], R45 ;  /* 0x0001292d0600c986 */ /* 0x0001e2000c10112e */
[----:B------:R-:W-:Y:S05]  /*2b1c0*/  @P3 BRA `(.L_x_847) ;  /* 0x00000000000c3947 */ /* 0x000fea0003800000 */
[----:B------:R-:W2:Y:S02]  /*2b1d0*/  LDG.E.U8 R16, desc[UR46][R14.64+0x128] ;  /* 0x0001282e0e107981 */ /* 0x000ea4000c1e1100 */
[----:B--2---:R-:W-:-:S05]  /*2b1e0*/  PRMT R3, R16, 0x8880, RZ ;  /* 0x0000888010037816 */ /* 0x004fca00000000ff */
[----:B------:R-:W-:-:S07]  /*2b1f0*/  IMAD R2, R3, R18, RZ ;  /* 0x0000001203027224 */ /* 0x000fce00078e02ff */
.L_x_847:
[----:B------:R-:W-:Y:S05]  /*2b200*/  BSYNC B1 ;  /* 0x0000000000017941 */ /* 0x000fea0003800000 */
.L_x_846:
[----:B--2---:R-:W-:Y:S01]  /*2b210*/  @!P3 IMAD R3, R46, R17, R2 ;  /* 0x000000112e03b224 */ /* 0x004fe200078e0202 */
[----:B------:R-:W-:Y:S04]  /*2b220*/  BSSY B1, `(.L_x_848) ;  /* 0x0000006000017945 */ /* 0x000fe80003800000 */
[----:B------:R2:W-:Y:S01]  /*2b230*/  @!P3 STG.E.U8 desc[UR46][R8.64+0x128], R3 ;  /* 0x000128030800b986 */ /* 0x0005e2000c10112e */
[----:B------:R-:W-:Y:S05]  /*2b240*/  @P5 BRA `(.L_x_849) ;  /* 0x00000000000c5947 */ /* 0x000fea0003800000 */
[----:B------:R-:W2:Y:S02]  /*2b250*/  LDG.E.U8 R16, desc[UR46][R14.64+0x129] ;  /* 0x0001292e0e107981 */ /* 0x000ea4000c1e1100 */
[----:B--2---:R-:W-:-:S05]  /*2b260*/  PRMT R3, R16, 0x8880, RZ ;  /* 0x0000888010037816 */ /* 0x004fca00000000ff */
[----:B------:R-:W-:-:S07]  /*2b270*/  IMAD R2, R3, R18, RZ ;  /* 0x0000001203027224 */ /* 0x000fce00078e02ff */
.L_x_849:
[----:B------:R-:W-:Y:S05]  /*2b280*/  BSYNC B1 ;  /* 0x0000000000017941 */ /* 0x000fea0003800000 */
.L_x_848:
[----:B------:R-:W-:Y:S01]  /*2b290*/  @!P5 IMAD R47, R47, R17, R2 ;  /* 0x000000112f2fd224 */ /* 0x000fe200078e0202 */
[----:B------:R-:W-:Y:S04]  /*2b2a0*/  BSSY B1, `(.L_x_850) ;  /* 0x0000006000017945 */ /* 0x000fe80003800000 */
[----:B------:R0:W-:Y:S01]  /*2b2b0*/  @!P5 STG.E.U8 desc[UR46][R8.64+0x129], R47 ;  /* 0x0001292f0800d986 */ /* 0x0001e2000c10112e */
[----:B------:R-:W-:Y:S05]  /*2b2c0*/  @P6 BRA `(.L_x_851) ;  /* 0x00000000000c6947 */ /* 0x000fea0003800000 */
[----:B------:R-:W2:Y:S02]  /*2b2d0*/  LDG.E.U8 R16, desc[UR46][R12.64+0x130] ;  /* 0x0001302e0c107981 */ /* 0x000ea4000c1e1100 */
[----:B--2---:R-:W-:-:S05]  /*2b2e0*/  PRMT R3, R16, 0x8880, RZ ;  /* 0x0000888010037816 */ /* 0x004fca00000000ff */
[----:B------:R-:W-:-:S07]  /*2b2f0*/  IMAD R2, R3, R18, RZ ;  /* 0x0000001203027224 */ /* 0x000fce00078e02ff */
.L_x_851:
[----:B------:R-:W-:Y:S05]  /*2b300*/  BSYNC B1 ;  /* 0x0000000000017941 */ /* 0x000fea0003800000 */
.L_x_850:
[----:B--2---:R-:W-:Y:S01]  /*2b310*/  @!P6 IMAD R3, R48, R17, R2 ;  /* 0x000000113003e224 */ /* 0x004fe200078e0202 */
[----:B------:R-:W-:Y:S04]  /*2b320*/  BSSY B1, `(.L_x_852) ;  /* 0x0000006000017945 */ /* 0x000fe80003800000 */
[----:B------:R2:W-:Y:S01]  /*2b330*/  @!P6 STG.E.U8 desc[UR46][R6.64+0x130], R3 ;  /* 0x000130030600e986 */ /* 0x0005e2000c10112e */
[----:B------:R-:W-:Y:S05]  /*2b340*/  @P2 BRA `(.L_x_853) ;  /* 0x00000000000c2947 */ /* 0x000fea0003800000 */
[----:B------:R-:W2:Y:S02]  /*2b350*/  LDG.E.U8 R16, desc[UR46][R12.64+0x131] ;  /* 0x0001312e0c107981 */ /* 0x000ea4000c1e1100 */
[----:B--2---:R-:W-:-:S05]  /*2b360*/  PRMT R3, R16, 0x8880, RZ ;  /* 0x0000888010037816 */ /* 0x004fca00000000ff */
[----:B------:R-:W-:-:S07]  /*2b370*/  IMAD R2, R3, R18, RZ ;  /* 0x0000001203027224 */ /* 0x000fce00078e02ff */
.L_x_853:
[----:B------:R-:W-:Y:S05]  /*2b380*/  BSYNC B1 ;  /* 0x0000000000017941 */ /* 0x000fea0003800000 */
.L_x_852:
        /* <DEDUP_REMOVED lines=12> */
.L_x_855:
[----:B------:R-:W-:Y:S05]  /*2b450*/  BSYNC B1 ;  /* 0x0000000000017941 */ /* 0x000fea0003800000 */
.L_x_854:
[----:B--2---:R-:W-:Y:S01]  /*2b460*/  @!P4 IMAD R3, R50, R17, R2 ;  /* 0x000000113203c224 */ /* 0x004fe200078e0202 */
[----:B------:R-:W-:Y:S04]  /*2b470*/  BSSY B1, `(.L_x_856) ;  /* 0x0000006000017945 */ /* 0x000fe80003800000 */
[----:B------:R2:W-:Y:S01]  /*2b480*/  @!P4 STG.E.U8 desc[UR46][R8.64+0x130], R3 ;  /* 0x000130030800c986 */ /* 0x0005e2000c10112e */
[----:B------:R-:W-:Y:S05]  /*2b490*/  @P3 BRA `(.L_x_857) ;  /* 0x00000000000c3947 */ /* 0x000fea0003800000 */
[----:B------:R-:W2:Y:S02]  /*2b4a0*/  LDG.E.U8 R16, desc[UR46][R14.64+0x131] ;  /* 0x0001312e0e107981 */ /* 0x000ea4000c1e1100 */
[----:B--2---:R-:W-:-:S05]  /*2b4b0*/  PRMT R3, R16, 0x8880, RZ ;  /* 0x0000888010037816 */ /* 0x004fca00000000ff */
[----:B------:R-:W-:-:S07]  /*2b4c0*/  IMAD R2, R3, R18, RZ ;  /* 0x0000001203027224 */ /* 0x000fce00078e02ff */
.L_x_857:
[----:B------:R-:W-:Y:S05]  /*2b4d0*/  BSYNC B1 ;  /* 0x0000000000017941 */ /* 0x000fea0003800000 */
.L_x_856:
[----:B------:R-:W-:Y:S01]  /*2b4e0*/  @!P3 IMAD R51, R51, R17, R2 ;  /* 0x000000113333b224 */ /* 0x000fe200078e0202 */
[----:B------:R-:W-:Y:S04]  /*2b4f0*/  BSSY B1, `(.L_x_858) ;  /* 0x0000006000017945 */ /* 0x000fe80003800000 */
[----:B------:R0:W-:Y:S01]  /*2b500*/  @!P3 STG.E.U8 desc[UR46][R8.64+0x131], R51 ;  /* 0x000131330800b986 */ /* 0x0001e2000c10112e */
[----:B------:R-:W-:Y:S05]  /*2b510*/  @P5 BRA `(.L_x_859) ;  /* 0x00000000000c5947 */ /* 0x000fea0003800000 */
[----:B------:R-:W2:Y:S02]  /*2b520*/  LDG.E.U8 R16, desc[UR46][R12.64+0x138] ;  /* 0x0001382e0c107981 */ /* 0x000ea4000c1e1100 */
[----:B--2---:R-:W-:-:S05]  /*2b530*/  PRMT R3, R16, 0x8880, RZ ;  /* 0x0000888010037816 */ /* 0x004fca00000000ff */
[----:B------:R-:W-:-:S07]  /*2b540*/  IMAD R2, R3, R18, RZ ;  /* 0x0000001203027224 */ /* 0x000fce00078e02ff */
.L_x_859:
[----:B------:R-:W-:Y:S05]  /*2b550*/  BSYNC B1 ;  /* 0x0000000000017941 */ /* 0x000fea0003800000 */
.L_x_858:
[----:B--2---:R-:W-:Y:S01]  /*2b560*/  @!P5 IMAD R3, R52, R17, R2 ;  /* 0x000000113403d224 */ /* 0x004fe200078e0202 */
[----:B------:R-:W-:Y:S04]  /*2b570*/  BSSY B1, `(.L_x_860) ;  /* 0x0000006000017945 */ /* 0x000fe80003800000 */
[----:B------:R2:W-:Y:S01]  /*2b580*/  @!P5 STG.E.U8 desc[UR46][R6.64+0x138], R3 ;  /* 0x000138030600d986 */ /* 0x0005e2000c10112e */
[----:B------:R-:W-:Y:S05]  /*2b590*/  @P6 BRA `(.L_x_861) ;  /* 0x00000000000c6947 */ /* 0x000fea0003800000 */
[----:B------:R-:W2:Y:S02]  /*2b5a0*/  LDG.E.U8 R16, desc[UR46][R12.64+0x139] ;  /* 0x0001392e0c107981 */ /* 0x000ea4000c1e1100 */
[----:B--2---:R-:W-:-:S05]  /*2b5b0*/  PRMT R3, R16, 0x8880, RZ ;  /* 0x0000888010037816 */ /* 0x004fca00000000ff */
[----:B------:R-:W-:-:S07]  /*2b5c0*/  IMAD R2, R3, R18, RZ ;  /* 0x0000001203027224 */ /* 0x000fce00078e02ff */
.L_x_861:
[----:B------:R-:W-:Y:S05]  /*2b5d0*/  BSYNC B1 ;  /* 0x0000000000017941 */ /* 0x000fea0003800000 */
.L_x_860:
[----:B------:R-:W-:Y:S01]  /*2b5e0*/  @!P6 IMAD R53, R53, R17, R2 ;  /* 0x000000113535e224 */ /* 0x000fe200078e0202 */
[----:B------:R-:W-:Y:S04]  /*2b5f0*/  BSSY B1, `(.L_x_862) ;  /* 0x0000006000017945 */ /* 0x000fe80003800000 */
[----:B------:R0:W-:Y:S01]  /*2b600*/  @!P6 STG.E.U8 desc[UR46][R6.64+0x139], R53 ;  /* 0x000139350600e986 */ /* 0x0001e2000c10112e */
[----:B------:R-:W-:Y:S05]  /*2b610*/  @P2 BRA `(.L_x_863) ;  /* 0x00000000000c2947 */ /* 0x000fea0003800000 */
[----:B------:R-:W2:Y:S02]  /*2b620*/  LDG.E.U8 R16, desc[UR46][R14.64+0x138] ;  /* 0x0001382e0e107981 */ /* 0x000ea4000c1e1100 */
[----:B--2---:R-:W-:-:S05]  /*2b630*/  PRMT R3, R16, 0x8880, RZ ;  /* 0x0000888010037816 */ /* 0x004fca00000000ff */
[----:B------:R-:W-:-:S07]  /*2b640*/  IMAD R2, R3, R18, RZ ;  /* 0x0000001203027224 */ /* 0x000fce00078e02ff */
.L_x_863:
[----:B------:R-:W-:Y:S05]  /*2b650*/  BSYNC B1 ;  /* 0x0000000000017941 */ /* 0x000fea0003800000 */
.L_x_862:
        /* <DEDUP_REMOVED lines=12> */
.L_x_865:
[----:B------:R-:W-:Y:S05]  /*2b720*/  BSYNC B1 ;  /* 0x0000000000017941 */ /* 0x000fea0003800000 */
.L_x_864:
[----:B------:R-:W-:Y:S01]  /*2b730*/  @!P4 IMAD R55, R55, R17, R2 ;  /* 0x000000113737c224 */ /* 0x000fe200078e0202 */
[----:B------:R-:W-:Y:S04]  /*2b740*/  BSSY B1, `(.L_x_866) ;  /* 0x0000006000017945 */ /* 0x000fe80003800000 */
[----:B------:R0:W-:Y:S01]  /*2b750*/  @!P4 STG.E.U8 desc[UR46][R8.64+0x139], R55 ;  /* 0x000139370800c986 */ /* 0x0001e2000c10112e */
[----:B------:R-:W-:Y:S05]  /*2b760*/  @P3 BRA `(.L_x_867) ;  /* 0x00000000000c3947 */ /* 0x000fea0003800000 */
[----:B------:R-:W2:Y:S02]  /*2b770*/  LDG.E.U8 R16, desc[UR46][R12.64+0x140] ;  /* 0x0001402e0c107981 */ /* 0x000ea4000c1e1100 */
[----:B--2---:R-:W-:-:S05]  /*2b780*/  PRMT R3, R16, 0x8880, RZ ;  /* 0x0000888010037816 */ /* 0x004fca00000000ff */
[----:B------:R-:W-:-:S07]  /*2b790*/  IMAD R2, R3, R18, RZ ;  /* 0x0000001203027224 */ /* 0x000fce00078e02ff */
.L_x_867:
[----:B------:R-:W-:Y:S05]  /*2b7a0*/  BSYNC B1 ;  /* 0x0000000000017941 */ /* 0x000fea0003800000 */
.L_x_866:
[----:B--2---:R-:W-:Y:S01]  /*2b7b0*/  @!P3 IMAD R3, R56, R17, R2 ;  /* 0x000000113803b224 */ /* 0x004fe200078e0202 */
[----:B------:R-:W-:Y:S04]  /*2b7c0*/  BSSY B1, `(.L_x_868) ;  /* 0x0000006000017945 */ /* 0x000fe80003800000 */
[----:B------:R2:W-:Y:S01]  /*2b7d0*/  @!P3 STG.E.U8 desc[UR46][R6.64+0x140], R3 ;  /* 0x000140030600b986 */ /* 0x0005e2000c10112e */
[----:B------:R-:W-:Y:S05]  /*2b7e0*/  @P5 BRA `(.L_x_869) ;  /* 0x00000000000c5947 */ /* 0x000fea0003800000 */
[----:B------:R-:W2:Y:S02]  /*2b7f0*/  LDG.E.U8 R16, desc[UR46][R12.64+0x141] ;  /* 0x0001412e0c107981 */ /* 0x000ea4000c1e1100 */
[----:B--2---:R-:W-:-:S05]  /*2b800*/  PRMT R3, R16, 0x8880, RZ ;  /* 0x0000888010037816 */ /* 0x004fca00000000ff */
[----:B------:R-:W-:-:S07]  /*2b810*/  IMAD R2, R3, R18, RZ ;  /* 0x0000001203027224 */ /* 0x000fce00078e02ff */
.L_x_869:
[----:B------:R-:W-:Y:S05]  /*2b820*/  BSYNC B1 ;  /* 0x0000000000017941 */ /* 0x000fea0003800000 */
.L_x_868:
[----:B------:R-:W-:Y:S01]  /*2b830*/  @!P5 IMAD R57, R57, R17, R2 ;  /* 0x000000113939d224 */ /* 0x000fe200078e0202 */
[----:B------:R-:W-:Y:S04]  /*2b840*/  BSSY B1, `(.L_x_870) ;  /* 0x0000006000017945 */ /* 0x000fe80003800000 */
[----:B------:R0:W-:Y:S01]  /*2b850*/  @!P5 STG.E.U8 desc[UR46][R6.64+0x141], R57 ;  /* 0x000141390600d986 */ /* 0x0001e2000c10112e */
[----:B------:R-:W-:Y:S05]  /*2b860*/  @P6 BRA `(.L_x_871) ;  /* 0x00000000000c6947 */ /* 0x000fea0003800000 */
[----:B------:R-:W2:Y:S02]  /*2b870*/  LDG.E.U8 R16, desc[UR46][R14.64+0x140] ;  /* 0x0001402e0e107981 */ /* 0x000ea4000c1e1100 */
[----:B--2---:R-:W-:-:S05]  /*2b880*/  PRMT R3, R16, 0x8880, RZ ;  /* 0x0000888010037816 */ /* 0x004fca00000000ff */
[----:B------:R-:W-:-:S07]  /*2b890*/  IMAD R2, R3, R18, RZ ;  /* 0x0000001203027224 */ /* 0x000fce00078e02ff */
.L_x_871:
[----:B------:R-:W-:Y:S05]  /*2b8a0*/  BSYNC B1 ;  /* 0x0000000000017941 */ /* 0x000fea0003800000 */
.L_x_870:
[----:B--2---:R-:W-:Y:S01]  /*2b8b0*/  @!P6 IMAD R3, R58, R17, R2 ;  /* 0x000000113a03e224 */ /* 0x004fe200078e0202 */
[----:B------:R-:W-:Y:S04]  /*2b8c0*/  BSSY B1, `(.L_x_872) ;  /* 0x0000006000017945 */ /* 0x000fe80003800000 */
[----:B------:R2:W-:Y:S01]  /*2b8d0*/  @!P6 STG.E.U8 desc[UR46][R8.64+0x140], R3 ;  /* 0x000140030800e986 */ /* 0x0005e2000c10112e */
[----:B------:R-:W-:Y:S05]  /*2b8e0*/  @P2 BRA `(.L_x_873) ;  /* 0x00000000000c2947 */ /* 0x000fea0003800000 */
[----:B------:R-:W2:Y:S02]  /*2b8f0*/  LDG.E.U8 R16, desc[UR46][R14.64+0x141] ;  /* 0x0001412e0e107981 */ /* 0x000ea4000c1e1100 */
[----:B--2---:R-:W-:-:S05]  /*2b900*/  PRMT R3, R16, 0x8880, RZ ;  /* 0x0000888010037816 */ /* 0x004fca00000000ff */
[----:B------:R-:W-:-:S07]  /*2b910*/  IMAD R2, R3, R18, RZ ;  /* 0x0000001203027224 */ /* 0x000fce00078e02ff */
.L_x_873:
[----:B------:R-:W-:Y:S05]  /*2b920*/  BSYNC B1 ;  /* 0x0000000000017941 */ /* 0x000fea0003800000 */
.L_x_872:
        /* <DEDUP_REMOVED lines=12> */
.L_x_875:
[----:B------:R-:W-:Y:S05]  /*2b9f0*/  BSYNC B1 ;  /* 0x0000000000017941 */ /* 0x000fea0003800000 */
.L_x_874:
[----:B--2---:R-:W-:Y:S01]  /*2ba00*/  @!P4 IMAD R3, R60, R17, R2 ;  /* 0x000000113c03c224 */ /* 0x004fe200078e0202 */
[----:B------:R-:W-:Y:S04]  /*2ba10*/  BSSY B1, `(.L_x_876) ;  /* 0x0000006000017945 */ /* 0x000fe80003800000 */
[----:B------:R2:W-:Y:S01]  /*2ba20*/  @!P4 STG.E.U8 desc[UR46][R6.64+0x148], R3 ;  /* 0x000148030600c986 */ /* 0x0005e2000c10112e */
[----:B------:R-:W-:Y:S05]  /*2ba30*/  @P3 BRA `(.L_x_877) ;  /* 0x00000000000c3947 */ /* 0x000fea0003800000 */
[----:B------:R-:W2:Y:S02]  /*2ba40*/  LDG.E.U8 R16, desc[UR46][R12.64+0x149] ;  /* 0x0001492e0c107981 */ /* 0x000ea4000c1e1100 */
[----:B--2---:R-:W-:-:S05]  /*2ba50*/  PRMT R3, R16, 0x8880, RZ ;  /* 0x0000888010037816 */ /* 0x004fca00000000ff */
[----:B------:R-:W-:-:S07]  /*2ba60*/  IMAD R2, R3, R18, RZ ;  /* 0x0000001203027224 */ /* 0x000fce00078e02ff */
.L_x_877:
[----:B------:R-:W-:Y:S05]  /*2ba70*/  BSYNC B1 ;  /* 0x0000000000017941 */ /* 0x000fea0003800000 */
.L_x_876:
[----:B------:R-:W-:Y:S01]  /*2ba80*/  @!P3 IMAD R61, R61, R17, R2 ;  /* 0x000000113d3db224 */ /* 0x000fe200078e0202 */
[----:B------:R-:W-:Y:S04]  /*2ba90*/  BSSY B1, `(.L_x_878) ;  /* 0x0000006000017945 */ /* 0x000fe80003800000 */
[----:B------:R0:W-:Y:S01]  /*2baa0*/  @!P3 STG.E.U8 desc[UR46][R6.64+0x149], R61 ;  /* 0x0001493d0600b986 */ /* 0x0001e2000c10112e */
[----:B------:R-:W-:Y:S05]  /*2bab0*/  @P5 BRA `(.L_x_879) ;  /* 0x00000000000c5947 */ /* 0x000fea0003800000 */
[----:B------:R-:W2:Y:S02]  /*2bac0*/  LDG.E.U8 R16, desc[UR46][R14.64+0x148] ;  /* 0x0001482e0e107981 */ /* 0x000ea4000c1e1100 */
[----:B--2---:R-:W-:-:S05]  /*2bad0*/  PRMT R3, R16, 0x8880, RZ ;  /* 0x0000888010037816 */ /* 0x004fca00000000ff */
[----:B------:R-:W-:-:S07]  /*2bae0*/  IMAD R2, R3, R18, RZ ;  /* 0x0000001203027224 */ /* 0x000fce00078e02ff */
.L_x_879:
[----:B------:R-:W-:Y:S05]  /*2baf0*/  BSYNC B1 ;  /* 0x0000000000017941 */ /* 0x000fea0003800000 */
.L_x_878:
[----:B--2---:R-:W-:Y:S01]  /*2bb00*/  @!P5 IMAD R3, R62, R17, R2 ;  /* 0x000000113e03d224 */ /* 0x004fe200078e0202 */
[----:B------:R-:W-:Y:S04]  /*2bb10*/  BSSY B1, `(.L_x_880) ;  /* 0x0000006000017945 */ /* 0x000fe80003800000 */
[----:B------:R2:W-:Y:S01]  /*2bb20*/  @!P5 STG.E.U8 desc[UR46][R8.64+0x148], R3 ;  /* 0x000148030800d986 */ /* 0x0005e2000c10112e */
[----:B------:R-:W-:Y:S05]  /*2bb30*/  @P6 BRA `(.L_x_881) ;  /* 0x00000000000c6947 */ /* 0x000fea0003800000 */
[----:B------:R-:W2:Y:S02]  /*2bb40*/  LDG.E.U8 R16, desc[UR46][R14.64+0x149] ;  /* 0x0001492e0e107981 */ /* 0x000ea4000c1e1100 */
[----:B--2---:R-:W-:-:S05]  /*2bb50*/  PRMT R3, R16, 0x8880, RZ ;  /* 0x0000888010037816 */ /* 0x004fca00000000ff */
[----:B------:R-:W-:-:S07]  /*2bb60*/  IMAD R2, R3, R18, RZ ;  /* 0x0000001203027224 */ /* 0x000fce00078e02ff */
.L_x_881:
[----:B------:R-:W-:Y:S05]  /*2bb70*/  BSYNC B1 ;  /* 0x0000000000017941 */ /* 0x000fea0003800000 */
.L_x_880:
[----:B------:R-:W-:Y:S01]  /*2bb80*/  @!P6 IMAD R63, R63, R17, R2 ;  /* 0x000000113f3fe224 */ /* 0x000fe200078e0202 */
[----:B------:R-:W-:Y:S04]  /*2bb90*/  BSSY B1, `(.L_x_882) ;  /* 0x0000006000017945 */ /* 0x000fe80003800000 */
[----:B------:R0:W-:Y:S01]  /*2bba0*/  @!P6 STG.E.U8 desc[UR46][R8.64+0x149], R63 ;  /* 0x0001493f0800e986 */ /* 0x0001e2000c10112e */
[----:B------:R-:W-:Y:S05]  /*2bbb0*/  @P2 BRA `(.L_x_883) ;  /* 0x00000000000c2947 */ /* 0x000fea0003800000 */
[----:B------:R-:W2:Y:S02]  /*2bbc0*/  LDG.E.U8 R16, desc[UR46][R12.64+0x150] ;  /* 0x0001502e0c107981 */ /* 0x000ea4000c1e1100 */
[----:B--2---:R-:W-:-:S05]  /*2bbd0*/  PRMT R3, R16, 0x8880, RZ ;  /* 0x0000888010037816 */ /* 0x004fca00000000ff */
[----:B------:R-:W-:-:S07]  /*2bbe0*/  IMAD R2, R3, R18, RZ ;  /* 0x0000001203027224 */ /* 0x000fce00078e02ff */
.L_x_883:
[----:B------:R-:W-:Y:S05]  /*2bbf0*/  BSYNC B1 ;  /* 0x0000000000017941 */ /* 0x000fea0003800000 */
.L_x_882:
        /* <DEDUP_REMOVED lines=12> */
.L_x_885:
[----:B------:R-:W-:Y:S05]  /*2bcc0*/  BSYNC B1 ;  /* 0x0000000000017941 */ /* 0x000fea0003800000 */
.L_x_884:
[----:B------:R-:W-:Y:S01]  /*2bcd0*/  @!P4 IMAD R65, R65, R17, R2 ;  /* 0x000000114141c224 */ /* 0x000fe200078e0202 */
[----:B------:R-:W-:Y:S04]  /*2bce0*/  BSSY B1, `(.L_x_886) ;  /* 0x0000006000017945 */ /* 0x000fe80003800000 */
[----:B------:R0:W-:Y:S01]  /*2bcf0*/  @!P4 STG.E.U8 desc[UR46][R6.64+0x151], R65 ;  /* 0x000151410600c986 */ /* 0x0001e2000c10112e */
[----:B------:R-:W-:Y:S05]  /*2bd00*/  @P3 BRA `(.L_x_887) ;  /* 0x00000000000c3947 */ /* 0x000fea0003800000 */
[----:B------:R-:W2:Y:S02]  /*2bd10*/  LDG.E.U8 R16, desc[UR46][R14.64+0x150] ;  /* 0x0001502e0e107981 */ /* 0x000ea4000c1e1100 */
[----:B--2---:R-:W-:-:S05]  /*2bd20*/  PRMT R3, R16, 0x8880, RZ ;  /* 0x0000888010037816 */ /* 0x004fca00000000ff */
[----:B------:R-:W-:-:S07]  /*2bd30*/  IMAD R2, R3, R18, RZ ;  /* 0x0000001203027224 */ /* 0x000fce00078e02ff */
.L_x_887:
[----:B------:R-:W-:Y:S05]  /*2bd40*/  BSYNC B1 ;  /* 0x0000000000017941 */ /* 0x000fea0003800000 */
.L_x_886:
[----:B--2---:R-:W-:Y:S01]  /*2bd50*/  @!P3 IMAD R3, R66, R17, R2 ;  /* 0x000000114203b224 */ /* 0x004fe200078e0202 */
[----:B------:R-:W-:Y:S04]  /*2bd60*/  BSSY B1, `(.L_x_888) ;  /* 0x0000006000017945 */ /* 0x000fe80003800000 */
[----:B------:R2:W-:Y:S01]  /*2bd70*/  @!P3 STG.E.U8 desc[UR46][R8.64+0x150], R3 ;  /* 0x000150030800b986 */ /* 0x0005e2000c10112e */
[----:B------:R-:W-:Y:S05]  /*2bd80*/  @P5 BRA `(.L_x_889) ;  /* 0x00000000000c5947 */ /* 0x000fea0003800000 */
[----:B------:R-:W2:Y:S02]  /*2bd90*/  LDG.E.U8 R16, desc[UR46][R14.64+0x151] ;  /* 0x0001512e0e107981 */ /* 0x000ea4000c1e1100 */
[----:B--2---:R-:W-:-:S05]  /*2bda0*/  PRMT R3, R16, 0x8880, RZ ;  /* 0x0000888010037816 */ /* 0x004fca00000000ff */
[----:B------:R-:W-:-:S07]  /*2bdb0*/  IMAD R2, R3, R18, RZ ;  /* 0x0000001203027224 */ /* 0x000fce00078e02ff */
.L_x_889:
[----:B------:R-:W-:Y:S05]  /*2bdc0*/  BSYNC B1 ;  /* 0x0000000000017941 */ /* 0x000fea0003800000 */
.L_x_888:
[----:B------:R-:W-:Y:S01]  /*2bdd0*/  @!P5 IMAD R67, R67, R17, R2 ;  /* 0x000000114343d224 */ /* 0x000fe200078e0202 */
[----:B------:R-:W-:Y:S04]  /*2bde0*/  BSSY B1, `(.L_x_890) ;  /* 0x0000006000017945 */ /* 0x000fe80003800000 */
[----:B------:R0:W-:Y:S01]  /*2bdf0*/  @!P5 STG.E.U8 desc[UR46][R8.64+0x151], R67 ;  /* 0x000151430800d986 */ /* 0x0001e2000c10112e */
[----:B------:R-:W-:Y:S05]  /*2be00*/  @P6 BRA `(.L_x_891) ;  /* 0x00000000000c6947 */ /* 0x000fea0003800000 */
[----:B------:R-:W2:Y:S02]  /*2be10*/  LDG.E.U8 R16, desc[UR46][R12.64+0x158] ;  /* 0x0001582e0c107981 */ /* 0x000ea4000c1e1100 */
[----:B--2---:R-:W-:-:S05]  /*2be20*/  PRMT R3, R16, 0x8880, RZ ;  /* 0x0000888010037816 */ /* 0x004fca00000000ff */
[----:B------:R-:W-:-:S07]  /*2be30*/  IMAD R2, R3, R18, RZ ;  /* 0x0000001203027224 */ /* 0x000fce00078e02ff */
.L_x_891:
[----:B------:R-:W-:Y:S05]  /*2be40*/  BSYNC B1 ;  /* 0x0000000000017941 */ /* 0x000fea0003800000 */
.L_x_890:
[----:B--2---:R-:W-:Y:S01]  /*2be50*/  @!P6 IMAD R3, R68, R17, R2 ;  /* 0x000000114403e224 */ /* 0x004fe200078e0202 */
[----:B------:R-:W-:Y:S04]  /*2be60*/  BSSY B1, `(.L_x_892) ;  /* 0x0000006000017945 */ /* 0x000fe80003800000 */
[----:B------:R2:W-:Y:S01]  /*2be70*/  @!P6 STG.E.U8 desc[UR46][R6.64+0x158], R3 ;  /* 0x000158030600e986 */ /* 0x0005e2000c10112e */
[----:B------:R-:W-:Y:S05]  /*2be80*/  @P2 BRA `(.L_x_893) ;  /* 0x00000000000c2947 */ /* 0x000fea0003800000 */
[----:B------:R-:W2:Y:S02]  /*2be90*/  LDG.E.U8 R16, desc[UR46][R12.64+0x159] ;  /* 0x0001592e0c107981 */ /* 0x000ea4000c1e1100 */
[----:B--2---:R-:W-:-:S05]  /*2bea0*/  PRMT R3, R16, 0x8880, RZ ;  /* 0x0000888010037816 */ /* 0x004fca00000000ff */
[----:B------:R-:W-:-:S07]  /*2beb0*/  IMAD R2, R3, R18, RZ ;  /* 0x0000001203027224 */ /* 0x000fce00078e02ff */
.L_x_893:
[----:B------:R-:W-:Y:S05]  /*2bec0*/  BSYNC B1 ;  /* 0x0000000000017941 */ /* 0x000fea0003800000 */
.L_x_892:
        /* <DEDUP_REMOVED lines=12> */
.L_x_895:
[----:B------:R-:W-:Y:S05]  /*2bf90*/  BSYNC B1 ;  /* 0x0000000000017941 */ /* 0x000fea0003800000 */
.L_x_894:
[----:B--2---:R-:W-:Y:S01]  /*2bfa0*/  @!P4 IMAD R3, R70, R17, R2 ;  /* 0x000000114603c224 */ /* 0x004fe200078e0202 */
[----:B------:R-:W-:Y:S04]  /*2bfb0*/  BSSY B1, `(.L_x_896) ;  /* 0x0000006000017945 */ /* 0x000fe80003800000 */
[----:B------:R2:W-:Y:S01]  /*2bfc0*/  @!P4 STG.E.U8 desc[UR46][R8.64+0x158], R3 ;  /* 0x000158030800c986 */ /* 0x0005e2000c10112e */
[----:B------:R-:W-:Y:S05]  /*2bfd0*/  @P3 BRA `(.L_x_897) ;  /* 0x00000000000c3947 */ /* 0x000fea0003800000 */
[----:B------:R-:W2:Y:S02]  /*2bfe0*/  LDG.E.U8 R16, desc[UR46][R14.64+0x159] ;  /* 0x0001592e0e107981 */ /* 0x000ea4000c1e1100 */
[----:B--2---:R-:W-:-:S05]  /*2bff0*/  PRMT R3, R16, 0x8880, RZ ;  /* 0x0000888010037816 */ /* 0x004fca00000000ff */
[----:B------:R-:W-:-:S07]  /*2c000*/  IMAD R2, R3, R18, RZ ;  /* 0x0000001203027224 */ /* 0x000fce00078e02ff */
.L_x_897:
[----:B------:R-:W-:Y:S05]  /*2c010*/  BSYNC B1 ;  /* 0x0000000000017941 */ /* 0x000fea0003800000 */
.L_x_896:
[----:B------:R-:W-:Y:S01]  /*2c020*/  @!P3 IMAD R71, R71, R17, R2 ;  /* 0x000000114747b224 */ /* 0x000fe200078e0202 */
[----:B------:R-:W-:Y:S04]  /*2c030*/  BSSY B1, `(.L_x_898) ;  /* 0x0000006000017945 */ /* 0x000fe80003800000 */
[----:B------:R0:W-:Y:S01]  /*2c040*/  @!P3 STG.E.U8 desc[UR46][R8.64+0x159], R71 ;  /* 0x000159470800b986 */ /* 0x0001e2000c10112e */
[----:B------:R-:W-:Y:S05]  /*2c050*/  @P5 BRA `(.L_x_899) ;  /* 0x00000000000c5947 */ /* 0x000fea0003800000 */
[----:B------:R-:W2:Y:S02]  /*2c060*/  LDG.E.U8 R16, desc[UR46][R12.64+0x160] ;  /* 0x0001602e0c107981 */ /* 0x000ea4000c1e1100 */
[----:B--2---:R-:W-:-:S05]  /*2c070*/  PRMT R3, R16, 0x8880, RZ ;  /* 0x0000888010037816 */ /* 0x004fca00000000ff */
[----:B------:R-:W-:-:S07]  /*2c080*/  IMAD R2, R3, R18, RZ ;  /* 0x0000001203027224 */ /* 0x000fce00078e02ff */
.L_x_899:
[----:B------:R-:W-:Y:S05]  /*2c090*/  BSYNC B1 ;  /* 0x0000000000017941 */ /* 0x000fea0003800000 */
.L_x_898:
[----:B--2---:R-:W-:Y:S01]  /*2c0a0*/  @!P5 IMAD R3, R72, R17, R2 ;  /* 0x000000114803d224 */ /* 0x004fe200078e0202 */
[----:B------:R-:W-:Y:S04]  /*2c0b0*/  BSSY B1, `(.L_x_900) ;  /* 0x0000006000017945 */ /* 0x000fe80003800000 */
[----:B------:R2:W-:Y:S01]  /*2c0c0*/  @!P5 STG.E.U8 desc[UR46][R6.64+0x160], R3 ;  /* 0x000160030600d986 */ /* 0x0005e2000c10112e */
[----:B------:R-:W-:Y:S05]  /*2c0d0*/  @P6 BRA `(.L_x_901) ;  /* 0x00000000000c6947 */ /* 0x000fea0003800000 */
[----:B------:R-:W2:Y:S02]  /*2c0e0*/  LDG.E.U8 R16, desc[UR46][R12.64+0x161] ;  /* 0x0001612e0c107981 */ /* 0x000ea4000c1e1100 */
[----:B--2---:R-:W-:-:S05]  /*2c0f0*/  PRMT R3, R16, 0x8880, RZ ;  /* 0x0000888010037816 */ /* 0x004fca00000000ff */
[----:B------:R-:W-:-:S07]  /*2c100*/  IMAD R2, R3, R18, RZ ;  /* 0x0000001203027224 */ /* 0x000fce00078e02ff */
.L_x_901:
[----:B------:R-:W-:Y:S05]  /*2c110*/  BSYNC B1 ;  /* 0x0000000000017941 */ /* 0x000fea0003800000 */
.L_x_900:
[----:B------:R-:W-:Y:S01]  /*2c120*/  @!P6 IMAD R73, R73, R17, R2 ;  /* 0x000000114949e224 */ /* 0x000fe200078e0202 */
[----:B------:R-:W-:Y:S04]  /*2c130*/  BSSY B1, `(.L_x_902) ;  /* 0x0000006000017945 */ /* 0x000fe80003800000 */
[----:B------:R0:W-:Y:S01]  /*2c140*/  @!P6 STG.E.U8 desc[UR46][R6.64+0x161], R73 ;  /* 0x000161490600e986 */ /* 0x0001e2000c10112e */
[----:B------:R-:W-:Y:S05]  /*2c150*/  @P2 BRA `(.L_x_903) ;  /* 0x00000000000c2947 */ /* 0x000fea0003800000 */
[----:B------:R-:W2:Y:S02]  /*2c160*/  LDG.E.U8 R16, desc[UR46][R14.64+0x160] ;  /* 0x0001602e0e107981 */ /* 0x000ea4000c1e1100 */
[----:B--2---:R-:W-:-:S05]  /*2c170*/  PRMT R3, R16, 0x8880, RZ ;  /* 0x0000888010037816 */ /* 0x004fca00000000ff */
[----:B------:R-:W-:-:S07]  /*2c180*/  IMAD R2, R3, R18, RZ ;  /* 0x0000001203027224 */ /* 0x000fce00078e02ff */
.L_x_903:
[----:B------:R-:W-:Y:S05]  /*2c190*/  BSYNC B1 ;  /* 0x0000000000017941 */ /* 0x000fea0003800000 */
.L_x_902:
        /* <DEDUP_REMOVED lines=12> */
.L_x_905:
[----:B------:R-:W-:Y:S05]  /*2c260*/  BSYNC B1 ;  /* 0x0000000000017941 */ /* 0x000fea0003800000 */
.L_x_904:
[----:B------:R-:W-:Y:S01]  /*2c270*/  @!P4 IMAD R75, R75, R17, R2 ;  /* 0x000000114b4bc224 */ /* 0x000fe200078e0202 */
[----:B------:R-:W-:Y:S04]  /*2c280*/  BSSY B1, `(.L_x_906) ;  /* 0x0000006000017945 */ /* 0x000fe80003800000 */
[----:B------:R0:W-:Y:S01]  /*2c290*/  @!P4 STG.E.U8 desc[UR46][R8.64+0x161], R75 ;  /* 0x0001614b0800c986 */ /* 0x0001e2000c10112e */
[----:B------:R-:W-:Y:S05]  /*2c2a0*/  @P3 BRA `(.L_x_907) ;  /* 0x00000000000c3947 */ /* 0x000fea0003800000 */
[----:B------:R-:W2:Y:S02]  /*2c2b0*/  LDG.E.U8 R16, desc[UR46][R12.64+0x168] ;  /* 0x0001682e0c107981 */ /* 0x000ea4000c1e1100 */
[----:B--2---:R-:W-:-:S05]  /*2c2c0*/  PRMT R3, R16, 0x8880, RZ ;  /* 0x0000888010037816 */ /* 0x004fca00000000ff */
[----:B------:R-:W-:-:S07]  /*2c2d0*/  IMAD R2, R3, R18, RZ ;  /* 0x0000001203027224 */ /* 0x000fce00078e02ff */
.L_x_907:
[----:B------:R-:W-:Y:S05]  /*2c2e0*/  BSYNC B1 ;  /* 0x0000000000017941 */ /* 0x000fea0003800000 */
.L_x_906:
[----:B--2---:R-:W-:Y:S01]  /*2c2f0*/  @!P3 IMAD R3, R76, R17, R2 ;  /* 0x000000114c03b224 */ /* 0x004fe200078e0202 */
[----:B------:R-:W-:Y:S04]  /*2c300*/  BSSY B1, `(.L_x_908) ;  /* 0x0000006000017945 */ /* 0x000fe80003800000 */
[----:B------:R2:W-:Y:S01]  /*2c310*/  @!P3 STG.E.U8 desc[UR46][R6.64+0x168], R3 ;  /* 0x000168030600b986 */ /* 0x0005e2000c10112e */
[----:B------:R-:W-:Y:S05]  /*2c320*/  @P5 BRA `(.L_x_909) ;  /* 0x00000000000c5947 */ /* 0x000fea0003800000 */
[----:B------:R-:W2:Y:S02]  /*2c330*/  LDG.E.U8 R16, desc[UR46][R12.64+0x169] ;  /* 0x0001692e0c107981 */ /* 0x000ea4000c1e1100 */
[----:B--2---:R-:W-:-:S05]  /*2c340*/  PRMT R3, R16, 0x8880, RZ ;  /* 0x0000888010037816 */ /* 0x004fca00000000ff */
[----:B------:R-:W-:-:S07]  /*2c350*/  IMAD R2, R3, R18, RZ ;  /* 0x0000001203027224 */ /* 0x000fce00078e02ff */
.L_x_909:
[----:B------:R-:W-:Y:S05]  /*2c360*/  BSYNC B1 ;  /* 0x0000000000017941 */ /* 0x000fea0003800000 */
.L_x_908:
[----:B------:R-:W-:Y:S01]  /*2c370*/  @!P5 IMAD R77, R77, R17, R2 ;  /* 0x000000114d4dd224 */ /* 0x000fe200078e0202 */
[----:B------:R-:W-:Y:S04]  /*2c380*/  BSSY B1, `(.L_x_910) ;  /* 0x0000006000017945 */ /* 0x000fe80003800000 */
[----:B------:R0:W-:Y:S01]  /*2c390*/  @!P5 STG.E.U8 desc[UR46][R6.64+0x169], R77 ;  /* 0x0001694d0600d986 */ /* 0x0001e2000c10112e */
[----:B------:R-:W-:Y:S05]  /*2c3a0*/  @P6 BRA `(.L_x_911) ;  /* 0x00000000000c6947 */ /* 0x000fea0003800000 */
[----:B------:R-:W2:Y:S02]  /*2c3b0*/  LDG.E.U8 R16, desc[UR46][R14.64+0x168] ;  /* 0x0001682e0e107981 */ /* 0x000ea4000c1e1100 */
[----:B--2---:R-:W-:-:S05]  /*2c3c0*/  PRMT R3, R16, 0x8880, RZ ;  /* 0x0000888010037816 */ /* 0x004fca00000000ff */
[----:B------:R-:W-:-:S07]  /*2c3d0*/  IMAD R2, R3, R18, RZ ;  /* 0x0000001203027224 */ /* 0x000fce00078e02ff */
.L_x_911:
[----:B------:R-:W-:Y:S05]  /*2c3e0*/  BSYNC B1 ;  /* 0x0000000000017941 */ /* 0x000fea0003800000 */
.L_x_910:
[----:B--2---:R-:W-:Y:S01]  /*2c3f0*/  @!P6 IMAD R3, R78, R17, R2 ;  /* 0x000000114e03e224 */ /* 0x004fe200078e0202 */
[----:B------:R-:W-:Y:S04]  /*2c400*/  BSSY B1, `(.L_x_912) ;  /* 0x0000006000017945 */ /* 0x000fe80003800000 */
[----:B------:R2:W-:Y:S01]  /*2c410*/  @!P6 STG.E.U8 desc[UR46][R8.64+0x168], R3 ;  /* 0x000168030800e986 */ /* 0x0005e2000c10112e */
[----:B------:R-:W-:Y:S05]  /*2c420*/  @P2 BRA `(.L_x_913) ;  /* 0x00000000000c2947 */ /* 0x000fea0003800000 */
[----:B------:R-:W2:Y:S02]  /*2c430*/  LDG.E.U8 R16, desc[UR46][R14.64+0x169] ;  /* 0x0001692e0e107981 */ /* 0x000ea4000c1e1100 */
[----:B--2---:R-:W-:-:S05]  /*2c440*/  PRMT R3, R16, 0x8880, RZ ;  /* 0x0000888010037816 */ /* 0x004fca00000000ff */
[----:B------:R-:W-:-:S07]  /*2c450*/  IMAD R2, R3, R18, RZ ;  /* 0x0000001203027224 */ /* 0x000fce00078e02ff */
.L_x_913:
[----:B------:R-:W-:Y:S05]  /*2c460*/  BSYNC B1 ;  /* 0x0000000000017941 */ /* 0x000fea0003800000 */
.L_x_912:
        /* <DEDUP_REMOVED lines=12> */
.L_x_915:
[----:B------:R-:W-:Y:S05]  /*2c530*/  BSYNC B1 ;  /* 0x0000000000017941 */ /* 0x000fea0003800000 */
.L_x_914:
[----:B--2---:R-:W-:Y:S01]  /*2c540*/  @!P4 IMAD R3, R80, R17, R2 ;  /* 0x000000115003c224 */ /* 0x004fe200078e0202 */
[----:B------:R-:W-:Y:S04]  /*2c550*/  BSSY B1, `(.L_x_916) ;  /* 0x0000006000017945 */ /* 0x000fe80003800000 */
[----:B------:R2:W-:Y:S01]  /*2c560*/  @!P4 STG.E.U8 desc[UR46][R6.64+0x170], R3 ;  /* 0x000170030600c986 */ /* 0x0005e2000c10112e */
[----:B------:R-:W-:Y:S05]  /*2c570*/  @P3 BRA `(.L_x_917) ;  /* 0x00000000000c3947 */ /* 0x000fea0003800000 */
[----:B------:R-:W2:Y:S02]  /*2c580*/  LDG.E.U8 R16, desc[UR46][R12.64+0x171] ;  /* 0x0001712e0c107981 */ /* 0x000ea4000c1e1100 */
[----:B--2---:R-:W-:-:S05]  /*2c590*/  PRMT R3, R16, 0x8880, RZ ;  /* 0x0000888010037816 */ /* 0x004fca00000000ff */
[----:B------:R-:W-:-:S07]  /*2c5a0*/  IMAD R2, R3, R18, RZ ;  /* 0x0000001203027224 */ /* 0x000fce00078e02ff */
.L_x_917:
[----:B------:R-:W-:Y:S05]  /*2c5b0*/  BSYNC B1 ;  /* 0x0000000000017941 */ /* 0x000fea0003800000 */
.L_x_916:
[----:B------:R-:W-:Y:S01]  /*2c5c0*/  @!P3 IMAD R81, R81, R17, R2 ;  /* 0x000000115151b224 */ /* 0x000fe200078e0202 */
[----:B------:R-:W-:Y:S04]  /*2c5d0*/  BSSY B1, `(.L_x_918) ;  /* 0x0000006000017945 */ /* 0x000fe80003800000 */
[----:B------:R0:W-:Y:S01]  /*2c5e0*/  @!P3 STG.E.U8 desc[UR46][R6.64+0x171], R81 ;  /* 0x000171510600b986 */ /* 0x0001e2000c10112e */
[----:B------:R-:W-:Y:S05]  /*2c5f0*/  @P5 BRA `(.L_x_919) ;  /* 0x00000000000c5947 */ /* 0x000fea0003800000 */
[----:B------:R-:W2:Y:S02]  /*2c600*/  LDG.E.U8 R16, desc[UR46][R14.64+0x170] ;  /* 0x0001702e0e107981 */ /* 0x000ea4000c1e1100 */
[----:B--2---:R-:W-:-:S05]  /*2c610*/  PRMT R3, R16, 0x8880, RZ ;  /* 0x0000888010037816 */ /* 0x004fca00000000ff */
[----:B------:R-:W-:-:S07]  /*2c620*/  IMAD R2, R3, R18, RZ ;  /* 0x0000001203027224 */ /* 0x000fce00078e02ff */
.L_x_919:
[----:B------:R-:W-:Y:S05]  /*2c630*/  BSYNC B1 ;  /* 0x0000000000017941 */ /* 0x000fea0003800000 */
.L_x_918:
[----:B--2---:R-:W-:Y:S01]  /*2c640*/  @!P5 IMAD R3, R82, R17, R2 ;  /* 0x000000115203d224 */ /* 0x004fe200078e0202 */
[----:B------:R-:W-:Y:S04]  /*2c650*/  BSSY B1, `(.L_x_920) ;  /* 0x0000006000017945 */ /* 0x000fe80003800000 */
[----:B------:R2:W-:Y:S01]  /*2c660*/  @!P5 STG.E.U8 desc[UR46][R8.64+0x170], R3 ;  /* 0x000170030800d986 */ /* 0x0005e2000c10112e */
[----:B------:R-:W-:Y:S05]  /*2c670*/  @P6 BRA `(.L_x_921) ;  /* 0x00000000000c6947 */ /* 0x000fea0003800000 */
[----:B------:R-:W2:Y:S02]  /*2c680*/  LDG.E.U8 R16, desc[UR46][R14.64+0x171] ;  /* 0x0001712e0e107981 */ /* 0x000ea4000c1e1100 */
[----:B--2---:R-:W-:-:S05]  /*2c690*/  PRMT R3, R16, 0x8880, RZ ;  /* 0x0000888010037816 */ /* 0x004fca00000000ff */
[----:B------:R-:W-:-:S07]  /*2c6a0*/  IMAD R2, R3, R18, RZ ;  /* 0x0000001203027224 */ /* 0x000fce00078e02ff */
.L_x_921:
[----:B------:R-:W-:Y:S05]  /*2c6b0*/  BSYNC B1 ;  /* 0x0000000000017941 */ /* 0x000fea0003800000 */
.L_x_920:
[----:B------:R-:W-:Y:S01]  /*2c6c0*/  @!P6 IMAD R83, R83, R17, R2 ;  /* 0x000000115353e224 */ /* 0x000fe200078e0202 */
[----:B------:R-:W-:Y:S04]  /*2c6d0*/  BSSY B1, `(.L_x_922) ;  /* 0x0000006000017945 */ /* 0x000fe80003800000 */
[----:B------:R0:W-:Y:S01]  /*2c6e0*/  @!P6 STG.E.U8 desc[UR46][R8.64+0x171], R83 ;  /* 0x000171530800e986 */ /* 0x0001e2000c10112e */
[----:B------:R-:W-:Y:S05]  /*2c6f0*/  @P2 BRA `(.L_x_923) ;  /* 0x00000000000c2947 */ /* 0x000fea0003800000 */
[----:B------:R-:W2:Y:S02]  /*2c700*/  LDG.E.U8 R16, desc[UR46][R12.64+0x178] ;  /* 0x0001782e0c107981 */ /* 0x000ea4000c1e1100 */
[----:B--2---:R-:W-:-:S05]  /*2c710*/  PRMT R3, R16, 0x8880, RZ ;  /* 0x0000888010037816 */ /* 0x004fca00000000ff */
[----:B------:R-:W-:-:S07]  /*2c720*/  IMAD R2, R3, R18, RZ ;  /* 0x0000001203027224 */ /* 0x000fce00078e02ff */
.L_x_923:
[----:B------:R-:W-:Y:S05]  /*2c730*/  BSYNC B1 ;  /* 0x0000000000017941 */ /* 0x000fea0003800000 */
.L_x_922:
        /* <DEDUP_REMOVED lines=12> */
.L_x_925:
[----:B------:R-:W-:Y:S05]  /*2c800*/  BSYNC B1 ;  /* 0x0000000000017941 */ /* 0x000fea0003800000 */
.L_x_924:
[----:B------:R-:W-:Y:S01]  /*2c810*/  @!P4 IMAD R85, R85, R17, R2 ;  /* 0x000000115555c224 */ /* 0x000fe200078e0202 */
[----:B------:R-:W-:Y:S04]  /*2c820*/  BSSY B1, `(.L_x_926) ;  /* 0x0000006000017945 */ /* 0x000fe80003800000 */
[----:B------:R0:W-:Y:S01]  /*2c830*/  @!P4 STG.E.U8 desc[UR46][R6.64+0x179], R85 ;  /* 0x000179550600c986 */ /* 0x0001e2000c10112e */
[----:B------:R-:W-:Y:S05]  /*2c840*/  @P3 BRA `(.L_x_927) ;  /* 0x00000000000c3947 */ /* 0x000fea0003800000 */
[----:B------:R-:W2:Y:S02]  /*2c850*/  LDG.E.U8 R16, desc[UR46][R14.64+0x178] ;  /* 0x0001782e0e107981 */ /* 0x000ea4000c1e1100 */
[----:B--2---:R-:W-:-:S05]  /*2c860*/  PRMT R3, R16, 0x8880, RZ ;  /* 0x0000888010037816 */ /* 0x004fca00000000ff */
[----:B------:R-:W-:-:S07]  /*2c870*/  IMAD R2, R3, R18, RZ ;  /* 0x0000001203027224 */ /* 0x000fce00078e02ff */
.L_x_927:
[----:B------:R-:W-:Y:S05]  /*2c880*/  BSYNC B1 ;  /* 0x0000000000017941 */ /* 0x000fea0003800000 */
.L_x_926:
[----:B--2---:R-:W-:Y:S01]  /*2c890*/  @!P3 IMAD R3, R86, R17, R2 ;  /* 0x000000115603b224 */ /* 0x004fe200078e0202 */
[----:B------:R-:W-:Y:S04]  /*2c8a0*/  BSSY B1, `(.L_x_928) ;  /* 0x0000006000017945 */ /* 0x000fe80003800000 */
[----:B------:R2:W-:Y:S01]  /*2c8b0*/  @!P3 STG.E.U8 desc[UR46][R8.64+0x178], R3 ;  /* 0x000178030800b986 */ /* 0x0005e2000c10112e */
[----:B------:R-:W-:Y:S05]  /*2c8c0*/  @P5 BRA `(.L_x_929) ;  /* 0x00000000000c5947 */ /* 0x000fea0003800000 */
[----:B------:R-:W2:Y:S02]  /*2c8d0*/  LDG.E.U8 R16, desc[UR46][R14.64+0x179] ;  /* 0x0001792e0e107981 */ /* 0x000ea4000c1e1100 */
[----:B--2---:R-:W-:-:S05]  /*2c8e0*/  PRMT R3, R16, 0x8880, RZ ;  /* 0x0000888010037816 */ /* 0x004fca00000000ff */
[----:B------:R-:W-:-:S07]  /*2c8f0*/  IMAD R2, R3, R18, RZ ;  /* 0x0000001203027224 */ /* 0x000fce00078e02ff */
.L_x_929:
[----:B------:R-:W-:Y:S05]  /*2c900*/  BSYNC B1 ;  /* 0x0000000000017941 */ /* 0x000fea0003800000 */
.L_x_928:
[----:B------:R-:W-:Y:S01]  /*2c910*/  @!P5 IMAD R87, R87, R17, R2 ;  /* 0x000000115757d224 */ /* 0x000fe200078e0202 */
[----:B------:R-:W-:Y:S04]  /*2c920*/  BSSY B1, `(.L_x_930) ;  /* 0x0000006000017945 */ /* 0x000fe80003800000 */
[----:B------:R0:W-:Y:S01]  /*2c930*/  @!P5 STG.E.U8 desc[UR46][R8.64+0x179], R87 ;  /* 0x000179570800d986 */ /* 0x0001e2000c10112e */
[----:B------:R-:W-:Y:S05]  /*2c940*/  @P6 BRA `(.L_x_931) ;  /* 0x00000000000c6947 */ /* 0x000fea0003800000 */
[----:B------:R-:W2:Y:S02]  /*2c950*/  LDG.E.U8 R16, desc[UR46][R12.64+0x180] ;  /* 0x0001802e0c107981 */ /* 0x000ea4000c1e1100 */
[----:B--2---:R-:W-:-:S05]  /*2c960*/  PRMT R3, R16, 0x8880, RZ ;  /* 0x0000888010037816 */ /* 0x004fca00000000ff */
[----:B------:R-:W-:-:S07]  /*2c970*/  IMAD R2, R3, R18, RZ ;  /* 0x0000001203027224 */ /* 0x000fce00078e02ff */
.L_x_931:
[----:B------:R-:W-:Y:S05]  /*2c980*/  BSYNC B1 ;  /* 0x0000000000017941 */ /* 0x000fea0003800000 */
.L_x_930:
[----:B--2---:R-:W-:Y:S01]  /*2c990*/  @!P6 IMAD R3, R88, R17, R2 ;  /* 0x000000115803e224 */ /* 0x004fe200078e0202 */
[----:B------:R-:W-:Y:S04]  /*2c9a0*/  BSSY B1, `(.L_x_932) ;  /* 0x0000006000017945 */ /* 0x000fe80003800000 */
[----:B------:R2:W-:Y:S01]  /*2c9b0*/  @!P6 STG.E.U8 desc[UR46][R6.64+0x180], R3 ;  /* 0x000180030600e986 */ /* 0x0005e2000c10112e */
[----:B------:R-:W-:Y:S05]  /*2c9c0*/  @P2 BRA `(.L_x_933) ;  /* 0x00000000000c2947 */ /* 0x000fea0003800000 */
[----:B------:R-:W2:Y:S02]  /*2c9d0*/  LDG.E.U8 R16, desc[UR46][R12.64+0x181] ;  /* 0x0001812e0c107981 */ /* 0x000ea4000c1e1100 */
[----:B--2---:R-:W-:-:S05]  /*2c9e0*/  PRMT R3, R16, 0x8880, RZ ;  /* 0x0000888010037816 */ /* 0x004fca00000000ff */
[----:B------:R-:W-:-:S07]  /*2c9f0*/  IMAD R2, R3, R18, RZ ;  /* 0x0000001203027224 */ /* 0x000fce00078e02ff */
.L_x_933:
[----:B------:R-:W-:Y:S05]  /*2ca00*/  BSYNC B1 ;  /* 0x0000000000017941 */ /* 0x000fea0003800000 */
.L_x_932:
        /* <DEDUP_REMOVED lines=12> */
.L_x_935:
[----:B------:R-:W-:Y:S05]  /*2cad0*/  BSYNC B1 ;  /* 0x0000000000017941 */ /* 0x000fea0003800000 */
.L_x_934:
[----:B--2---:R-:W-:Y:S01]  /*2cae0*/  @!P4 IMAD R3, R90, R17, R2 ;  /* 0x000000115a03c224 */ /* 0x004fe200078e0202 */
[----:B------:R-:W-:Y:S04]  /*2caf0*/  BSSY B1, `(.L_x_936) ;  /* 0x0000006000017945 */ /* 0x000fe80003800000 */
[----:B------:R2:W-:Y:S01]  /*2cb00*/  @!P4 STG.E.U8 desc[UR46][R8.64+0x180], R3 ;  /* 0x000180030800c986 */ /* 0x0005e2000c10112e */
[----:B------:R-:W-:Y:S05]  /*2cb10*/  @P3 BRA `(.L_x_937) ;  /* 0x00000000000c3947 */ /* 0x000fea0003800000 */
[----:B------:R-:W2:Y:S02]  /*2cb20*/  LDG.E.U8 R16, desc[UR46][R14.64+0x181] ;  /* 0x0001812e0e107981 */ /* 0x000ea4000c1e1100 */
[----:B--2---:R-:W-:-:S05]  /*2cb30*/  PRMT R3, R16, 0x8880, RZ ;  /* 0x0000888010037816 */ /* 0x004fca00000000ff */
[----:B------:R-:W-:-:S07]  /*2cb40*/  IMAD R2, R3, R18, RZ ;  /* 0x0000001203027224 */ /* 0x000fce00078e02ff */
.L_x_937:
[----:B------:R-:W-:Y:S05]  /*2cb50*/  BSYNC B1 ;  /* 0x0000000000017941 */ /* 0x000fea0003800000 */
.L_x_936:
[----:B------:R-:W-:Y:S01]  /*2cb60*/  @!P3 IMAD R91, R91, R17, R2 ;  /* 0x000000115b5bb224 */ /* 0x000fe200078e0202 */
[----:B------:R-:W-:Y:S04]  /*2cb70*/  BSSY B1, `(.L_x_938) ;  /* 0x0000006000017945 */ /* 0x000fe80003800000 */
[----:B------:R0:W-:Y:S01]  /*2cb80*/  @!P3 STG.E.U8 desc[UR46][R8.64+0x181], R91 ;  /* 0x0001815b0800b986 */ /* 0x0001e2000c10112e */
[----:B------:R-:W-:Y:S05]  /*2cb90*/  @P5 BRA `(.L_x_939) ;  /* 0x00000000000c5947 */ /* 0x000fea0003800000 */
[----:B------:R-:W2:Y:S02]  /*2cba0*/  LDG.E.U8 R16, desc[UR46][R12.64+0x188] ;  /* 0x0001882e0c107981 */ /* 0x000ea4000c1e1100 */
[----:B--2---:R-:W-:-:S05]  /*2cbb0*/  PRMT R3, R16, 0x8880, RZ ;  /* 0x0000888010037816 */ /* 0x004fca00000000ff */
[----:B------:R-:W-:-:S07]  /*2cbc0*/  IMAD R2, R3, R18, RZ ;  /* 0x0000001203027224 */ /* 0x000fce00078e02ff */
.L_x_939:
[----:B------:R-:W-:Y:S05]  /*2cbd0*/  BSYNC B1 ;  /* 0x0000000000017941 */ /* 0x000fea0003800000 */
.L_x_938:
[----:B--2---:R-:W-:Y:S01]  /*2cbe0*/  @!P5 IMAD R3, R92, R17, R2 ;  /* 0x000000115c03d224 */ /* 0x004fe200078e0202 */
[----:B------:R-:W-:Y:S04]  /*2cbf0*/  BSSY B1, `(.L_x_940) ;  /* 0x0000006000017945 */ /* 0x000fe80003800000 */
[----:B------:R2:W-:Y:S01]  /*2cc00*/  @!P5 STG.E.U8 desc[UR46][R6.64+0x188], R3 ;  /* 0x000188030600d986 */ /* 0x0005e2000c10112e */
[----:B------:R-:W-:Y:S05]  /*2cc10*/  @P6 BRA `(.L_x_941) ;  /* 0x00000000000c6947 */ /* 0x000fea0003800000 */
[----:B------:R-:W2:Y:S02]  /*2cc20*/  LDG.E.U8 R16, desc[UR46][R12.64+0x189] ;  /* 0x0001892e0c107981 */ /* 0x000ea4000c1e1100 */
[----:B--2---:R-:W-:-:S05]  /*2cc30*/  PRMT R3, R16, 0x8880, RZ ;  /* 0x0000888010037816 */ /* 0x004fca00000000ff */
[----:B------:R-:W-:-:S07]  /*2cc40*/  IMAD R2, R3, R18, RZ ;  /* 0x0000001203027224 */ /* 0x000fce00078e02ff */
.L_x_941:
[----:B------:R-:W-:Y:S05]  /*2cc50*/  BSYNC B1 ;  /* 0x0000000000017941 */ /* 0x000fea0003800000 */
.L_x_940:
[----:B------:R-:W-:Y:S01]  /*2cc60*/  @!P6 IMAD R93, R93, R17, R2 ;  /* 0x000000115d5de224 */ /* 0x000fe200078e0202 */
[----:B------:R-:W-:Y:S04]  /*2cc70*/  BSSY B1, `(.L_x_942) ;  /* 0x0000006000017945 */ /* 0x000fe80003800000 */
[----:B------:R0:W-:Y:S01]  /*2cc80*/  @!P6 STG.E.U8 desc[UR46][R6.64+0x189], R93 ;  /* 0x0001895d0600e986 */ /* 0x0001e2000c10112e */
[----:B------:R-:W-:Y:S05]  /*2cc90*/  @P2 BRA `(.L_x_943) ;  /* 0x00000000000c2947 */ /* 0x000fea0003800000 */
[----:B------:R-:W2:Y:S02]  /*2cca0*/  LDG.E.U8 R16, desc[UR46][R14.64+0x188] ;  /* 0x0001882e0e107981 */ /* 0x000ea4000c1e1100 */
[----:B--2---:R-:W-:-:S05]  /*2ccb0*/  PRMT R3, R16, 0x8880, RZ ;  /* 0x0000888010037816 */ /* 0x004fca00000000ff */
[----:B------:R-:W-:-:S07]  /*2ccc0*/  IMAD R2, R3, R18, RZ ;  /* 0x0000001203027224 */ /* 0x000fce00078e02ff */
.L_x_943:
[----:B------:R-:W-:Y:S05]  /*2ccd0*/  BSYNC B1 ;  /* 0x0000000000017941 */ /* 0x000fea0003800000 */
.L_x_942:
        /* <DEDUP_REMOVED lines=12> */
.L_x_945:
[----:B------:R-:W-:Y:S05]  /*2cda0*/  BSYNC B1 ;  /* 0x0000000000017941 */ /* 0x000fea0003800000 */
.L_x_944:
[----:B------:R-:W-:Y:S01]  /*2cdb0*/  @!P4 IMAD R95, R95, R17, R2 ;  /* 0x000000115f5fc224 */ /* 0x000fe200078e0202 */
[----:B------:R-:W-:Y:S04]  /*2cdc0*/  BSSY B1, `(.L_x_946) ;  /* 0x0000006000017945 */ /* 0x000fe80003800000 */
[----:B------:R0:W-:Y:S01]  /*2cdd0*/  @!P4 STG.E.U8 desc[UR46][R8.64+0x189], R95 ;  /* 0x0001895f0800c986 */ /* 0x0001e2000c10112e */
[----:B------:R-:W-:Y:S05]  /*2cde0*/  @P3 BRA `(.L_x_947) ;  /* 0x00000000000c3947 */ /* 0x000fea0003800000 */
[----:B------:R-:W2:Y:S02]  /*2cdf0*/  LDG.E.U8 R16, desc[UR46][R12.64+0x190] ;  /* 0x0001902e0c107981 */ /* 0x000ea4000c1e1100 */
[----:B--2---:R-:W-:-:S05]  /*2ce00*/  PRMT R3, R16, 0x8880, RZ ;  /* 0x0000888010037816 */ /* 0x004fca00000000ff */
[----:B------:R-:W-:-:S07]  /*2ce10*/  IMAD R2, R3, R18, RZ ;  /* 0x0000001203027224 */ /* 0x000fce00078e02ff */
.L_x_947:
[----:B------:R-:W-:Y:S05]  /*2ce20*/  BSYNC B1 ;  /* 0x0000000000017941 */ /* 0x000fea0003800000 */
.L_x_946:
[----:B--2---:R-:W-:Y:S01]  /*2ce30*/  @!P3 IMAD R3, R96, R17, R2 ;  /* 0x000000116003b224 */ /* 0x004fe200078e0202 */
[----:B------:R-:W-:Y:S04]  /*2ce40*/  BSSY B1, `(.L_x_948) ;  /* 0x0000006000017945 */ /* 0x000fe80003800000 */
[----:B------:R2:W-:Y:S01]  /*2ce50*/  @!P3 STG.E.U8 desc[UR46][R6.64+0x190], R3 ;  /* 0x000190030600b986 */ /* 0x0005e2000c10112e */
[----:B------:R-:W-:Y:S05]  /*2ce60*/  @P5 BRA `(.L_x_949) ;  /* 0x00000000000c5947 */ /* 0x000fea0003800000 */
[----:B------:R-:W2:Y:S02]  /*2ce70*/  LDG.E.U8 R16, desc[UR46][R12.64+0x191] ;  /* 0x0001912e0c107981 */ /* 0x000ea4000c1e1100 */
[----:B--2---:R-:W-:-:S05]  /*2ce80*/  PRMT R3, R16, 0x8880, RZ ;  /* 0x0000888010037816 */ /* 0x004fca00000000ff */
[----:B------:R-:W-:-:S07]  /*2ce90*/  IMAD R2, R3, R18, RZ ;  /* 0x0000001203027224 */ /* 0x000fce00078e02ff */
.L_x_949:
[----:B------:R-:W-:Y:S05]  /*2cea0*/  BSYNC B1 ;  /* 0x0000000000017941 */ /* 0x000fea0003800000 */
.L_x_948:
[----:B------:R-:W-:Y:S01]  /*2ceb0*/  @!P5 IMAD R97, R97, R17, R2 ;  /* 0x000000116161d224 */ /* 0x000fe200078e0202 */
[----:B------:R-:W-:Y:S04]  /*2cec0*/  BSSY B1, `(.L_x_950) ;  /* 0x0000006000017945 */ /* 0x000fe80003800000 */
[----:B------:R0:W-:Y:S01]  /*2ced0*/  @!P5 STG.E.U8 desc[UR46][R6.64+0x191], R97 ;  /* 0x000191610600d986 */ /* 0x0001e2000c10112e */
[----:B------:R-:W-:Y:S05]  /*2cee0*/  @P6 BRA `(.L_x_951) ;  /* 0x00000000000c6947 */ /* 0x000fea0003800000 */
[----:B------:R-:W2:Y:S02]  /*2cef0*/  LDG.E.U8 R16, desc[UR46][R14.64+0x190] ;  /* 0x0001902e0e107981 */ /* 0x000ea4000c1e1100 */
[----:B--2---:R-:W-:-:S05]  /*2cf00*/  PRMT R3, R16, 0x8880, RZ ;  /* 0x0000888010037816 */ /* 0x004fca00000000ff */
[----:B------:R-:W-:-:S07]  /*2cf10*/  IMAD R2, R3, R18, RZ ;  /* 0x0000001203027224 */ /* 0x000fce00078e02ff */
.L_x_951:
[----:B------:R-:W-:Y:S05]  /*2cf20*/  BSYNC B1 ;  /* 0x0000000000017941 */ /* 0x000fea0003800000 */
.L_x_950:
[----:B--2---:R-:W-:Y:S01]  /*2cf30*/  @!P6 IMAD R3, R98, R17, R2 ;  /* 0x000000116203e224 */ /* 0x004fe200078e0202 */
[----:B------:R-:W-:Y:S04]  /*2cf40*/  BSSY B1, `(.L_x_952) ;  /* 0x0000006000017945 */ /* 0x000fe80003800000 */
[----:B------:R2:W-:Y:S01]  /*2cf50*/  @!P6 STG.E.U8 desc[UR46][R8.64+0x190], R3 ;  /* 0x000190030800e986 */ /* 0x0005e2000c10112e */
[----:B------:R-:W-:Y:S05]  /*2cf60*/  @P2 BRA `(.L_x_953) ;  /* 0x00000000000c2947 */ /* 0x000fea0003800000 */
[----:B------:R-:W2:Y:S02]  /*2cf70*/  LDG.E.U8 R16, desc[UR46][R14.64+0x191] ;  /* 0x0001912e0e107981 */ /* 0x000ea4000c1e1100 */
[----:B--2---:R-:W-:-:S05]  /*2cf80*/  PRMT R3, R16, 0x8880, RZ ;  /* 0x0000888010037816 */ /* 0x004fca00000000ff */
[----:B------:R-:W-:-:S07]  /*2cf90*/  IMAD R2, R3, R18, RZ ;  /* 0x0000001203027224 */ /* 0x000fce00078e02ff */
.L_x_953:
[----:B------:R-:W-:Y:S05]  /*2cfa0*/  BSYNC B1 ;  /* 0x0000000000017941 */ /* 0x000fea0003800000 */
.L_x_952:
        /* <DEDUP_REMOVED lines=12> */
.L_x_955:
[----:B------:R-:W-:Y:S05]  /*2d070*/  BSYNC B1 ;  /* 0x0000000000017941 */ /* 0x000fea0003800000 */
.L_x_954:
[----:B--2---:R-:W-:Y:S01]  /*2d080*/  @!P4 IMAD R3, R100, R17, R2 ;  /* 0x000000116403c224 */ /* 0x004fe200078e0202 */
[----:B------:R-:W-:Y:S04]  /*2d090*/  BSSY B1, `(.L_x_956) ;  /* 0x0000006000017945 */ /* 0x000fe80003800000 */
[----:B------:R2:W-:Y:S01]  /*2d0a0*/  @!P4 STG.E.U8 desc[UR46][R6.64+0x198], R3 ;  /* 0x000198030600c986 */ /* 0x0005e2000c10112e */
[----:B------:R-:W-:Y:S05]  /*2d0b0*/  @P3 BRA `(.L_x_957) ;  /* 0x00000000000c3947 */ /* 0x000fea0003800000 */
[----:B------:R-:W2:Y:S02]  /*2d0c0*/  LDG.E.U8 R16, desc[UR46][R12.64+0x199] ;  /* 0x0001992e0c107981 */ /* 0x000ea4000c1e1100 */
[----:B--2---:R-:W-:-:S05]  /*2d0d0*/  PRMT R3, R16, 0x8880, RZ ;  /* 0x0000888010037816 */ /* 0x004fca00000000ff */
[----:B------:R-:W-:-:S07]  /*2d0e0*/  IMAD R2, R3, R18, RZ ;  /* 0x0000001203027224 */ /* 0x000fce00078e02ff */
.L_x_957:
[----:B------:R-:W-:Y:S05]  /*2d0f0*/  BSYNC B1 ;  /* 0x0000000000017941 */ /* 0x000fea0003800000 */
.L_x_956:
[----:B------:R-:W-:Y:S01]  /*2d100*/  @!P3 IMAD R101, R101, R17, R2 ;  /* 0x000000116565b224 */ /* 0x000fe200078e0202 */
[----:B------:R-:W-:Y:S04]  /*2d110*/  BSSY B1, `(.L_x_958) ;  /* 0x0000006000017945 */ /* 0x000fe80003800000 */
[----:B------:R0:W-:Y:S01]  /*2d120*/  @!P3 STG.E.U8 desc[UR46][R6.64+0x199], R101 ;  /* 0x000199650600b986 */ /* 0x0001e2000c10112e */
[----:B------:R-:W-:Y:S05]  /*2d130*/  @P5 BRA `(.L_x_959) ;  /* 0x00000000000c5947 */ /* 0x000fea0003800000 */
[----:B------:R-:W2:Y:S02]  /*2d140*/  LDG.E.U8 R16, desc[UR46][R14.64+0x198] ;  /* 0x0001982e0e107981 */ /* 0x000ea4000c1e1100 */
[----:B--2---:R-:W-:-:S05]  /*2d150*/  PRMT R3, R16, 0x8880, RZ ;  /* 0x0000888010037816 */ /* 0x004fca00000000ff */
[----:B------:R-:W-:-:S07]  /*2d160*/  IMAD R2, R3, R18, RZ ;  /* 0x0000001203027224 */ /* 0x000fce00078e02ff */
.L_x_959:
[----:B------:R-:W-:Y:S05]  /*2d170*/  BSYNC B1 ;  /* 0x0000000000017941 */ /* 0x000fea0003800000 */
.L_x_958:
[----:B--2---:R-:W-:Y:S01]  /*2d180*/  @!P5 IMAD R3, R102, R17, R2 ;  /* 0x000000116603d224 */ /* 0x004fe200078e0202 */
[----:B------:R-:W-:Y:S04]  /*2d190*/  BSSY B1, `(.L_x_960) ;  /* 0x0000006000017945 */ /* 0x000fe80003800000 */
[----:B------:R2:W-:Y:S01]  /*2d1a0*/  @!P5 STG.E.U8 desc[UR46][R8.64+0x198], R3 ;  /* 0x000198030800d986 */ /* 0x0005e2000c10112e */
[----:B------:R-:W-:Y:S05]  /*2d1b0*/  @P6 BRA `(.L_x_961) ;  /* 0x00000000000c6947 */ /* 0x000fea0003800000 */
[----:B------:R-:W2:Y:S02]  /*2d1c0*/  LDG.E.U8 R16, desc[UR46][R14.64+0x199] ;  /* 0x0001992e0e107981 */ /* 0x000ea4000c1e1100 */
[----:B--2---:R-:W-:-:S05]  /*2d1d0*/  PRMT R3, R16, 0x8880, RZ ;  /* 0x0000888010037816 */ /* 0x004fca00000000ff */
[----:B------:R-:W-:-:S07]  /*2d1e0*/  IMAD R2, R3, R18, RZ ;  /* 0x0000001203027224 */ /* 0x000fce00078e02ff */
.L_x_961:
[----:B------:R-:W-:Y:S05]  /*2d1f0*/  BSYNC B1 ;  /* 0x0000000000017941 */ /* 0x000fea0003800000 */
.L_x_960:
[----:B------:R-:W-:Y:S01]  /*2d200*/  @!P6 IMAD R103, R103, R17, R2 ;  /* 0x000000116767e224 */ /* 0x000fe200078e0202 */
[----:B------:R-:W-:Y:S04]  /*2d210*/  BSSY B1, `(.L_x_962) ;  /* 0x0000006000017945 */ /* 0x000fe80003800000 */
[----:B------:R0:W-:Y:S01]  /*2d220*/  @!P6 STG.E.U8 desc[UR46][R8.64+0x199], R103 ;  /* 0x000199670800e986 */ /* 0x0001e2000c10112e */
[----:B------:R-:W-:Y:S05]  /*2d230*/  @P2 BRA `(.L_x_963) ;  /* 0x00000000000c2947 */ /* 0x000fea0003800000 */
[----:B------:R-:W2:Y:S02]  /*2d240*/  LDG.E.U8 R16, desc[UR46][R12.64+0x1a0] ;  /* 0x0001a02e0c107981 */ /* 0x000ea4000c1e1100 */
[----:B--2---:R-:W-:-:S05]  /*2d250*/  PRMT R3, R16, 0x8880, RZ ;  /* 0x0000888010037816 */ /* 0x004fca00000000ff */
[----:B------:R-:W-:-:S07]  /*2d260*/  IMAD R2, R3, R18, RZ ;  /* 0x0000001203027224 */ /* 0x000fce00078e02ff */
.L_x_963:
[----:B------:R-:W-:Y:S05]  /*2d270*/  BSYNC B1 ;  /* 0x0000000000017941 */ /* 0x000fea0003800000 */
.L_x_962:
        /* <DEDUP_REMOVED lines=12> */
.L_x_965:
[----:B------:R-:W-:Y:S05]  /*2d340*/  BSYNC B1 ;  /* 0x0000000000017941 */ /* 0x000fea0003800000 */
.L_x_964:
[----:B------:R-:W-:Y:S01]  /*2d350*/  @!P4 IMAD R105, R105, R17, R2 ;  /* 0x000000116969c224 */ /* 0x000fe200078e0202 */
[----:B------:R-:W-:Y:S04]  /*2d360*/  BSSY B1, `(.L_x_966) ;  /* 0x0000006000017945 */ /* 0x000fe80003800000 */
[----:B------:R0:W-:Y:S01]  /*2d370*/  @!P4 STG.E.U8 desc[UR46][R6.64+0x1a1], R105 ;  /* 0x0001a1690600c986 */ /* 0x0001e2000c10112e */
[----:B------:R-:W-:Y:S05]  /*2d380*/  @P3 BRA `(.L_x_967) ;  /* 0x00000000000c3947 */ /* 0x000fea0003800000 */
[----:B------:R-:W2:Y:S02]  /*2d390*/  LDG.E.U8 R16, desc[UR46][R14.64+0x1a0] ;  /* 0x0001a02e0e107981 */ /* 0x000ea4000c1e1100 */
[----:B--2---:R-:W-:-:S05]  /*2d3a0*/  PRMT R3, R16, 0x8880, RZ ;  /* 0x0000888010037816 */ /* 0x004fca00000000ff */
[----:B------:R-:W-:-:S07]  /*2d3b0*/  IMAD R2, R3, R18, RZ ;  /* 0x0000001203027224 */ /* 0x000fce00078e02ff */
.L_x_967:
[----:B------:R-:W-:Y:S05]  /*2d3c0*/  BSYNC B1 ;  /* 0x0000000000017941 */ /* 0x000fea0003800000 */
.L_x_966:
[----:B--2---:R-:W-:Y:S01]  /*2d3d0*/  @!P3 IMAD R3, R106, R17, R2 ;  /* 0x000000116a03b224 */ /* 0x004fe200078e0202 */
[----:B------:R-:W-:Y:S04]  /*2d3e0*/  BSSY B1, `(.L_x_968) ;  /* 0x0000006000017945 */ /* 0x000fe80003800000 */
[----:B------:R2:W-:Y:S01]  /*2d3f0*/  @!P3 STG.E.U8 desc[UR46][R8.64+0x1a0], R3 ;  /* 0x0001a0030800b986 */ /* 0x0005e2000c10112e */
[----:B------:R-:W-:Y:S05]  /*2d400*/  @P5 BRA `(.L_x_969) ;  /* 0x00000000000c5947 */ /* 0x000fea0003800000 */
[----:B------:R-:W2:Y:S02]  /*2d410*/  LDG.E.U8 R16, desc[UR46][R14.64+0x1a1] ;  /* 0x0001a12e0e107981 */ /* 0x000ea4000c1e1100 */
[----:B--2---:R-:W-:-:S05]  /*2d420*/  PRMT R3, R16, 0x8880, RZ ;  /* 0x0000888010037816 */ /* 0x004fca00000000ff */
[----:B------:R-:W-:-:S07]  /*2d430*/  IMAD R2, R3, R18, RZ ;  /* 0x0000001203027224 */ /* 0x000fce00078e02ff */
.L_x_969:
[----:B------:R-:W-:Y:S05]  /*2d440*/  BSYNC B1 ;  /* 0x0000000000017941 */ /* 0x000fea0003800000 */
.L_x_968:
[----:B------:R-:W-:Y:S01]  /*2d450*/  @!P5 IMAD R107, R107, R17, R2 ;  /* 0x000000116b6bd224 */ /* 0x000fe200078e0202 */
[----:B------:R-:W-:Y:S04]  /*2d460*/  BSSY B1, `(.L_x_970) ;  /* 0x0000006000017945 */ /* 0x000fe80003800000 */
[----:B------:R0:W-:Y:S01]  /*2d470*/  @!P5 STG.E.U8 desc[UR46][R8.64+0x1a1], R107 ;  /* 0x0001a16b0800d986 */ /* 0x0001e2000c10112e */
[----:B------:R-:W-:Y:S05]  /*2d480*/  @P6 BRA `(.L_x_971) ;  /* 0x00000000000c6947 */ /* 0x000fea0003800000 */
[----:B------:R-:W2:Y:S02]  /*2d490*/  LDG.E.U8 R16, desc[UR46][R12.64+0x1a8] ;  /* 0x0001a82e0c107981 */ /* 0x000ea4000c1e1100 */
[----:B--2---:R-:W-:-:S05]  /*2d4a0*/  PRMT R3, R16, 0x8880, RZ ;  /* 0x0000888010037816 */ /* 0x004fca00000000ff */
[----:B------:R-:W-:-:S07]  /*2d4b0*/  IMAD R2, R3, R18, RZ ;  /* 0x0000001203027224 */ /* 0x000fce00078e02ff */
.L_x_971:
[----:B------:R-:W-:Y:S05]  /*2d4c0*/  BSYNC B1 ;  /* 0x0000000000017941 */ /* 0x000fea0003800000 */
.L_x_970:
[----:B--2---:R-:W-:Y:S01]  /*2d4d0*/  @!P6 IMAD R3, R108, R17, R2 ;  /* 0x000000116c03e224 */ /* 0x004fe200078e0202 */
[----:B------:R-:W-:Y:S04]  /*2d4e0*/  BSSY B1, `(.L_x_972) ;  /* 0x0000006000017945 */ /* 0x000fe80003800000 */
[----:B------:R2:W-:Y:S01]  /*2d4f0*/  @!P6 STG.E.U8 desc[UR46][R6.64+0x1a8], R3 ;  /* 0x0001a8030600e986 */ /* 0x0005e2000c10112e */
[----:B------:R-:W-:Y:S05]  /*2d500*/  @P2 BRA `(.L_x_973) ;  /* 0x00000000000c2947 */ /* 0x000fea0003800000 */
[----:B------:R-:W2:Y:S02]  /*2d510*/  LDG.E.U8 R16, desc[UR46][R12.64+0x1a9] ;  /* 0x0001a92e0c107981 */ /* 0x000ea4000c1e1100 */
[----:B--2---:R-:W-:-:S05]  /*2d520*/  PRMT R3, R16, 0x8880, RZ ;  /* 0x0000888010037816 */ /* 0x004fca00000000ff */
[----:B------:R-:W-:-:S07]  /*2d530*/  IMAD R2, R3, R18, RZ ;  /* 0x0000001203027224 */ /* 0x000fce00078e02ff */
.L_x_973:
[----:B------:R-:W-:Y:S05]  /*2d540*/  BSYNC B1 ;  /* 0x0000000000017941 */ /* 0x000fea0003800000 */
.L_x_972:
        /* <DEDUP_REMOVED lines=12> */
.L_x_975:
[----:B------:R-:W-:Y:S05]  /*2d610*/  BSYNC B1 ;  /* 0x0000000000017941 */ /* 0x000fea0003800000 */
.L_x_974:
[----:B--2---:R-:W-:Y:S01]  /*2d620*/  @!P4 IMAD R3, R110, R17, R2 ;  /* 0x000000116e03c224 */ /* 0x004fe200078e0202 */
[----:B------:R-:W-:Y:S04]  /*2d630*/  BSSY B1, `(.L_x_976) ;  /* 0x0000006000017945 */ /* 0x000fe80003800000 */
[----:B------:R2:W-:Y:S01]  /*2d640*/  @!P4 STG.E.U8 desc[UR46][R8.64+0x1a8], R3 ;  /* 0x0001a8030800c986 */ /* 0x0005e2000c10112e */
[----:B------:R-:W-:Y:S05]  /*2d650*/  @P3 BRA `(.L_x_977) ;  /* 0x00000000000c3947 */ /* 0x000fea0003800000 */
[----:B------:R-:W2:Y:S02]  /*2d660*/  LDG.E.U8 R16, desc[UR46][R14.64+0x1a9] ;  /* 0x0001a92e0e107981 */ /* 0x000ea4000c1e1100 */
[----:B--2---:R-:W-:-:S05]  /*2d670*/  PRMT R3, R16, 0x8880, RZ ;  /* 0x0000888010037816 */ /* 0x004fca00000000ff */
[----:B------:R-:W-:-:S07]  /*2d680*/  IMAD R2, R3, R18, RZ ;  /* 0x0000001203027224 */ /* 0x000fce00078e02ff */
.L_x_977:
[----:B------:R-:W-:Y:S05]  /*2d690*/  BSYNC B1 ;  /* 0x0000000000017941 */ /* 0x000fea0003800000 */
.L_x_976:
[----:B------:R-:W-:Y:S01]  /*2d6a0*/  @!P3 IMAD R111, R111, R17, R2 ;  /* 0x000000116f6fb224 */ /* 0x000fe200078e0202 */
[----:B------:R-:W-:Y:S04]  /*2d6b0*/  BSSY B1, `(.L_x_978) ;  /* 0x0000006000017945 */ /* 0x000fe80003800000 */
[----:B------:R0:W-:Y:S01]  /*2d6c0*/  @!P3 STG.E.U8 desc[UR46][R8.64+0x1a9], R111 ;  /* 0x0001a96f0800b986 */ /* 0x0001e2000c10112e */
[----:B------:R-:W-:Y:S05]  /*2d6d0*/  @P5 BRA `(.L_x_979) ;  /* 0x00000000000c5947 */ /* 0x000fea0003800000 */
[----:B------:R-:W2:Y:S02]  /*2d6e0*/  LDG.E.U8 R16, desc[UR46][R12.64+0x1b0] ;  /* 0x0001b02e0c107981 */ /* 0x000ea4000c1e1100 */
[----:B--2---:R-:W-:-:S05]  /*2d6f0*/  PRMT R3, R16, 0x8880, RZ ;  /* 0x0000888010037816 */ /* 0x004fca00000000ff */
[----:B------:R-:W-:-:S07]  /*2d700*/  IMAD R2, R3, R18, RZ ;  /* 0x0000001203027224 */ /* 0x000fce00078e02ff */
.L_x_979:
[----:B------:R-:W-:Y:S05]  /*2d710*/  BSYNC B1 ;  /* 0x0000000000017941 */ /* 0x000fea0003800000 */
.L_x_978:
[----:B--2---:R-:W-:Y:S01]  /*2d720*/  @!P5 IMAD R3, R112, R17, R2 ;  /* 0x000000117003d224 */ /* 0x004fe200078e0202 */
[----:B------:R-:W-:Y:S04]  /*2d730*/  BSSY B1, `(.L_x_980) ;  /* 0x0000006000017945 */ /* 0x000fe80003800000 */
[----:B------:R2:W-:Y:S01]  /*2d740*/  @!P5 STG.E.U8 desc[UR46][R6.64+0x1b0], R3 ;  /* 0x0001b0030600d986 */ /* 0x0005e2000c10112e */
[----:B------:R-:W-:Y:S05]  /*2d750*/  @P6 BRA `(.L_x_981) ;  /* 0x00000000000c6947 */ /* 0x000fea0003800000 */
[----:B------:R-:W2:Y:S02]  /*2d760*/  LDG.E.U8 R16, desc[UR46][R12.64+0x1b1] ;  /* 0x0001b12e0c107981 */ /* 0x000ea4000c1e1100 */
[----:B--2---:R-:W-:-:S05]  /*2d770*/  PRMT R3, R16, 0x8880, RZ ;  /* 0x0000888010037816 */ /* 0x004fca00000000ff */
[----:B------:R-:W-:-:S07]  /*2d780*/  IMAD R2, R3, R18, RZ ;  /* 0x0000001203027224 */ /* 0x000fce00078e02ff */
.L_x_981:
[----:B------:R-:W-:Y:S05]  /*2d790*/  BSYNC B1 ;  /* 0x0000000000017941 */ /* 0x000fea0003800000 */
.L_x_980:
[----:B------:R-:W-:Y:S01]  /*2d7a0*/  @!P6 IMAD R113, R113, R17, R2 ;  /* 0x000000117171e224 */ /* 0x000fe200078e0202 */
[----:B------:R-:W-:Y:S04]  /*2d7b0*/  BSSY B1, `(.L_x_982) ;  /* 0x0000006000017945 */ /* 0x000fe80003800000 */
[----:B------:R0:W-:Y:S01]  /*2d7c0*/  @!P6 STG.E.U8 desc[UR46][R6.64+0x1b1], R113 ;  /* 0x0001b1710600e986 */ /* 0x0001e2000c10112e */
[----:B------:R-:W-:Y:S05]  /*2d7d0*/  @P2 BRA `(.L_x_983) ;  /* 0x00000000000c2947 */ /* 0x000fea0003800000 */
[----:B------:R-:W2:Y:S02]  /*2d7e0*/  LDG.E.U8 R16, desc[UR46][R14.64+0x1b0] ;  /* 0x0001b02e0e107981 */ /* 0x000ea4000c1e1100 */
[----:B--2---:R-:W-:-:S05]  /*2d7f0*/  PRMT R3, R16, 0x8880, RZ ;  /* 0x0000888010037816 */ /* 0x004fca00000000ff */
[----:B------:R-:W-:-:S07]  /*2d800*/  IMAD R2, R3, R18, RZ ;  /* 0x0000001203027224 */ /* 0x000fce00078e02ff */
.L_x_983:
[----:B------:R-:W-:Y:S05]  /*2d810*/  BSYNC B1 ;  /* 0x0000000000017941 */ /* 0x000fea0003800000 */
.L_x_982:
        /* <DEDUP_REMOVED lines=12> */
.L_x_985:
[----:B------:R-:W-:Y:S05]  /*2d8e0*/  BSYNC B1 ;  /* 0x0000000000017941 */ /* 0x000fea0003800000 */
.L_x_984:
[----:B------:R-:W-:Y:S01]  /*2d8f0*/  @!P4 IMAD R115, R115, R17, R2 ;  /* 0x000000117373c224 */ /* 0x000fe200078e0202 */
[----:B------:R-:W-:Y:S04]  /*2d900*/  BSSY B1, `(.L_x_986) ;  /* 0x0000006000017945 */ /* 0x000fe80003800000 */
[----:B------:R0:W-:Y:S01]  /*2d910*/  @!P4 STG.E.U8 desc[UR46][R8.64+0x1b1], R115 ;  /* 0x0001b1730800c986 */ /* 0x0001e2000c10112e */
[----:B------:R-:W-:Y:S05]  /*2d920*/  @P3 BRA `(.L_x_987) ;  /* 0x00000000000c3947 */ /* 0x000fea0003800000 */
[----:B------:R-:W2:Y:S02]  /*2d930*/  LDG.E.U8 R16, desc[UR46][R12.64+0x1b8] ;  /* 0x0001b82e0c107981 */ /* 0x000ea4000c1e1100 */
[----:B--2---:R-:W-:-:S05]  /*2d940*/  PRMT R3, R16, 0x8880, RZ ;  /* 0x0000888010037816 */ /* 0x004fca00000000ff */
[----:B------:R-:W-:-:S07]  /*2d950*/  IMAD R2, R3, R18, RZ ;  /* 0x0000001203027224 */ /* 0x000fce00078e02ff */
.L_x_987:
[----:B------:R-:W-:Y:S05]  /*2d960*/  BSYNC B1 ;  /* 0x0000000000017941 */ /* 0x000fea0003800000 */
.L_x_986:
[----:B--2---:R-:W-:Y:S01]  /*2d970*/  @!P3 IMAD R3, R116, R17, R2 ;  /* 0x000000117403b224 */ /* 0x004fe200078e0202 */
[----:B------:R-:W-:Y:S04]  /*2d980*/  BSSY B1, `(.L_x_988) ;  /* 0x0000006000017945 */ /* 0x000fe80003800000 */
[----:B------:R2:W-:Y:S01]  /*2d990*/  @!P3 STG.E.U8 desc[UR46][R6.64+0x1b8], R3 ;  /* 0x0001b8030600b986 */ /* 0x0005e2000c10112e */
[----:B------:R-:W-:Y:S05]  /*2d9a0*/  @P5 BRA `(.L_x_989) ;  /* 0x00000000000c5947 */ /* 0x000fea0003800000 */
[----:B------:R-:W2:Y:S02]  /*2d9b0*/  LDG.E.U8 R16, desc[UR46][R12.64+0x1b9] ;  /* 0x0001b92e0c107981 */ /* 0x000ea4000c1e1100 */
[----:B--2---:R-:W-:-:S05]  /*2d9c0*/  PRMT R3, R16, 0x8880, RZ ;  /* 0x0000888010037816 */ /* 0x004fca00000000ff */
[----:B------:R-:W-:-:S07]  /*2d9d0*/  IMAD R2, R3, R18, RZ ;  /* 0x0000001203027224 */ /* 0x000fce00078e02ff */
.L_x_989:
[----:B------:R-:W-:Y:S05]  /*2d9e0*/  BSYNC B1 ;  /* 0x0000000000017941 */ /* 0x000fea0003800000 */
.L_x_988:
[----:B------:R-:W-:Y:S01]  /*2d9f0*/  @!P5 IMAD R117, R117, R17, R2 ;  /* 0x000000117575d224 */ /* 0x000fe200078e0202 */
[----:B------:R-:W-:Y:S04]  /*2da00*/  BSSY B1, `(.L_x_990) ;  /* 0x0000006000017945 */ /* 0x000fe80003800000 */
[----:B------:R0:W-:Y:S01]  /*2da10*/  @!P5 STG.E.U8 desc[UR46][R6.64+0x1b9], R117 ;  /* 0x0001b9750600d986 */ /* 0x0001e2000c10112e */
[----:B------:R-:W-:Y:S05]  /*2da20*/  @P6 BRA `(.L_x_991) ;  /* 0x00000000000c6947 */ /* 0x000fea0003800000 */
[----:B------:R-:W2:Y:S02]  /*2da30*/  LDG.E.U8 R16, desc[UR46][R14.64+0x1b8] ;  /* 0x0001b82e0e107981 */ /* 0x000ea4000c1e1100 */
[----:B--2---:R-:W-:-:S05]  /*2da40*/  PRMT R3, R16, 0x8880, RZ ;  /* 0x0000888010037816 */ /* 0x004fca00000000ff */
[----:B------:R-:W-:-:S07]  /*2da50*/  IMAD R2, R3, R18, RZ ;  /* 0x0000001203027224 */ /* 0x000fce00078e02ff */
.L_x_991:
[----:B------:R-:W-:Y:S05]  /*2da60*/  BSYNC B1 ;  /* 0x0000000000017941 */ /* 0x000fea0003800000 */
.L_x_990:
[----:B--2---:R-:W-:Y:S01]  /*2da70*/  @!P6 IMAD R3, R118, R17, R2 ;  /* 0x000000117603e224 */ /* 0x004fe200078e0202 */
[----:B------:R-:W-:Y:S04]  /*2da80*/  BSSY B1, `(.L_x_992) ;  /* 0x0000006000017945 */ /* 0x000fe80003800000 */
[----:B------:R2:W-:Y:S01]  /*2da90*/  @!P6 STG.E.U8 desc[UR46][R8.64+0x1b8], R3 ;  /* 0x0001b8030800e986 */ /* 0x0005e2000c10112e */
[----:B------:R-:W-:Y:S05]  /*2daa0*/  @P2 BRA `(.L_x_993) ;  /* 0x00000000000c2947 */ /* 0x000fea0003800000 */
[----:B------:R-:W2:Y:S02]  /*2dab0*/  LDG.E.U8 R16, desc[UR46][R14.64+0x1b9] ;  /* 0x0001b92e0e107981 */ /* 0x000ea4000c1e1100 */
[----:B--2---:R-:W-:-:S05]  /*2dac0*/  PRMT R3, R16, 0x8880, RZ ;  /* 0x0000888010037816 */ /* 0x004fca00000000ff */
[----:B------:R-:W-:-:S07]  /*2dad0*/  IMAD R2, R3, R18, RZ ;  /* 0x0000001203027224 */ /* 0x000fce00078e02ff */
.L_x_993:
[----:B------:R-:W-:Y:S05]  /*2dae0*/  BSYNC B1 ;  /* 0x0000000000017941 */ /* 0x000fea0003800000 */
.L_x_992:
        /* <DEDUP_REMOVED lines=12> */
.L_x_995:
[----:B------:R-:W-:Y:S05]  /*2dbb0*/  BSYNC B1 ;  /* 0x0000000000017941 */ /* 0x000fea0003800000 */
.L_x_994:
[----:B--2---:R-:W-:Y:S01]  /*2dbc0*/  @!P4 IMAD R3, R120, R17, R2 ;  /* 0x000000117803c224 */ /* 0x004fe200078e0202 */
[----:B------:R-:W-:Y:S04]  /*2dbd0*/  BSSY B1, `(.L_x_996) ;  /* 0x0000006000017945 */ /* 0x000fe80003800000 */
[----:B------:R2:W-:Y:S01]  /*2dbe0*/  @!P4 STG.E.U8 desc[UR46][R6.64+0x1c0], R3 ;  /* 0x0001c0030600c986 */ /* 0x0005e2000c10112e */
[----:B------:R-:W-:Y:S05]  /*2dbf0*/  @P3 BRA `(.L_x_997) ;  /* 0x00000000000c3947 */ /* 0x000fea0003800000 */
[----:B------:R-:W2:Y:S02]  /*2dc00*/  LDG.E.U8 R16, desc[UR46][R12.64+0x1c1] ;  /* 0x0001c12e0c107981 */ /* 0x000ea4000c1e1100 */
[----:B--2---:R-:W-:-:S05]  /*2dc10*/  PRMT R3, R16, 0x8880, RZ ;  /* 0x0000888010037816 */ /* 0x004fca00000000ff */
[----:B------:R-:W-:-:S07]  /*2dc20*/  IMAD R2, R3, R18, RZ ;  /* 0x0000001203027224 */ /* 0x000fce00078e02ff */
.L_x_997:
[----:B------:R-:W-:Y:S05]  /*2dc30*/  BSYNC B1 ;  /* 0x0000000000017941 */ /* 0x000fea0003800000 */
.L_x_996:
[----:B------:R-:W-:Y:S01]  /*2dc40*/  @!P3 IMAD R121, R121, R17, R2 ;  /* 0x000000117979b224 */ /* 0x000fe200078e0202 */
[----:B------:R-:W-:Y:S04]  /*2dc50*/  BSSY B1, `(.L_x_998) ;  /* 0x0000006000017945 */ /* 0x000fe80003800000 */
[----:B------:R0:W-:Y:S01]  /*2dc60*/  @!P3 STG.E.U8 desc[UR46][R6.64+0x1c1], R121 ;  /* 0x0001c1790600b986 */ /* 0x0001e2000c10112e */
[----:B------:R-:W-:Y:S05]  /*2dc70*/  @P5 BRA `(.L_x_999) ;  /* 0x00000000000c5947 */ /* 0x000fea0003800000 */
[----:B------:R-:W2:Y:S02]  /*2dc80*/  LDG.E.U8 R16, desc[UR46][R14.64+0x1c0] ;  /* 0x0001c02e0e107981 */ /* 0x000ea4000c1e1100 */
[----:B--2---:R-:W-:-:S05]  /*2dc90*/  PRMT R3, R16, 0x8880, RZ ;  /* 0x0000888010037816 */ /* 0x004fca00000000ff */
[----:B------:R-:W-:-:S07]  /*2dca0*/  IMAD R2, R3, R18, RZ ;  /* 0x0000001203027224 */ /* 0x000fce00078e02ff */
.L_x_999:
[----:B------:R-:W-:Y:S05]  /*2dcb0*/  BSYNC B1 ;  /* 0x0000000000017941 */ /* 0x000fea0003800000 */
.L_x_998:
[----:B--2---:R-:W-:Y:S01]  /*2dcc0*/  @!P5 IMAD R3, R122, R17, R2 ;  /* 0x000000117a03d224 */ /* 0x004fe200078e0202 */
[----:B------:R-:W-:Y:S04]  /*2dcd0*/  BSSY B1, `(.L_x_1000) ;  /* 0x0000006000017945 */ /* 0x000fe80003800000 */
[----:B------:R2:W-:Y:S01]  /*2dce0*/  @!P5 STG.E.U8 desc[UR46][R8.64+0x1c0], R3 ;  /* 0x0001c0030800d986 */ /* 0x0005e2000c10112e */
[----:B------:R-:W-:Y:S05]  /*2dcf0*/  @P6 BRA `(.L_x_1001) ;  /* 0x00000000000c6947 */ /* 0x000fea0003800000 */
[----:B------:R-:W2:Y:S02]  /*2dd00*/  LDG.E.U8 R16, desc[UR46][R14.64+0x1c1] ;  /* 0x0001c12e0e107981 */ /* 0x000ea4000c1e1100 */
[----:B--2---:R-:W-:-:S05]  /*2dd10*/  PRMT R3, R16, 0x8880, RZ ;  /* 0x0000888010037816 */ /* 0x004fca00000000ff */
[----:B------:R-:W-:-:S07]  /*2dd20*/  IMAD R2, R3, R18, RZ ;  /* 0x0000001203027224 */ /* 0x000fce00078e02ff */
.L_x_1001:
[----:B------:R-:W-:Y:S05]  /*2dd30*/  BSYNC B1 ;  /* 0x0000000000017941 */ /* 0x000fea0003800000 */
.L_x_1000:
[----:B------:R-:W-:Y:S01]  /*2dd40*/  @!P6 IMAD R123, R123, R17, R2 ;  /* 0x000000117b7be224 */ /* 0x000fe200078e0202 */
[----:B------:R-:W-:Y:S04]  /*2dd50*/  BSSY B1, `(.L_x_1002) ;  /* 0x0000006000017945 */ /* 0x000fe80003800000 */
[----:B------:R0:W-:Y:S01]  /*2dd60*/  @!P6 STG.E.U8 desc[UR46][R8.64+0x1c1], R123 ;  /* 0x0001c17b0800e986 */ /* 0x0001e2000c10112e */
[----:B------:R-:W-:Y:S05]  /*2dd70*/  @P2 BRA `(.L_x_1003) ;  /* 0x00000000000c2947 */ /* 0x000fea0003800000 */
[----:B------:R-:W2:Y:S02]  /*2dd80*/  LDG.E.U8 R16, desc[UR46][R12.64+0x1c8] ;  /* 0x0001c82e0c107981 */ /* 0x000ea4000c1e1100 */
[----:B--2---:R-:W-:-:S05]  /*2dd90*/  PRMT R3, R16, 0x8880, RZ ;  /* 0x0000888010037816 */ /* 0x004fca00000000ff */
[----:B------:R-:W-:-:S07]  /*2dda0*/  IMAD R2, R3, R18, RZ ;  /* 0x0000001203027224 */ /* 0x000fce00078e02ff */
.L_x_1003:
[----:B------:R-:W-:Y:S05]  /*2ddb0*/  BSYNC B1 ;  /* 0x0000000000017941 */ /* 0x000fea0003800000 */
.L_x_1002:
        /* <DEDUP_REMOVED lines=12> */
.L_x_1005:
[----:B------:R-:W-:Y:S05]  /*2de80*/  BSYNC B1 ;  /* 0x0000000000017941 */ /* 0x000fea0003800000 */
.L_x_1004:
[----:B------:R-:W-:Y:S01]  /*2de90*/  @!P4 IMAD R125, R125, R17, R2 ;  /* 0x000000117d7dc224 */ /* 0x000fe200078e0202 */
[----:B------:R-:W-:Y:S04]  /*2dea0*/  BSSY B1, `(.L_x_1006) ;  /* 0x0000006000017945 */ /* 0x000fe80003800000 */
[----:B------:R0:W-:Y:S01]  /*2deb0*/  @!P4 STG.E.U8 desc[UR46][R6.64+0x1c9], R125 ;  /* 0x0001c97d0600c986 */ /* 0x0001e2000c10112e */
[----:B------:R-:W-:Y:S05]  /*2dec0*/  @P3 BRA `(.L_x_1007) ;  /* 0x00000000000c3947 */ /* 0x000fea0003800000 */
[----:B------:R-:W2:Y:S02]  /*2ded0*/  LDG.E.U8 R16, desc[UR46][R14.64+0x1c8] ;  /* 0x0001c82e0e107981 */ /* 0x000ea4000c1e1100 */
[----:B--2---:R-:W-:-:S05]  /*2dee0*/  PRMT R3, R16, 0x8880, RZ ;  /* 0x0000888010037816 */ /* 0x004fca00000000ff */
[----:B------:R-:W-:-:S07]  /*2def0*/  IMAD R2, R3, R18, RZ ;  /* 0x0000001203027224 */ /* 0x000fce00078e02ff */
.L_x_1007:
[----:B------:R-:W-:Y:S05]  /*2df00*/  BSYNC B1 ;  /* 0x0000000000017941 */ /* 0x000fea0003800000 */
.L_x_1006:
[----:B--2---:R-:W-:Y:S01]  /*2df10*/  @!P3 IMAD R3, R126, R17, R2 ;  /* 0x000000117e03b224 */ /* 0x004fe200078e0202 */
[----:B------:R-:W-:Y:S04]  /*2df20*/  BSSY B1, `(.L_x_1008) ;  /* 0x0000006000017945 */ /* 0x000fe80003800000 */
[----:B------:R2:W-:Y:S01]  /*2df30*/  @!P3 STG.E.U8 desc[UR46][R8.64+0x1c8], R3 ;  /* 0x0001c8030800b986 */ /* 0x0005e2000c10112e */
[----:B------:R-:W-:Y:S05]  /*2df40*/  @P5 BRA `(.L_x_1009) ;  /* 0x00000000000c5947 */ /* 0x000fea0003800000 */
[----:B------:R-:W2:Y:S02]  /*2df50*/  LDG.E.U8 R16, desc[UR46][R14.64+0x1c9] ;  /* 0x0001c92e0e107981 */ /* 0x000ea4000c1e1100 */
[----:B--2---:R-:W-:-:S05]  /*2df60*/  PRMT R3, R16, 0x8880, RZ ;  /* 0x0000888010037816 */ /* 0x004fca00000000ff */
[----:B------:R-:W-:-:S07]  /*2df70*/  IMAD R2, R3, R18, RZ ;  /* 0x0000001203027224 */ /* 0x000fce00078e02ff */
.L_x_1009:
[----:B------:R-:W-:Y:S05]  /*2df80*/  BSYNC B1 ;  /* 0x0000000000017941 */ /* 0x000fea0003800000 */
.L_x_1008:
[----:B------:R-:W-:Y:S01]  /*2df90*/  @!P5 IMAD R127, R127, R17, R2 ;  /* 0x000000117f7fd224 */ /* 0x000fe200078e0202 */
[----:B------:R-:W-:Y:S04]  /*2dfa0*/  BSSY B1, `(.L_x_1010) ;  /* 0x0000006000017945 */ /* 0x000fe80003800000 */
[----:B------:R0:W-:Y:S01]  /*2dfb0*/  @!P5 STG.E.U8 desc[UR46][R8.64+0x1c9], R127 ;  /* 0x0001c97f0800d986 */ /* 0x0001e2000c10112e */
[----:B------:R-:W-:Y:S05]  /*2dfc0*/  @P6 BRA `(.L_x_1011) ;  /* 0x00000000000c6947 */ /* 0x000fea0003800000 */
[----:B------:R-:W2:Y:S02]  /*2dfd0*/  LDG.E.U8 R16, desc[UR46][R12.64+0x1d0] ;  /* 0x0001d02e0c107981 */ /* 0x000ea4000c1e1100 */
[----:B--2---:R-:W-:-:S05]  /*2dfe0*/  PRMT R3, R16, 0x8880, RZ ;  /* 0x0000888010037816 */ /* 0x004fca00000000ff */
[----:B------:R-:W-:-:S07]  /*2dff0*/  IMAD R2, R3, R18, RZ ;  /* 0x0000001203027224 */ /* 0x000fce00078e02ff */
.L_x_1011:
[----:B------:R-:W-:Y:S05]  /*2e000*/  BSYNC B1 ;  /* 0x0000000000017941 */ /* 0x000fea0003800000 */
.L_x_1010:
[----:B--2---:R-:W-:Y:S01]  /*2e010*/  @!P6 IMAD R3, R128, R17, R2 ;  /* 0x000000118003e224 */ /* 0x004fe200078e0202 */
[----:B------:R-:W-:Y:S04]  /*2e020*/  BSSY B1, `(.L_x_1012) ;  /* 0x0000006000017945 */ /* 0x000fe80003800000 */
[----:B------:R2:W-:Y:S01]  /*2e030*/  @!P6 STG.E.U8 desc[UR46][R6.64+0x1d0], R3 ;  /* 0x0001d0030600e986 */ /* 0x0005e2000c10112e */
[----:B------:R-:W-:Y:S05]  /*2e040*/  @P2 BRA `(.L_x_1013) ;  /* 0x00000000000c2947 */ /* 0x000fea0003800000 */
[----:B------:R-:W2:Y:S02]  /*2e050*/  LDG.E.U8 R16, desc[UR46][R12.64+0x1d1] ;  /* 0x0001d12e0c107981 */ /* 0x000ea4000c1e1100 */
[----:B--2---:R-:W-:-:S05]  /*2e060*/  PRMT R3, R16, 0x8880, RZ ;  /* 0x0000888010037816 */ /* 0x004fca00000000ff */
[----:B------:R-:W-:-:S07]  /*2e070*/  IMAD R2, R3, R18, RZ ;  /* 0x0000001203027224 */ /* 0x000fce00078e02ff */
.L_x_1013:
[----:B------:R-:W-:Y:S05]  /*2e080*/  BSYNC B1 ;  /* 0x0000000000017941 */ /* 0x000fea0003800000 */
.L_x_1012:
        /* <DEDUP_REMOVED lines=12> */
.L_x_1015:
[----:B------:R-:W-:Y:S05]  /*2e150*/  BSYNC B1 ;  /* 0x0000000000017941 */ /* 0x000fea0003800000 */
.L_x_1014:
[----:B--2---:R-:W-:Y:S01]  /*2e160*/  @!P4 IMAD R3, R130, R17, R2 ;  /* 0x000000118203c224 */ /* 0x004fe200078e0202 */
[----:B------:R-:W-:Y:S04]  /*2e170*/  BSSY B1, `(.L_x_1016) ;  /* 0x0000006000017945 */ /* 0x000fe80003800000 */
[----:B------:R2:W-:Y:S01]  /*2e180*/  @!P4 STG.E.U8 desc[UR46][R8.64+0x1d0], R3 ;  /* 0x0001d0030800c986 */ /* 0x0005e2000c10112e */
[----:B------:R-:W-:Y:S05]  /*2e190*/  @P3 BRA `(.L_x_1017) ;  /* 0x00000000000c3947 */ /* 0x000fea0003800000 */
[----:B------:R-:W2:Y:S02]  /*2e1a0*/  LDG.E.U8 R16, desc[UR46][R14.64+0x1d1] ;  /* 0x0001d12e0e107981 */ /* 0x000ea4000c1e1100 */
[----:B--2---:R-:W-:-:S05]  /*2e1b0*/  PRMT R3, R16, 0x8880, RZ ;  /* 0x0000888010037816 */ /* 0x004fca00000000ff */
[----:B------:R-:W-:-:S07]  /*2e1c0*/  IMAD R2, R3, R18, RZ ;  /* 0x0000001203027224 */ /* 0x000fce00078e02ff */
.L_x_1017:
[----:B------:R-:W-:Y:S05]  /*2e1d0*/  BSYNC B1 ;  /* 0x0000000000017941 */ /* 0x000fea0003800000 */
.L_x_1016:
[----:B------:R-:W-:Y:S01]  /*2e1e0*/  @!P3 IMAD R131, R131, R17, R2 ;  /* 0x000000118383b224 */ /* 0x000fe200078e0202 */
[----:B------:R-:W-:Y:S04]  /*2e1f0*/  BSSY B1, `(.L_x_1018) ;  /* 0x0000006000017945 */ /* 0x000fe80003800000 */
[----:B------:R0:W-:Y:S01]  /*2e200*/  @!P3 STG.E.U8 desc[UR46][R8.64+0x1d1], R131 ;  /* 0x0001d1830800b986 */ /* 0x0001e2000c10112e */
[----:B------:R-:W-:Y:S05]  /*2e210*/  @P5 BRA `(.L_x_1019) ;  /* 0x00000000000c5947 */ /* 0x000fea0003800000 */
[----:B------:R-:W2:Y:S02]  /*2e220*/  LDG.E.U8 R16, desc[UR46][R12.64+0x1d8] ;  /* 0x0001d82e0c107981 */ /* 0x000ea4000c1e1100 */
[----:B--2---:R-:W-:-:S05]  /*2e230*/  PRMT R3, R16, 0x8880, RZ ;  /* 0x0000888010037816 */ /* 0x004fca00000000ff */
[----:B------:R-:W-:-:S07]  /*2e240*/  IMAD R2, R3, R18, RZ ;  /* 0x0000001203027224 */ /* 0x000fce00078e02ff */
.L_x_1019:
[----:B------:R-:W-:Y:S05]  /*2e250*/  BSYNC B1 ;  /* 0x0000000000017941 */ /* 0x000fea0003800000 */
.L_x_1018:
[----:B--2---:R-:W-:Y:S01]  /*2e260*/  @!P5 IMAD R3, R132, R17, R2 ;  /* 0x000000118403d224 */ /* 0x004fe200078e0202 */
[----:B------:R-:W-:Y:S04]  /*2e270*/  BSSY B1, `(.L_x_1020) ;  /* 0x0000006000017945 */ /* 0x000fe80003800000 */
[----:B------:R2:W-:Y:S01]  /*2e280*/  @!P5 STG.E.U8 desc[UR46][R6.64+0x1d8], R3 ;  /* 0x0001d8030600d986 */ /* 0x0005e2000c10112e */
[----:B------:R-:W-:Y:S05]  /*2e290*/  @P6 BRA `(.L_x_1021) ;  /* 0x00000000000c6947 */ /* 0x000fea0003800000 */
[----:B------:R-:W2:Y:S02]  /*2e2a0*/  LDG.E.U8 R16, desc[UR46][R12.64+0x1d9] ;  /* 0x0001d92e0c107981 */ /* 0x000ea4000c1e1100 */
[----:B--2---:R-:W-:-:S05]  /*2e2b0*/  PRMT R3, R16, 0x8880, RZ ;  /* 0x0000888010037816 */ /* 0x004fca00000000ff */
[----:B------:R-:W-:-:S07]  /*2e2c0*/  IMAD R2, R3, R18, RZ ;  /* 0x0000001203027224 */ /* 0x000fce00078e02ff */
.L_x_1021:
[----:B------:R-:W-:Y:S05]  /*2e2d0*/  BSYNC B1 ;  /* 0x0000000000017941 */ /* 0x000fea0003800000 */
.L_x_1020:
[----:B------:R-:W-:Y:S01]  /*2e2e0*/  @!P6 IMAD R133, R133, R17, R2 ;  /* 0x000000118585e224 */ /* 0x000fe200078e0202 */
[----:B------:R-:W-:Y:S04]  /*2e2f0*/  BSSY B1, `(.L_x_1022) ;  /* 0x0000006000017945 */ /* 0x000fe80003800000 */
[----:B------:R0:W-:Y:S01]  /*2e300*/  @!P6 STG.E.U8 desc[UR46][R6.64+0x1d9], R133 ;  /* 0x0001d9850600e986 */ /* 0x0001e2000c10112e */
[----:B------:R-:W-:Y:S05]  /*2e310*/  @P2 BRA `(.L_x_1023) ;  /* 0x00000000000c2947 */ /* 0x000fea0003800000 */
[----:B------:R-:W2:Y:S02]  /*2e320*/  LDG.E.U8 R16, desc[UR46][R14.64+0x1d8] ;  /* 0x0001d82e0e107981 */ /* 0x000ea4000c1e1100 */
[----:B--2---:R-:W-:-:S05]  /*2e330*/  PRMT R3, R16, 0x8880, RZ ;  /* 0x0000888010037816 */ /* 0x004fca00000000ff */
[----:B------:R-:W-:-:S07]  /*2e340*/  IMAD R2, R3, R18, RZ ;  /* 0x0000001203027224 */ /* 0x000fce00078e02ff */
.L_x_1023:
[----:B------:R-:W-:Y:S05]  /*2e350*/  BSYNC B1 ;  /* 0x0000000000017941 */ /* 0x000fea0003800000 */
.L_x_1022:
        /* <DEDUP_REMOVED lines=12> */
.L_x_1025:
[----:B------:R-:W-:Y:S05]  /*2e420*/  BSYNC B1 ;  /* 0x0000000000017941 */ /* 0x000fea0003800000 */
.L_x_1024:
[----:B------:R-:W-:Y:S01]  /*2e430*/  @!P4 IMAD R135, R135, R17, R2 ;  /* 0x000000118787c224 */ /* 0x000fe200078e0202 */
[----:B------:R-:W-:Y:S04]  /*2e440*/  BSSY B1, `(.L_x_1026) ;  /* 0x0000006000017945 */ /* 0x000fe80003800000 */
[----:B------:R0:W-:Y:S01]  /*2e450*/  @!P4 STG.E.U8 desc[UR46][R8.64+0x1d9], R135 ;  /* 0x0001d9870800c986 */ /* 0x0001e2000c10112e */
[----:B------:R-:W-:Y:S05]  /*2e460*/  @P3 BRA `(.L_x_1027) ;  /* 0x00000000000c3947 */ /* 0x000fea0003800000 */
[----:B------:R-:W2:Y:S02]  /*2e470*/  LDG.E.U8 R16, desc[UR46][R12.64+0x1e0] ;  /* 0x0001e02e0c107981 */ /* 0x000ea4000c1e1100 */
[----:B--2---:R-:W-:-:S05]  /*2e480*/  PRMT R3, R16, 0x8880, RZ ;  /* 0x0000888010037816 */ /* 0x004fca00000000ff */
[----:B------:R-:W-:-:S07]  /*2e490*/  IMAD R2, R3, R18, RZ ;  /* 0x0000001203027224 */ /* 0x000fce00078e02ff */
.L_x_1027:
[----:B------:R-:W-:Y:S05]  /*2e4a0*/  BSYNC B1 ;  /* 0x0000000000017941 */ /* 0x000fea0003800000 */
.L_x_1026:
[----:B--2---:R-:W-:Y:S01]  /*2e4b0*/  @!P3 IMAD R3, R136, R17, R2 ;  /* 0x000000118803b224 */ /* 0x004fe200078e0202 */
[----:B------:R-:W-:Y:S04]  /*2e4c0*/  BSSY B1, `(.L_x_1028) ;  /* 0x0000006000017945 */ /* 0x000fe80003800000 */
[----:B------:R2:W-:Y:S01]  /*2e4d0*/  @!P3 STG.E.U8 desc[UR46][R6.64+0x1e0], R3 ;  /* 0x0001e0030600b986 */ /* 0x0005e2000c10112e */
[----:B------:R-:W-:Y:S05]  /*2e4e0*/  @P5 BRA `(.L_x_1029) ;  /* 0x00000000000c5947 */ /* 0x000fea0003800000 */
[----:B------:R-:W2:Y:S02]  /*2e4f0*/  LDG.E.U8 R16, desc[UR46][R12.64+0x1e1] ;  /* 0x0001e12e0c107981 */ /* 0x000ea4000c1e1100 */
[----:B--2---:R-:W-:-:S05]  /*2e500*/  PRMT R3, R16, 0x8880, RZ ;  /* 0x0000888010037816 */ /* 0x004fca00000000ff */
[----:B------:R-:W-:-:S07]  /*2e510*/  IMAD R2, R3, R18, RZ ;  /* 0x0000001203027224 */ /* 0x000fce00078e02ff */
.L_x_1029:
[----:B------:R-:W-:Y:S05]  /*2e520*/  BSYNC B1 ;  /* 0x0000000000017941 */ /* 0x000fea0003800000 */
.L_x_1028:
[----:B------:R-:W-:Y:S01]  /*2e530*/  @!P5 IMAD R137, R137, R17, R2 ;  /* 0x000000118989d224 */ /* 0x000fe200078e0202 */
[----:B------:R-:W-:Y:S04]  /*2e540*/  BSSY B1, `(.L_x_1030) ;  /* 0x0000006000017945 */ /* 0x000fe80003800000 */
[----:B------:R0:W-:Y:S01]  /*2e550*/  @!P5 STG.E.U8 desc[UR46][R6.64+0x1e1], R137 ;  /* 0x0001e1890600d986 */ /* 0x0001e2000c10112e */
[----:B------:R-:W-:Y:S05]  /*2e560*/  @P6 BRA `(.L_x_1031) ;  /* 0x00000000000c6947 */ /* 0x000fea0003800000 */
[----:B------:R-:W2:Y:S02]  /*2e570*/  LDG.E.U8 R16, desc[UR46][R14.64+0x1e0] ;  /* 0x0001e02e0e107981 */ /* 0x000ea4000c1e1100 */
[----:B--2---:R-:W-:-:S05]  /*2e580*/  PRMT R3, R16, 0x8880, RZ ;  /* 0x0000888010037816 */ /* 0x004fca00000000ff */
[----:B------:R-:W-:-:S07]  /*2e590*/  IMAD R2, R3, R18, RZ ;  /* 0x0000001203027224 */ /* 0x000fce00078e02ff */
.L_x_1031:
[----:B------:R-:W-:Y:S05]  /*2e5a0*/  BSYNC B1 ;  /* 0x0000000000017941 */ /* 0x000fea0003800000 */
.L_x_1030:
[----:B--2---:R-:W-:Y:S01]  /*2e5b0*/  @!P6 IMAD R3, R138, R17, R2 ;  /* 0x000000118a03e224 */ /* 0x004fe200078e0202 */
[----:B------:R-:W-:Y:S04]  /*2e5c0*/  BSSY B1, `(.L_x_1032) ;  /* 0x0000006000017945 */ /* 0x000fe80003800000 */
[----:B------:R2:W-:Y:S01]  /*2e5d0*/  @!P6 STG.E.U8 desc[UR46][R8.64+0x1e0], R3 ;  /* 0x0001e0030800e986 */ /* 0x0005e2000c10112e */
[----:B------:R-:W-:Y:S05]  /*2e5e0*/  @P2 BRA `(.L_x_1033) ;  /* 0x00000000000c2947 */ /* 0x000fea0003800000 */
[----:B------:R-:W2:Y:S02]  /*2e5f0*/  LDG.E.U8 R16, desc[UR46][R14.64+0x1e1] ;  /* 0x0001e12e0e107981 */ /* 0x000ea4000c1e1100 */
[----:B--2---:R-:W-:-:S05]  /*2e600*/  PRMT R3, R16, 0x8880, RZ ;  /* 0x0000888010037816 */ /* 0x004fca00000000ff */
[----:B------:R-:W-:-:S07]  /*2e610*/  IMAD R2, R3, R18, RZ ;  /* 0x0000001203027224 */ /* 0x000fce00078e02ff */
.L_x_1033:
[----:B------:R-:W-:Y:S05]  /*2e620*/  BSYNC B1 ;  /* 0x0000000000017941 */ /* 0x000fea0003800000 */
.L_x_1032:
        /* <DEDUP_REMOVED lines=12> */
.L_x_1035:
[----:B------:R-:W-:Y:S05]  /*2e6f0*/  BSYNC B1 ;  /* 0x0000000000017941 */ /* 0x000fea0003800000 */
.L_x_1034:
[----:B--2---:R-:W-:Y:S01]  /*2e700*/  @!P5 IMAD R3, R140, R17, R2 ;  /* 0x000000118c03d224 */ /* 0x004fe200078e0202 */
[----:B------:R-:W-:Y:S04]  /*2e710*/  BSSY B1, `(.L_x_1036) ;  /* 0x0000006000017945 */ /* 0x000fe80003800000 */
[----:B------:R2:W-:Y:S01]  /*2e720*/  @!P5 STG.E.U8 desc[UR46][R6.64+0x1e8], R3 ;  /* 0x0001e8030600d986 */ /* 0x0005e2000c10112e */
[----:B------:R-:W-:Y:S05]  /*2e730*/  @P3 BRA `(.L_x_1037) ;  /* 0x00000000000c3947 */ /* 0x000fea0003800000 */
[----:B------:R-:W2:Y:S02]  /*2e740*/  LDG.E.U8 R16, desc[UR46][R12.64+0x1e9] ;  /* 0x0001e92e0c107981 */ /* 0x000ea4000c1e1100 */
[----:B--2---:R-:W-:-:S05]  /*2e750*/  PRMT R3, R16, 0x8880, RZ ;  /* 0x0000888010037816 */ /* 0x004fca00000000ff */
[----:B------:R-:W-:-:S07]  /*2e760*/  IMAD R2, R3, R18, RZ ;  /* 0x0000001203027224 */ /* 0x000fce00078e02ff */
.L_x_1037:
[----:B------:R-:W-:Y:S05]  /*2e770*/  BSYNC B1 ;  /* 0x0000000000017941 */ /* 0x000fea0003800000 */
.L_x_1036:
[----:B------:R-:W-:Y:S01]  /*2e780*/  @!P3 IMAD R141, R141, R17, R2 ;  /* 0x000000118d8db224 */ /* 0x000fe200078e0202 */
[----:B------:R-:W-:Y:S04]  /*2e790*/  BSSY B1, `(.L_x_1038) ;  /* 0x0000006000017945 */ /* 0x000fe80003800000 */
[----:B------:R0:W-:Y:S01]  /*2e7a0*/  @!P3 STG.E.U8 desc[UR46][R6.64+0x1e9], R141 ;  /* 0x0001e98d0600b986 */ /* 0x0001e2000c10112e */
[----:B------:R-:W-:Y:S05]  /*2e7b0*/  @P2 BRA `(.L_x_1039) ;  /* 0x00000000000c2947 */ /* 0x000fea0003800000 */
[----:B------:R-:W2:Y:S02]  /*2e7c0*/  LDG.E.U8 R16, desc[UR46][R14.64+0x1e8] ;  /* 0x0001e82e0e107981 */ /* 0x000ea4000c1e1100 */
[----:B--2---:R-:W-:-:S05]  /*2e7d0*/  PRMT R3, R16, 0x8880, RZ ;  /* 0x0000888010037816 */ /* 0x004fca00000000ff */
[----:B------:R-:W-:-:S07]  /*2e7e0*/  IMAD R2, R3, R18, RZ ;  /* 0x0000001203027224 */ /* 0x000fce00078e02ff */
.L_x_1039:
[----:B------:R-:W-:Y:S05]  /*2e7f0*/  BSYNC B1 ;  /* 0x0000000000017941 */ /* 0x000fea0003800000 */
.L_x_1038:
[----:B--2---:R-:W-:Y:S01]  /*2e800*/  @!P2 IMAD R3, R142, R17, R2 ;  /* 0x000000118e03a224 */ /* 0x004fe200078e0202 */
[----:B------:R-:W-:Y:S04]  /*2e810*/  BSSY B1, `(.L_x_1040) ;  /* 0x0000006000017945 */ /* 0x000fe80003800000 */
[----:B------:R2:W-:Y:S01]  /*2e820*/  @!P2 STG.E.U8 desc[UR46][R8.64+0x1e8], R3 ;  /* 0x0001e8030800a986 */ /* 0x0005e2000c10112e */
[----:B------:R-:W-:Y:S05]  /*2e830*/  @P6 BRA `(.L_x_1041) ;  /* 0x00000000000c6947 */ /* 0x000fea0003800000 */
[----:B------:R-:W2:Y:S02]  /*2e840*/  LDG.E.U8 R16, desc[UR46][R14.64+0x1e9] ;  /* 0x0001e92e0e107981 */ /* 0x000ea4000c1e1100 */
[----:B--2---:R-:W-:-:S05]  /*2e850*/  PRMT R3, R16, 0x8880, RZ ;  /* 0x0000888010037816 */ /* 0x004fca00000000ff */
[----:B------:R-:W-:-:S07]  /*2e860*/  IMAD R2, R3, R18, RZ ;  /* 0x0000001203027224 */ /* 0x000fce00078e02ff */
.L_x_1041:
[----:B------:R-:W-:Y:S05]  /*2e870*/  BSYNC B1 ;  /* 0x0000000000017941 */ /* 0x000fea0003800000 */
.L_x_1040:
[----:B------:R-:W-:Y:S01]  /*2e880*/  @!P6 IMAD R143, R143, R17, R2 ;  /* 0x000000118f8fe224 */ /* 0x000fe200078e0202 */
[----:B------:R-:W-:Y:S04]  /*2e890*/  BSSY B1, `(.L_x_1042) ;  /* 0x0000006000017945 */ /* 0x000fe80003800000 */
[----:B------:R0:W-:Y:S01]  /*2e8a0*/  @!P6 STG.E.U8 desc[UR46][R8.64+0x1e9], R143 ;  /* 0x0001e98f0800e986 */ /* 0x0001e2000c10112e */
[----:B------:R-:W-:Y:S05]  /*2e8b0*/  @P4 BRA `(.L_x_1043) ;  /* 0x00000000000c4947 */ /* 0x000fea0003800000 */
[----:B------:R-:W2:Y:S02]  /*2e8c0*/  LDG.E.U8 R16, desc[UR46][R12.64+0x1f0] ;  /* 0x0001f02e0c107981 */ /* 0x000ea4000c1e1100 */
[----:B--2---:R-:W-:-:S05]  /*2e8d0*/  PRMT R3, R16, 0x8880, RZ ;  /* 0x0000888010037816 */ /* 0x004fca00000000ff */
[----:B------:R-:W-:-:S07]  /*2e8e0*/  IMAD R2, R3, R18, RZ ;  /* 0x0000001203027224 */ /* 0x000fce00078e02ff */
.L_x_1043:
[----:B------:R-:W-:Y:S05]  /*2e8f0*/  BSYNC B1 ;  /* 0x0000000000017941 */ /* 0x000fea0003800000 */
.L_x_1042:
[----:B------:R-:W-:Y:S01]  /*2e900*/  ISETP.LT.OR P3, PT, R0, 0x1f2, !P1 ;  /* 0x000001f20000780c */ /* 0x000fe20004f61670 */
[----:B--2---:R-:W-:Y:S01]  /*2e910*/  @!P4 IMAD R3, R144, R17, R2 ;  /* 0x000000119003c224 */ /* 0x004fe200078e0202 */
[----:B------:R-:W-:Y:S01]  /*2e920*/  BSSY B1, `(.L_x_1044) ;  /* 0x000000b000017945 */ /* 0x000fe20003800000 */
[C---:B------:R-:W-:Y:S02]  /*2e930*/  ISETP.LT.OR P2, PT, R0.reuse, 0x1f1, !P0 ;  /* 0x000001f10000780c */ /* 0x040fe40004741670 */
[C---:B------:R-:W-:Y:S01]  /*2e940*/  ISETP.LT.OR P5, PT, R0.reuse, 0x1f2, !P0 ;  /* 0x000001f20000780c */ /* 0x040fe200047a1670 */
[----:B------:R2:W-:Y:S01]  /*2e950*/  @!P4 STG.E.U8 desc[UR46][R6.64+0x1f0], R3 ;  /* 0x0001f0030600c986 */ /* 0x0005e2000c10112e */
[C---:B------:R-:W-:Y:S02]  /*2e960*/  ISETP.LT.OR P4, PT, R0.reuse, 0x1f9, !P1 ;  /* 0x000001f90000780c */ /* 0x040fe40004f81670 */
[C---:B------:R-:W-:Y:S02]  /*2e970*/  ISETP.LT.OR P1, PT, R0.reuse, 0x1fa, !P1 ;  /* 0x000001fa0000780c */ /* 0x040fe40004f21670 */
[----:B------:R-:W-:-:S02]  /*2e980*/  ISETP.LT.OR P6, PT, R0, 0x1f9, !P0 ;  /* 0x000001f90000780c */ /* 0x000fc400047c1670 */
[----:B------:R-:W-:Y:S11]  /*2e990*/  @P3 BRA `(.L_x_1045) ;  /* 0x00000000000c3947 */ /* 0x000ff60003800000 */
[----:B------:R-:W2:Y:S02]  /*2e9a0*/  LDG.E.U8 R16, desc[UR46][R12.64+0x1f1] ;  /* 0x0001f12e0c107981 */ /* 0x000ea4000c1e1100 */
[----:B--2---:R-:W-:-:S05]  /*2e9b0*/  PRMT R3, R16, 0x8880, RZ ;  /* 0x0000888010037816 */ /* 0x004fca00000000ff */
[----:B------:R-:W-:-:S07]  /*2e9c0*/  IMAD R2, R3, R18, RZ ;  /* 0x0000001203027224 */ /* 0x000fce00078e02ff */
.L_x_1045:
[----:B------:R-:W-:Y:S05]  /*2e9d0*/  BSYNC B1 ;  /* 0x0000000000017941 */ /* 0x000fea0003800000 */
.L_x_1044:
[----:B------:R-:W-:Y:S01]  /*2e9e0*/  @!P3 IMAD R145, R145, R17, R2 ;  /* 0x000000119191b224 */ /* 0x000fe200078e0202 */
[----:B------:R-:W-:Y:S04]  /*2e9f0*/  BSSY B1, `(.L_x_1046) ;  /* 0x0000006000017945 */ /* 0x000fe80003800000 */
[----:B------:R0:W-:Y:S01]  /*2ea00*/  @!P3 STG.E.U8 desc[UR46][R6.64+0x1f1], R145 ;  /* 0x0001f1910600b986 */ /* 0x0001e2000c10112e */
[----:B------:R-:W-:Y:S05]  /*2ea10*/  @P2 BRA `(.L_x_1047) ;  /* 0x00000000000c2947 */ /* 0x000fea0003800000 */
[----:B------:R-:W2:Y:S02]  /*2ea20*/  LDG.E.U8 R16, desc[UR46][R14.64+0x1f0] ;  /* 0x0001f02e0e107981 */ /* 0x000ea4000c1e1100 */
[----:B--2---:R-:W-:-:S05]  /*2ea30*/  PRMT R3, R16, 0x8880, RZ ;  /* 0x0000888010037816 */ /* 0x004fca00000000ff */
[----:B------:R-:W-:-:S07]  /*2ea40*/  IMAD R2, R3, R18, RZ ;  /* 0x0000001203027224 */ /* 0x000fce00078e02ff */
.L_x_1047:
[----:B------:R-:W-:Y:S05]  /*2ea50*/  BSYNC B1 ;  /* 0x0000000000017941 */ /* 0x000fea0003800000 */
.L_x_1046:
[----:B--2---:R-:W-:Y:S01]  /*2ea60*/  @!P2 IMAD R3, R146, R17, R2 ;  /* 0x000000119203a224 */ /* 0x004fe200078e0202 */
[----:B------:R-:W-:Y:S04]  /*2ea70*/  BSSY B1, `(.L_x_1048) ;  /* 0x0000006000017945 */ /* 0x000fe80003800000 */
[----:B------:R2:W-:Y:S01]  /*2ea80*/  @!P2 STG.E.U8 desc[UR46][R8.64+0x1f0], R3 ;  /* 0x0001f0030800a986 */ /* 0x0005e2000c10112e */
[----:B------:R-:W-:Y:S05]  /*2ea90*/  @P5 BRA `(.L_x_1049) ;  /* 0x00000000000c5947 */ /* 0x000fea0003800000 */
[----:B------:R-:W2:Y:S02]  /*2eaa0*/  LDG.E.U8 R16, desc[UR46][R14.64+0x1f1] ;  /* 0x0001f12e0e107981 */ /* 0x000ea4000c1e1100 */
[----:B--2---:R-:W-:-:S05]  /*2eab0*/  PRMT R3, R16, 0x8880, RZ ;  /* 0x0000888010037816 */ /* 0x004fca00000000ff */
[----:B------:R-:W-:-:S07]  /*2eac0*/  IMAD R2, R3, R18, RZ ;  /* 0x0000001203027224 */ /* 0x000fce00078e02ff */
.L_x_1049:
[----:B------:R-:W-:Y:S05]  /*2ead0*/  BSYNC B1 ;  /* 0x0000000000017941 */ /* 0x000fea0003800000 */
.L_x_1048:
[----:B------:R-:W-:Y:S01]  /*2eae0*/  @!P5 IMAD R147, R147, R17, R2 ;  /* 0x000000119393d224 */ /* 0x000fe200078e0202 */
[----:B------:R-:W-:Y:S04]  /*2eaf0*/  BSSY B1, `(.L_x_1050) ;  /* 0x0000006000017945 */ /* 0x000fe80003800000 */
[----:B------:R0:W-:Y:S01]  /*2eb00*/  @!P5 STG.E.U8 desc[UR46][R8.64+0x1f1], R147 ;  /* 0x0001f1930800d986 */ /* 0x0001e2000c10112e */
[----:B------:R-:W-:Y:S05]  /*2eb10*/  @P4 BRA `(.L_x_1051) ;  /* 0x00000000000c4947 */ /* 0x000fea0003800000 */
[----:B------:R-:W2:Y:S02]  /*2eb20*/  LDG.E.U8 R16, desc[UR46][R12.64+0x1f8] ;  /* 0x0001f82e0c107981 */ /* 0x000ea4000c1e1100 */
[----:B--2---:R-:W-:-:S05]  /*2eb30*/  PRMT R3, R16, 0x8880, RZ ;  /* 0x0000888010037816 */ /* 0x004fca00000000ff */
[----:B------:R-:W-:-:S07]  /*2eb40*/  IMAD R2, R3, R18, RZ ;  /* 0x0000001203027224 */ /* 0x000fce00078e02ff */
.L_x_1051:
[----:B------:R-:W-:Y:S05]  /*2eb50*/  BSYNC B1 ;  /* 0x0000000000017941 */ /* 0x000fea0003800000 */
.L_x_1050:
[----:B--2---:R-:W-:Y:S01]  /*2eb60*/  @!P4 IMAD R3, R148, R17, R2 ;  /* 0x000000119403c224 */ /* 0x004fe200078e0202 */
[----:B------:R-:W-:Y:S04]  /*2eb70*/  BSSY B1, `(.L_x_1052) ;  /* 0x0000006000017945 */ /* 0x000fe80003800000 */
[----:B------:R2:W-:Y:S01]  /*2eb80*/  @!P4 STG.E.U8 desc[UR46][R6.64+0x1f8], R3 ;  /* 0x0001f8030600c986 */ /* 0x0005e2000c10112e */
[----:B------:R-:W-:Y:S05]  /*2eb90*/  @P1 BRA `(.L_x_1053) ;  /* 0x00000000000c1947 */ /* 0x000fea0003800000 */
[----:B------:R-:W2:Y:S02]  /*2eba0*/  LDG.E.U8 R16, desc[UR46][R12.64+0x1f9] ;  /* 0x0001f92e0c107981 */ /* 0x000ea4000c1e1100 */
[----:B--2---:R-:W-:-:S05]  /*2ebb0*/  PRMT R3, R16, 0x8880, RZ ;  /* 0x0000888010037816 */ /* 0x004fca00000000ff */
[----:B------:R-:W-:-:S07]  /*2ebc0*/  IMAD R2, R3, R18, RZ ;  /* 0x0000001203027224 */ /* 0x000fce00078e02ff */
.L_x_1053:
[----:B------:R-:W-:Y:S05]  /*2ebd0*/  BSYNC B1 ;  /* 0x0000000000017941 */ /* 0x000fea0003800000 */
.L_x_1052:
[----:B------:R-:W-:Y:S01]  /*2ebe0*/  @!P1 IMAD R149, R149, R17, R2 ;  /* 0x0000001195959224 */ /* 0x000fe200078e0202 */
[----:B------:R-:W-:Y:S04]  /*2ebf0*/  BSSY B1, `(.L_x_1054) ;  /* 0x0000006000017945 */ /* 0x000fe80003800000 */
[----:B------:R0:W-:Y:S01]  /*2ec00*/  @!P1 STG.E.U8 desc[UR46][R6.64+0x1f9], R149 ;  /* 0x0001f99506009986 */ /* 0x0001e2000c10112e */
[----:B------:R-:W-:Y:S05]  /*2ec10*/  @P6 BRA `(.L_x_1055) ;  /* 0x00000000000c6947 */ /* 0x000fea0003800000 */
[----:B------:R-:W2:Y:S02]  /*2ec20*/  LDG.E.U8 R16, desc[UR46][R14.64+0x1f8] ;  /* 0x0001f82e0e107981 */ /* 0x000ea4000c1e1100 */
[----:B--2---:R-:W-:-:S05]  /*2ec30*/  PRMT R3, R16, 0x8880, RZ ;  /* 0x0000888010037816 */ /* 0x004fca00000000ff */
[----:B------:R-:W-:-:S07]  /*2ec40*/  IMAD R2, R3, R18, RZ ;  /* 0x0000001203027224 */ /* 0x000fce00078e02ff */
.L_x_1055:
[----:B------:R-:W-:Y:S05]  /*2ec50*/  BSYNC B1 ;  /* 0x0000000000017941 */ /* 0x000fea0003800000 */
.L_x_1054:
[----:B--2---:R-:W-:Y:S01]  /*2ec60*/  @!P6 IMAD R3, R150, R17, R2 ;  /* 0x000000119603e224 */ /* 0x004fe200078e0202 */
[----:B------:R-:W-:Y:S01]  /*2ec70*/  ISETP.LT.OR P0, PT, R0, 0x1fa, !P0 ;  /* 0x000001fa0000780c */ /* 0x000fe20004701670 */
[----:B------:R-:W-:Y:S03]  /*2ec80*/  BSSY B1, `(.L_x_1056) ;  /* 0x0000006000017945 */ /* 0x000fe60003800000 */
[----:B------:R2:W-:Y:S09]  /*2ec90*/  @!P6 STG.E.U8 desc[UR46][R8.64+0x1f8], R3 ;  /* 0x0001f8030800e986 */ /* 0x0005f2000c10112e */
[----:B------:R-:W-:Y:S05]  /*2eca0*/  @P0 BRA `(.L_x_1057) ;  /* 0x00000000000c0947 */ /* 0x000fea0003800000 */
[----:B------:R-:W2:Y:S02]  /*2ecb0*/  LDG.E.U8 R16, desc[UR46][R14.64+0x1f9] ;  /* 0x0001f92e0e107981 */ /* 0x000ea4000c1e1100 */
[----:B--2---:R-:W-:-:S05]  /*2ecc0*/  PRMT R3, R16, 0x8880, RZ ;  /* 0x0000888010037816 */ /* 0x004fca00000000ff */
[----:B------:R-:W-:-:S07]  /*2ecd0*/  IMAD R2, R3, R18, RZ ;  /* 0x0000001203027224 */ /* 0x000fce00078e02ff */
.L_x_1057:
[----:B------:R-:W-:Y:S05]  /*2ece0*/  BSYNC B1 ;  /* 0x0000000000017941 */ /* 0x000fea0003800000 */
.L_x_1056:
[----:B------:R-:W-:Y:S01]  /*2ecf0*/  IMAD R151, R151, R17, R2 ;  /* 0x0000001197977224 */ /* 0x000fe200078e0202 */
[----:B------:R-:W-:Y:S06]  /*2ed00*/  @P0 BRA `(.L_x_1058) ;  /* 0x0000007800180947 */ /* 0x000fec0003800000 */
[----:B------:R0:W-:Y:S01]  /*2ed10*/  STG.E.U8 desc[UR46][R8.64+0x1f9], R151 ;  /* 0x0001f99708007986 */ /* 0x0001e2000c10112e */
[----:B------:R-:W-:Y:S05]  /*2ed20*/  BRA `(.L_x_1058) ;  /* 0x0000007800107947 */ /* 0x000fea0003800000 */
.L_x_33:
[----:B------:R-:W2:Y:S04]  /*2ed30*/  LDL.LU R2, [R1+0x400] ;  /* 0x0004000001027983 */ /* 0x000ea80000300800 */
[----:B------:R-:W3:Y:S04]  /*2ed40*/  LDL.LU R3, [R1+0x404] ;  /* 0x0004040001037983 */ /* 0x000ee80000300800 */
[----:B------:R-:W4:Y:S04]  /*2ed50*/  LDL.LU R12, [R1+0x40c] ;  /* 0x00040c00010c7983 */ /* 0x000f280000300800 */
[----:B------:R-:W5:Y:S04]  /*2ed60*/  LDL.LU R235, [R1+0x49c] ;  /* 0x00049c0001eb7983 */ /* 0x000f680000300800 */
        /* <DEDUP_REMOVED lines=61> */
[----:B------:R-:W5:Y:S01]  /*2f140*/  LDL.LU R173, [R1+0x594] ;  /* 0x0005940001ad7983 */ /* 0x000f620000300800 */
[----:B------:R-:W-:-:S03]  /*2f150*/  ISETP.GE.AND P2, PT, R155, 0x1, PT ;  /* 0x000000019b00780c */ /* 0x000fc60003f46270 */
[----:B------:R-:W5:Y:S04]  /*2f160*/  LDL.LU R172, [R1+0x598] ;  /* 0x0005980001ac7983 */ /* 0x000f680000300800 */
[----:B------:R-:W5:Y:S04]  /*2f170*/  LDL.LU R171, [R1+0x59c] ;  /* 0x00059c0001ab7983 */ /* 0x000f680000300800 */
[----:B------:R-:W5:Y:S04]  /*2f180*/  LDL.LU R170, [R1+0x5a0] ;  /* 0x0005a00001aa7983 */ /* 0x000f680000300800 */
[----:B------:R-:W5:Y:S01]  /*2f190*/  LDL.LU R169, [R1+0x5a4] ;  /* 0x0005a40001a97983 */ /* 0x000f620000300800 */
[----:B------:R-:W-:-:S03]  /*2f1a0*/  ISETP.LT.OR P0, PT, R0, 0x1, !P2 ;  /* 0x000000010000780c */ /* 0x000fc60005701670 */
        /* <DEDUP_REMOVED lines=13> */
[----:B--2---:R-:W-:-:S03]  /*2f280*/  @!P0 IMAD R2, R2, R17, RZ ;  /* 0x0000001102028224 */ /* 0x004fc600078e02ff */
        /* <DEDUP_REMOVED lines=9> */
[----:B------:R-:W-:-:S02]  /*2f320*/  ISETP.GE.AND P3, PT, R155, 0x9, PT ;  /* 0x000000099b00780c */ /* 0x000fc40003f66270 */
[C---:B------:R-:W-:Y:S01]  /*2f330*/  ISETP.LT.OR P1, PT, R0.reuse, 0x2, !P2 ;  /* 0x000000020000780c */ /* 0x040fe20005721670 */
[----:B------:R0:W-:Y:S01]  /*2f340*/  @!P0 STG.E.U8 desc[UR46][R4.64], R2 ;  /* 0x0000000204008986 */ /* 0x0001e2000c10112e */
[----:B------:R-:W-:-:S03]  /*2f350*/  ISETP.LT.OR P6, PT, R0, 0x1, !P3 ;  /* 0x000000010000780c */ /* 0x000fc60005fc1670 */
[----:B0-----:R-:W4:Y:S08]  /*2f360*/  LDL.LU R2, [R1+0x408] ;  /* 0x0004080001027983 */ /* 0x001f300000300800 */
[----:B---3--:R-:W-:Y:S01]  /*2f370*/  @!P1 IMAD R3, R3, R17, RZ ;  /* 0x0000001103039224 */ /* 0x008fe200078e02ff */
[C---:B------:R-:W-:Y:S02]  /*2f380*/  ISETP.LT.OR P0, PT, R0.reuse, 0x2, !P3 ;  /* 0x000000020000780c */ /* 0x040fe40005f01670 */
[----:B------:R-:W-:-:S02]  /*2f390*/  ISETP.LT.OR P4, PT, R0, 0x9, !P2 ;  /* 0x000000090000780c */ /* 0x000fc40005781670 */
[----:B------:R0:W-:Y:S01]  /*2f3a0*/  @!P1 STG.E.U8 desc[UR46][R4.64+0x1], R3 ;  /* 0x0000010304009986 */ /* 0x0001e2000c10112e */
[----:B------:R-:W-:-:S03]  /*2f3b0*/  ISETP.LT.OR P5, PT, R0, 0xa, !P2 ;  /* 0x0000000a0000780c */ /* 0x000fc600057a1670 */
[----:B0-----:R-:W3:Y:S01]  /*2f3c0*/  LDL.LU R3, [R1+0x410] ;  /* 0x0004100001037983 */ /* 0x001ee20000300800 */
[----:B----4-:R-:W-:-:S05]  /*2f3d0*/  @!P6 IMAD R2, R2, R17, RZ ;  /* 0x000000110202e224 */ /* 0x010fca00078e02ff */
[----:B------:R0:W-:Y:S04]  /*2f3e0*/  @!P6 STG.E.U8 desc[UR46][R10.64], R2 ;  /* 0x000000020a00e986 */ /* 0x0001e8000c10112e */
[----:B0-----:R-:W4:Y:S01]  /*2f3f0*/  LDL.LU R2, [R1+0x414] ;  /* 0x0004140001027983 */ /* 0x001f220000300800 */
[-C--:B------:R-:W-:Y:S02]  /*2f400*/  @!P0 IMAD R12, R12, R17.reuse, RZ ;  /* 0x000000110c0c8224 */ /* 0x080fe400078e02ff */
[----:B---3--:R-:W-:-:S03]  /*2f410*/  @!P4 IMAD R3, R3, R17, RZ ;  /* 0x000000110303c224 */ /* 0x008fc600078e02ff */
[----:B------:R0:W-:Y:S04]  /*2f420*/  @!P0 STG.E.U8 desc[UR46][R10.64+0x1], R12 ;  /* 0x0000010c0a008986 */ /* 0x0001e8000c10112e */
[----:B------:R1:W-:Y:S04]  /*2f430*/  @!P4 STG.E.U8 desc[UR46][R4.64+0x8], R3 ;  /* 0x000008030400c986 */ /* 0x0003e8000c10112e */
[----:B0-----:R-:W3:Y:S04]  /*2f440*/  LDL.LU R12, [R1+0x420] ;  /* 0x00042000010c7983 */ /* 0x001ee80000300800 */
[----:B-1----:R-:W5:Y:S01]  /*2f450*/  LDL.LU R3, [R1+0x418] ;  /* 0x0004180001037983 */ /* 0x002f620000300800 */
[----:B----4-:R-:W-:-:S05]  /*2f460*/  @!P5 IMAD R2, R2, R17, RZ ;  /* 0x000000110202d224 */ /* 0x010fca00078e02ff */
[----:B------:R0:W-:Y:S04]  /*2f470*/  @!P5 STG.E.U8 desc[UR46][R4.64+0x9], R2 ;  /* 0x000009020400d986 */ /* 0x0001e8000c10112e */
[----:B0-----:R-:W4:Y:S01]  /*2f480*/  LDL.LU R2, [R1+0x41c] ;  /* 0x00041c0001027983 */ /* 0x001f220000300800 */
[C---:B------:R-:W-:Y:S02]  /*2f490*/  ISETP.LT.OR P1, PT, R0.reuse, 0x9, !P3 ;  /* 0x000000090000780c */ /* 0x040fe40005f21670 */
[----:B------:R-:W-:-:S11]  /*2f4a0*/  ISETP.LT.OR P6, PT, R0, 0xa, !P3 ;  /* 0x0000000a0000780c */ /* 0x000fd60005fc1670 */
[----:B-----5:R-:W-:-:S05]  /*2f4b0*/  @!P1 IMAD R3, R3, R17, RZ ;  /* 0x0000001103039224 */ /* 0x020fca00078e02ff */
[----:B------:R0:W-:Y:S04]  /*2f4c0*/  @!P1 STG.E.U8 desc[UR46][R10.64+0x8], R3 ;  /* 0x000008030a009986 */ /* 0x0001e8000c10112e */
[----:B0-----:R-:W5:Y:S01]  /*2f4d0*/  LDL.LU R3, [R1+0x424] ;  /* 0x0004240001037983 */ /* 0x001f620000300800 */
[----:B----4-:R-:W-:-:S05]  /*2f4e0*/  @!P6 IMAD R2, R2, R17, RZ ;  /* 0x000000110202e224 */ /* 0x010fca00078e02ff */
[----:B------:R0:W-:Y:S04]  /*2f4f0*/  @!P6 STG.E.U8 desc[UR46][R10.64+0x9], R2 ;  /* 0x000009020a00e986 */ /* 0x0001e8000c10112e */
[----:B0-----:R-:W4:Y:S01]  /*2f500*/  LDL.LU R2, [R1+0x428] ;  /* 0x0004280001027983 */ /* 0x001f220000300800 */
[C---:B------:R-:W-:Y:S02]  /*2f510*/  ISETP.LT.OR P0, PT, R0.reuse, 0x11, !P2 ;  /* 0x000000110000780c */ /* 0x040fe40005701670 */
[C---:B------:R-:W-:Y:S02]  /*2f520*/  ISETP.LT.OR P4, PT, R0.reuse, 0x12, !P2 ;  /* 0x000000120000780c */ /* 0x040fe40005781670 */
[----:B------:R-:W-:-:S09]  /*2f530*/  ISETP.LT.OR P5, PT, R0, 0x11, !P3 ;  /* 0x000000110000780c */ /* 0x000fd20005fa1670 */
[-C--:B---3--:R-:W-:Y:S02]  /*2f540*/  @!P0 IMAD R12, R12, R17.reuse, RZ ;  /* 0x000000110c0c8224 */ /* 0x088fe400078e02ff */
[----:B-----5:R-:W-:-:S03]  /*2f550*/  @!P4 IMAD R3, R3, R17, RZ ;  /* 0x000000110303c224 */ /* 0x020fc600078e02ff */
        /* <DEDUP_REMOVED lines=88> */
[C---:B------:R-:W-:Y:S02]  /*2fae0*/  ISETP.LT.OR P6, PT, R0.reuse, 0x41, !P2 ;  /* 0x000000410000780c */ /* 0x040fe400057c1670 */
[----:B------:R-:W-:-:S09]  /*2faf0*/  ISETP.LT.OR P0, PT, R0, 0x42, !P2 ;  /* 0x000000420000780c */ /* 0x000fd20005701670 */
[----:B----4-:R-:W-:-:S05]  /*2fb00*/  @!P1 IMAD R2, R2, R17, RZ ;  /* 0x0000001102029224 */ /* 0x010fca00078e02ff */
[----:B------:R0:W-:Y:S04]  /*2fb10*/  @!P1 STG.E.U8 desc[UR46][R10.64+0x39], R2 ;  /* 0x000039020a009986 */ /* 0x0001e8000c10112e */
[----:B0-----:R-:W4:Y:S01]  /*2fb20*/  LDL.LU R2, [R1+0x484] ;  /* 0x0004840001027983 */ /* 0x001f220000300800 */
[----:B-----5:R-:W-:-:S05]  /*2fb30*/  @!P6 IMAD R3, R3, R17, RZ ;  /* 0x000000110303e224 */ /* 0x020fca00078e02ff */
[----:B------:R0:W-:Y:S04]  /*2fb40*/  @!P6 STG.E.U8 desc[UR46][R4.64+0x40], R3 ;  /* 0x000040030400e986 */ /* 0x0001e8000c10112e */
[----:B0-----:R-:W5:Y:S01]  /*2fb50*/  LDL.LU R3, [R1+0x488] ;  /* 0x0004880001037983 */ /* 0x001f620000300800 */
        /* <DEDUP_REMOVED lines=13> */
[C---:B------:R-:W-:Y:S02]  /*2fc30*/  ISETP.LT.OR P0, PT, R0.reuse, 0x49, !P3 ;  /* 0x000000490000780c */ /* 0x040fe40005f01670 */
[----:B------:R-:W-:-:S02]  /*2fc40*/  ISETP.LT.OR P4, PT, R0, 0x4a, !P3 ;  /* 0x0000004a0000780c */ /* 0x000fc40005f81670 */
[----:B------:R-:W-:-:S05]  /*2fc50*/  ISETP.LT.OR P5, PT, R0, 0x51, !P2 ;  /* 0x000000510000780c */ /* 0x000fca00057a1670 */
[----:B-----5:R-:W-:-:S05]  /*2fc60*/  @!P1 IMAD R3, R3, R17, RZ ;  /* 0x0000001103039224 */ /* 0x020fca00078e02ff */
[----:B------:R3:W-:Y:S01]  /*2fc70*/  @!P1 STG.E.U8 desc[UR46][R4.64+0x48], R3 ;  /* 0x0000480304009986 */ /* 0x0007e2000c10112e */
[----:B------:R-:W-:Y:S01]  /*2fc80*/  ISETP.LT.OR P1, PT, R0, 0x52, !P2 ;  /* 0x000000520000780c */ /* 0x000fe20005721670 */
[-C--:B---3--:R-:W-:Y:S02]  /*2fc90*/  @!P0 IMAD R3, R12, R17.reuse, RZ ;  /* 0x000000110c038224 */ /* 0x088fe400078e02ff */
[----:B------:R-:W3:Y:S01]  /*2fca0*/  LDL.LU R12, [R1+0x298] ;  /* 0x00029800010c7983 */ /* 0x000ee20000300800 */
[----:B----4-:R-:W-:-:S05]  /*2fcb0*/  @!P6 IMAD R2, R2, R17, RZ ;  /* 0x000000110202e224 */ /* 0x010fca00078e02ff */
[----:B------:R0:W-:Y:S01]  /*2fcc0*/  @!P6 STG.E.U8 desc[UR46][R4.64+0x49], R2 ;  /* 0x000049020400e986 */ /* 0x0001e2000c10112e */
[----:B------:R-:W-:-:S03]  /*2fcd0*/  ISETP.LT.OR P6, PT, R0, 0x51, !P3 ;  /* 0x000000510000780c */ /* 0x000fc60005fc1670 */
[----:B------:R1:W-:Y:S01]  /*2fce0*/  @!P0 STG.E.U8 desc[UR46][R10.64+0x48], R3 ;  /* 0x000048030a008986 */ /* 0x0003e2000c10112e */
[----:B------:R-:W-:Y:S01]  /*2fcf0*/  ISETP.LT.OR P0, PT, R0, 0x52, !P3 ;  /* 0x000000520000780c */ /* 0x000fe20005f01670 */
[-C--:B0-----:R-:W-:Y:S02]  /*2fd00*/  @!P4 IMAD R2, R235, R17.reuse, RZ ;  /* 0x00000011eb02c224 */ /* 0x081fe400078e02ff */
[----:B------:R-:W4:Y:S01]  /*2fd10*/  LDL.LU R235, [R1+0x29c] ;  /* 0x00029c0001eb7983 */ /* 0x000f220000300800 */
[----:B-1----:R-:W-:-:S03]  /*2fd20*/  @!P5 IMAD R3, R234, R17, RZ ;  /* 0x00000011ea03d224 */ /* 0x002fc600078e02ff */
[----:B------:R0:W-:Y:S01]  /*2fd30*/  @!P4 STG.E.U8 desc[UR46][R10.64+0x49], R2 ;  /* 0x000049020a00c986 */ /* 0x0001e2000c10112e */
[----:B------:R-:W-:-:S03]  /*2fd40*/  ISETP.LT.OR P4, PT, R0, 0x59, !P2 ;  /* 0x000000590000780c */ /* 0x000fc60005781670 */
[----:B------:R1:W-:Y:S01]  /*2fd50*/  @!P5 STG.E.U8 desc[UR46][R4.64+0x50], R3 ;  /* 0x000050030400d986 */ /* 0x0003e2000c10112e */
[----:B------:R-:W-:-:S03]  /*2fd60*/  ISETP.LT.OR P5, PT, R0, 0x5a, !P2 ;  /* 0x0000005a0000780c */ /* 0x000fc600057a1670 */
[----:B------:R-:W5:Y:S01]  /*2fd70*/  LDL.LU R234, [R1+0x2a0] ;  /* 0x0002a00001ea7983 */ /* 0x000f620000300800 */
[----:B0-----:R-:W-:-:S03]  /*2fd80*/  @!P1 IMAD R2, R233, R17, RZ ;  /* 0x00000011e9029224 */ /* 0x001fc600078e02ff */
[----:B------:R-:W5:Y:S01]  /*2fd90*/  LDL.LU R233, [R1+0x2a4] ;  /* 0x0002a40001e97983 */ /* 0x000f620000300800 */
        /* <DEDUP_REMOVED lines=310> */
[----:B--2---:R-:W-:-:S03]  /*31100*/  @!P4 IMAD R2, R153, R17, RZ ;  /* 0x000000119902c224 */ /* 0x004fc600078e02ff */
[----:B------:R-:W2:Y:S01]  /*31110*/  LDL.LU R153, [R1+0x3dc] ;  /* 0x0003dc0001997983 */ /* 0x000ea20000300800 */
[----:B0-----:R-:W-:-:S03]  /*31120*/  @!P5 IMAD R3, R152, R17, RZ ;  /* 0x000000119803d224 */ /* 0x001fc600078e02ff */
[----:B------:R0:W-:Y:S01]  /*31130*/  @!P4 STG.E.U8 desc[UR46][R10.64+0xe9], R2 ;  /* 0x0000e9020a00c986 */ /* 0x0001e2000c10112e */
[----:B------:R-:W-:-:S03]  /*31140*/  ISETP.LT.OR P4, PT, R0, 0xf9, !P2 ;  /* 0x000000f90000780c */ /* 0x000fc60005781670 */
[----:B------:R1:W-:Y:S01]  /*31150*/  @!P5 STG.E.U8 desc[UR46][R4.64+0xf0], R3 ;  /* 0x0000f0030400d986 */ /* 0x0003e2000c10112e */
[----:B------:R-:W-:-:S03]  /*31160*/  ISETP.LT.OR P5, PT, R0, 0xfa, !P2 ;  /* 0x000000fa0000780c */ /* 0x000fc600057a1670 */
[----:B------:R-:W2:Y:S01]  /*31170*/  LDL.LU R152, [R1+0x3e0] ;  /* 0x0003e00001987983 */ /* 0x000ea20000300800 */
[----:B0-----:R-:W-:-:S03]  /*31180*/  @!P1 IMAD R2, R23, R17, RZ ;  /* 0x0000001117029224 */ /* 0x001fc600078e02ff */
[----:B------:R-:W2:Y:S01]  /*31190*/  LDL.LU R23, [R1+0x3e4] ;  /* 0x0003e40001177983 */ /* 0x000ea20000300800 */
[----:B-1----:R-:W-:-:S03]  /*311a0*/  @!P6 IMAD R3, R22, R17, RZ ;  /* 0x000000111603e224 */ /* 0x002fc600078e02ff */
        /* <DEDUP_REMOVED lines=8> */
[----:B------:R0:W-:Y:S04]  /*31230*/  @!P0 STG.E.U8 desc[UR46][R10.64+0xf1], R2 ;  /* 0x0000f1020a008986 */ /* 0x0001e8000c10112e */
[----:B------:R1:W-:Y:S04]  /*31240*/  @!P4 STG.E.U8 desc[UR46][R4.64+0xf8], R3 ;  /* 0x0000f8030400c986 */ /* 0x0003e8000c10112e */
[----:B------:R-:W2:Y:S01]  /*31250*/  LDL.LU R20, [R1+0x3f0] ;  /* 0x0003f00001147983 */ /* 0x000ea20000300800 */
[----:B0-----:R-:W-:-:S03]  /*31260*/  @!P5 IMAD R2, R15, R17, RZ ;  /* 0x000000110f02d224 */ /* 0x001fc600078e02ff */
[----:B------:R-:W2:Y:S01]  /*31270*/  LDL.LU R15, [R1+0x3f4] ;  /* 0x0003f400010f7983 */ /* 0x000ea20000300800 */
[----:B-1----:R-:W-:-:S03]  /*31280*/  @!P1 IMAD R3, R14, R17, RZ ;  /* 0x000000110e039224 */ /* 0x002fc600078e02ff */
[----:B------:R0:W-:Y:S01]  /*31290*/  @!P5 STG.E.U8 desc[UR46][R4.64+0xf9], R2 ;  /* 0x0000f9020400d986 */ /* 0x0001e2000c10112e */
[----:B------:R-:W-:-:S03]  /*312a0*/  ISETP.GE.AND P0, PT, R155, 0x81, PT ;  /* 0x000000819b00780c */ /* 0x000fc60003f06270 */
[----:B------:R-:W2:Y:S04]  /*312b0*/  LDL.LU R14, [R1+0x3f8] ;  /* 0x0003f800010e7983 */ /* 0x000ea80000300800 */
[----:B------:R1:W-:Y:S01]  /*312c0*/  @!P1 STG.E.U8 desc[UR46][R10.64+0xf8], R3 ;  /* 0x0000f8030a009986 */ /* 0x0003e2000c10112e */
[----:B0-----:R-:W-:Y:S01]  /*312d0*/  @!P6 IMAD R2, R13, R17, RZ ;  /* 0x000000110d02e224 */ /* 0x001fe200078e02ff */
[----:B------:R-:W-:Y:S02]  /*312e0*/  ISETP.GE.AND P1, PT, R155, 0x89, PT ;  /* 0x000000899b00780c */ /* 0x000fe40003f26270 */
[----:B------:R-:W2:Y:S04]  /*312f0*/  LDL.LU R13, [R1+0x3fc] ;  /* 0x0003fc00010d7983 */ /* 0x000ea80000300800 */
[----:B------:R0:W-:Y:S04]  /*31300*/  @!P6 STG.E.U8 desc[UR46][R10.64+0xf9], R2 ;  /* 0x0000f9020a00e986 */ /* 0x0001e8000c10112e */
[----:B-1----:R-:W3:Y:S04]  /*31310*/  LDL.LU R3, [R1+0x200] ;  /* 0x0002000001037983 */ /* 0x002ee80000300800 */
[----:B------:R-:W4:Y:S04]  /*31320*/  LDL.LU R155, [R1+0x294] ;  /* 0x00029400019b7983 */ /* 0x000f280000300800 */
[----:B0-----:R-:W5:Y:S01]  /*31330*/  LDL.LU R2, [R1+0x204] ;  /* 0x0002040001027983 */ /* 0x001f620000300800 */
[----:B------:R-:W-:-:S02]  /*31340*/  ISETP.LT.OR P4, PT, R0, 0x1, !P0 ;  /* 0x000000010000780c */ /* 0x000fc40004781670 */
[----:B------:R-:W-:-:S11]  /*31350*/  ISETP.LT.OR P5, PT, R0, 0x2, !P0 ;  /* 0x000000020000780c */ /* 0x000fd600047a1670 */
[-C--:B---3--:R-:W-:Y:S02]  /*31360*/  @!P4 IMAD R3, R3, R17.reuse, RZ ;  /* 0x000000110303c224 */ /* 0x088fe400078e02ff */
[----:B-----5:R-:W-:-:S03]  /*31370*/  @!P5 IMAD R2, R2, R17, RZ ;  /* 0x000000110202d224 */ /* 0x020fc600078e02ff */
[----:B------:R0:W-:Y:S04]  /*31380*/  @!P4 STG.E.U8 desc[UR46][R6.64], R3 ;  /* 0x000000030600c986 */ /* 0x0001e8000c10112e */
[----:B------:R1:W-:Y:S04]  /*31390*/  @!P5 STG.E.U8 desc[UR46][R6.64+0x1], R2 ;  /* 0x000001020600d986 */ /* 0x0003e8000c10112e */
[----:B0-----:R-:W3:Y:S04]  /*313a0*/  LDL.LU R3, [R1+0x20c] ;  /* 0x00020c0001037983 */ /* 0x001ee80000300800 */
[----:B-1----:R-:W5:Y:S01]  /*313b0*/  LDL.LU R2, [R1+0x208] ;  /* 0x0002080001027983 */ /* 0x002f620000300800 */
[----:B------:R-:W-:-:S02]  /*313c0*/  ISETP.LT.OR P6, PT, R0, 0x1, !P1 ;  /* 0x000000010000780c */ /* 0x000fc40004fc1670 */
[C---:B------:R-:W-:Y:S02]  /*313d0*/  ISETP.LT.OR P4, PT, R0.reuse, 0x2, !P1 ;  /* 0x000000020000780c */ /* 0x040fe40004f81670 */
[----:B------:R-:W-:-:S09]  /*313e0*/  ISETP.LT.OR P5, PT, R0, 0x9, !P0 ;  /* 0x000000090000780c */ /* 0x000fd200047a1670 */
[----:B-----5:R-:W-:-:S05]  /*313f0*/  @!P6 IMAD R2, R2, R17, RZ ;  /* 0x000000110202e224 */ /* 0x020fca00078e02ff */
[----:B------:R0:W-:Y:S04]  /*31400*/  @!P6 STG.E.U8 desc[UR46][R8.64], R2 ;  /* 0x000000020800e986 */ /* 0x0001e8000c10112e */
[----:B0-----:R-:W5:Y:S01]  /*31410*/  LDL.LU R2, [R1+0x210] ;  /* 0x0002100001027983 */ /* 0x001f620000300800 */
[----:B---3--:R-:W-:-:S05]  /*31420*/  @!P4 IMAD R3, R3, R17, RZ ;  /* 0x000000110303c224 */ /* 0x008fca00078e02ff */
[----:B------:R0:W-:Y:S04]  /*31430*/  @!P4 STG.E.U8 desc[UR46][R8.64+0x1], R3 ;  /* 0x000001030800c986 */ /* 0x0001e8000c10112e */
[----:B0-----:R-:W3:Y:S01]  /*31440*/  LDL.LU R3, [R1+0x218] ;  /* 0x0002180001037983 */ /* 0x001ee20000300800 */
[----:B-----5:R-:W-:-:S05]  /*31450*/  @!P5 IMAD R2, R2, R17, RZ ;  /* 0x000000110202d224 */ /* 0x020fca00078e02ff */
[----:B------:R0:W-:Y:S04]  /*31460*/  @!P5 STG.E.U8 desc[UR46][R6.64+0x8], R2 ;  /* 0x000008020600d986 */ /* 0x0001e8000c10112e */
[----:B0-----:R-:W5:Y:S01]  /*31470*/  LDL.LU R2, [R1+0x214] ;  /* 0x0002140001027983 */ /* 0x001f620000300800 */
[C---:B------:R-:W-:Y:S02]  /*31480*/  ISETP.LT.OR P6, PT, R0.reuse, 0xa, !P0 ;  /* 0x0000000a0000780c */ /* 0x040fe400047c1670 */
        /* <DEDUP_REMOVED lines=121> */
[----:B------:R-:W-:-:S11]  /*31c20*/  ISETP.LT.OR P5, PT, R0, 0x4a, !P0 ;  /* 0x0000004a0000780c */ /* 0x000fd600047a1670 */
[-C--:B---3--:R-:W-:Y:S02]  /*31c30*/  @!P4 IMAD R3, R3, R17.reuse, RZ ;  /* 0x000000110303c224 */ /* 0x088fe400078e02ff */
[----:B-----5:R-:W-:-:S05]  /*31c40*/  @!P6 IMAD R2, R2, R17, RZ ;  /* 0x000000110202e224 */ /* 0x020fca00078e02ff */
[----:B------:R4:W-:Y:S01]  /*31c50*/  @!P6 STG.E.U8 desc[UR46][R8.64+0x41], R2 ;  /* 0x000041020800e986 */ /* 0x0009e2000c10112e */
[----:B------:R-:W-:-:S03]  /*31c60*/  ISETP.LT.OR P6, PT, R0, 0x49, !P1 ;  /* 0x000000490000780c */ /* 0x000fc60004fc1670 */
[----:B------:R0:W-:Y:S01]  /*31c70*/  @!P4 STG.E.U8 desc[UR46][R6.64+0x48], R3 ;  /* 0x000048030600c986 */ /* 0x0001e2000c10112e */
[----:B------:R-:W-:Y:S01]  /*31c80*/  ISETP.LT.OR P4, PT, R0, 0x4a, !P1 ;  /* 0x0000004a0000780c */ /* 0x000fe20004f81670 */
[----:B----4-:R-:W-:-:S05]  /*31c90*/  @!P5 IMAD R2, R155, R17, RZ ;  /* 0x000000119b02d224 */ /* 0x010fca00078e02ff */
[----:B------:R1:W-:Y:S01]  /*31ca0*/  @!P5 STG.E.U8 desc[UR46][R6.64+0x49], R2 ;  /* 0x000049020600d986 */ /* 0x0003e2000c10112e */
[----:B------:R-:W-:-:S06]  /*31cb0*/  ISETP.LT.OR P5, PT, R0, 0x51, !P0 ;  /* 0x000000510000780c */ /* 0x000fcc00047a1670 */
[-C--:B0-----:R-:W-:Y:S02]  /*31cc0*/  @!P4 IMAD R3, R235, R17.reuse, RZ ;  /* 0x00000011eb03c224 */ /* 0x081fe400078e02ff */
[----:B-1----:R-:W-:-:S05]  /*31cd0*/  @!P6 IMAD R2, R12, R17, RZ ;  /* 0x000000110c02e224 */ /* 0x002fca00078e02ff */
[----:B------:R0:W-:Y:S01]  /*31ce0*/  @!P6 STG.E.U8 desc[UR46][R8.64+0x48], R2 ;  /* 0x000048020800e986 */ /* 0x0001e2000c10112e */
[----:B------:R-:W-:-:S03]  /*31cf0*/  ISETP.LT.OR P6, PT, R0, 0x52, !P0 ;  /* 0x000000520000780c */ /* 0x000fc600047c1670 */
[----:B------:R1:W-:Y:S01]  /*31d00*/  @!P4 STG.E.U8 desc[UR46][R8.64+0x49], R3 ;  /* 0x000049030800c986 */ /* 0x0003e2000c10112e */
[----:B------:R-:W-:Y:S01]  /*31d10*/  ISETP.LT.OR P4, PT, R0, 0x51, !P1 ;  /* 0x000000510000780c */ /* 0x000fe20004f81670 */
[----:B0-----:R-:W-:-:S05]  /*31d20*/  @!P5 IMAD R2, R234, R17, RZ ;  /* 0x00000011ea02d224 */ /* 0x001fca00078e02ff */
[----:B------:R0:W-:Y:S01]  /*31d30*/  @!P5 STG.E.U8 desc[UR46][R6.64+0x50], R2 ;  /* 0x000050020600d986 */ /* 0x0001e2000c10112e */
[----:B------:R-:W-:-:S06]  /*31d40*/  ISETP.LT.OR P5, PT, R0, 0x52, !P1 ;  /* 0x000000520000780c */ /* 0x000fcc0004fa1670 */
[-C--:B-1----:R-:W-:Y:S02]  /*31d50*/  @!P4 IMAD R3, R232, R17.reuse, RZ ;  /* 0x00000011e803c224 */ /* 0x082fe400078e02ff */
[----:B0-----:R-:W-:-:S05]  /*31d60*/  @!P6 IMAD R2, R233, R17, RZ ;  /* 0x00000011e902e224 */ /* 0x001fca00078e02ff */
        /* <DEDUP_REMOVED lines=232> */
[-C--:B--2---:R-:W-:Y:S02]  /*32bf0*/  @!P4 IMAD R3, R152, R17.reuse, RZ ;  /* 0x000000119803c224 */ /* 0x084fe400078e02ff */
        /* <DEDUP_REMOVED lines=12> */
[----:B------:R-:W-:Y:S01]  /*32cc0*/  @!P4 STG.E.U8 desc[UR46][R8.64+0xf1], R3 ;  /* 0x0000f1030800c986 */ /* 0x000fe2000c10112e */
[----:B0-----:R-:W-:-:S05]  /*32cd0*/  @!P5 IMAD R2, R20, R17, RZ ;  /* 0x000000111402d224 */ /* 0x001fca00078e02ff */
[----:B------:R0:W-:Y:S01]  /*32ce0*/  @!P5 STG.E.U8 desc[UR46][R6.64+0xf8], R2 ;  /* 0x0000f8020600d986 */ /* 0x0001e2000c10112e */
[----:B------:R-:W-:-:S03]  /*32cf0*/  ISETP.LT.OR P5, PT, R0, 0xfa, !P1 ;  /* 0x000000fa0000780c */ /* 0x000fc60004fa1670 */
[----:B0-----:R-:W-:-:S05]  /*32d00*/  @!P6 IMAD R2, R15, R17, RZ ;  /* 0x000000110f02e224 */ /* 0x001fca00078e02ff */
[----:B------:R0:W-:Y:S05]  /*32d10*/  @!P6 STG.E.U8 desc[UR46][R6.64+0xf9], R2 ;  /* 0x0000f9020600e986 */ /* 0x0001ea000c10112e */
[----:B0-----:R-:W-:Y:S02]  /*32d20*/  @!P5 IMAD R2, R13, R17, RZ ;  /* 0x000000110d02d224 */ /* 0x001fe400078e02ff */
        /* <DEDUP_REMOVED lines=83> */
[----:B------:R-:W-:-:S03]  /*33260*/  @!P4 IMAD R3, R14, R17, RZ ;  /* 0x000000110e03c224 */ /* 0x000fc600078e02ff */
        /* <DEDUP_REMOVED lines=9> */
[----:B------:R0:W-:Y:S04]  /*33300*/  @!P4 STG.E.U8 desc[UR46][R8.64+0xf8], R3 ;  /* 0x0000f8030800c986 */ /* 0x0001e8000c10112e */
[----:B------:R1:W-:Y:S04]  /*33310*/  @!P5 STG.E.U8 desc[UR46][R8.64+0xf9], R2 ;  /* 0x0000f9020800d986 */ /* 0x0003e8000c10112e */
[----:B0-----:R-:W2:Y:S04]  /*33320*/  LDL.LU R3, [R1+0x4] ;  /* 0x0000040001037983 */ /* 0x001ea80000300800 */
[----:B-1----:R-:W3:Y:S01]  /*33330*/  LDL.LU R2, [R1] ;  /* 0x0000000001027983 */ /* 0x002ee20000300800 */
[----:B------:R-:W-:-:S02]  /*33340*/  ISETP.LT.OR P6, PT, R0, 0x101, !P2 ;  /* 0x000001010000780c */ /* 0x000fc400057c1670 */
[C---:B------:R-:W-:Y:S02]  /*33350*/  ISETP.LT.OR P4, PT, R0.reuse, 0x102, !P2 ;  /* 0x000001020000780c */ /* 0x040fe40005781670 */
[----:B------:R-:W-:-:S09]  /*33360*/  ISETP.LT.OR P5, PT, R0, 0x101, !P3 ;  /* 0x000001010000780c */ /* 0x000fd20005fa1670 */
[----:B---3--:R-:W-:-:S05]  /*33370*/  @!P6 IMAD R2, R2, R17, RZ ;  /* 0x000000110202e224 */ /* 0x008fca00078e02ff */
[----:B------:R0:W-:Y:S04]  /*33380*/  @!P6 STG.E.U8 desc[UR46][R4.64+0x100], R2 ;  /* 0x000100020400e986 */ /* 0x0001e8000c10112e */
[----:B0-----:R-:W3:Y:S01]  /*33390*/  LDL.LU R2, [R1+0x8] ;  /* 0x0000080001027983 */ /* 0x001ee20000300800 */
[----:B--2---:R-:W-:-:S05]  /*333a0*/  @!P4 IMAD R3, R3, R17, RZ ;  /* 0x000000110303c224 */ /* 0x004fca00078e02ff */
[----:B------:R0:W-:Y:S04]  /*333b0*/  @!P4 STG.E.U8 desc[UR46][R4.64+0x101], R3 ;  /* 0x000101030400c986 */ /* 0x0001e8000c10112e */
[----:B0-----:R-:W2:Y:S01]  /*333c0*/  LDL.LU R3, [R1+0x10] ;  /* 0x0000100001037983 */ /* 0x001ea20000300800 */
[----:B---3--:R-:W-:-:S05]  /*333d0*/  @!P5 IMAD R2, R2, R17, RZ ;  /* 0x000000110202d224 */ /* 0x008fca00078e02ff */
[----:B------:R0:W-:Y:S04]  /*333e0*/  @!P5 STG.E.U8 desc[UR46][R10.64+0x100], R2 ;  /* 0x000100020a00d986 */ /* 0x0001e8000c10112e */
[----:B0-----:R-:W3:Y:S01]  /*333f0*/  LDL.LU R2, [R1+0xc] ;  /* 0x00000c0001027983 */ /* 0x001ee20000300800 */
[C---:B------:R-:W-:Y:S02]  /*33400*/  ISETP.LT.OR P6, PT, R0.reuse, 0x102, !P3 ;  /* 0x000001020000780c */ /* 0x040fe40005fc1670 */
        /* <DEDUP_REMOVED lines=120> */
[----:B------:R-:W-:-:S13]  /*33b90*/  ISETP.LT.OR P4, PT, R0, 0x141, !P3 ;  /* 0x000001410000780c */ /* 0x000fda0005f81670 */
[-C--:B--2---:R-:W-:Y:S02]  /*33ba0*/  @!P4 IMAD R3, R3, R17.reuse, RZ ;  /* 0x000000110303c224 */ /* 0x084fe400078e02ff */
[----:B---3--:R-:W-:-:S05]  /*33bb0*/  @!P6 IMAD R2, R2, R17, RZ ;  /* 0x000000110202e224 */ /* 0x008fca00078e02ff */
[----:B------:R0:W-:Y:S04]  /*33bc0*/  @!P6 STG.E.U8 desc[UR46][R4.64+0x141], R2 ;  /* 0x000141020400e986 */ /* 0x0001e8000c10112e */
[----:B0-----:R-:W2:Y:S04]  /*33bd0*/  LDL.LU R2, [R1+0x8c] ;  /* 0x00008c0001027983 */ /* 0x001ea80000300800 */
[----:B------:R0:W-:Y:S04]  /*33be0*/  @!P4 STG.E.U8 desc[UR46][R10.64+0x140], R3 ;  /* 0x000140030a00c986 */ /* 0x0001e8000c10112e */
[----:B0-----:R-:W3:Y:S01]  /*33bf0*/  LDL.LU R3, [R1+0x9c] ;  /* 0x00009c0001037983 */ /* 0x001ee20000300800 */
[----:B------:R-:W-:-:S02]  /*33c00*/  ISETP.LT.OR P5, PT, R0, 0x142, !P3 ;  /* 0x000001420000780c */ /* 0x000fc40005fa1670 */
[C---:B------:R-:W-:Y:S02]  /*33c10*/  ISETP.LT.OR P6, PT, R0.reuse, 0x149, !P2 ;  /* 0x000001490000780c */ /* 0x040fe400057c1670 */
[----:B------:R-:W-:-:S11]  /*33c20*/  ISETP.LT.OR P4, PT, R0, 0x14a, !P2 ;  /* 0x0000014a0000780c */ /* 0x000fd60005781670 */
[-C--:B------:R-:W-:Y:S02]  /*33c30*/  @!P6 IMAD R13, R13, R17.reuse, RZ ;  /* 0x000000110d0de224 */ /* 0x080fe400078e02ff */
[-C--:B------:R-:W-:Y:S02]  /*33c40*/  @!P4 IMAD R15, R15, R17.reuse, RZ ;  /* 0x000000110f0fc224 */ /* 0x080fe400078e02ff */
[----:B--2---:R-:W-:-:S05]  /*33c50*/  @!P5 IMAD R2, R2, R17, RZ ;  /* 0x000000110202d224 */ /* 0x004fca00078e02ff */
[----:B------:R-:W-:Y:S01]  /*33c60*/  @!P5 STG.E.U8 desc[UR46][R10.64+0x141], R2 ;  /* 0x000141020a00d986 */ /* 0x000fe2000c10112e */
[----:B------:R-:W-:-:S03]  /*33c70*/  ISETP.LT.OR P5, PT, R0, 0x149, !P3 ;  /* 0x000001490000780c */ /* 0x000fc60005fa1670 */
[----:B------:R5:W-:Y:S01]  /*33c80*/  @!P6 STG.E.U8 desc[UR46][R4.64+0x148], R13 ;  /* 0x0001480d0400e986 */ /* 0x000be2000c10112e */
[----:B------:R-:W-:-:S03]  /*33c90*/  ISETP.LT.OR P6, PT, R0, 0x14a, !P3 ;  /* 0x0000014a0000780c */ /* 0x000fc60005fc1670 */
[----:B------:R0:W-:Y:S01]  /*33ca0*/  @!P4 STG.E.U8 desc[UR46][R4.64+0x149], R15 ;  /* 0x0001490f0400c986 */ /* 0x0001e2000c10112e */
[----:B------:R-:W-:-:S05]  /*33cb0*/  ISETP.LT.OR P4, PT, R0, 0x151, !P2 ;  /* 0x000001510000780c */ /* 0x000fca0005781670 */
[----:B----4-:R-:W-:-:S04]  /*33cc0*/  @!P5 IMAD R21, R21, R17, RZ ;  /* 0x000000111515d224 */ /* 0x010fc800078e02ff */
[----:B---3--:R-:W-:Y:S01]  /*33cd0*/  @!P6 IMAD R3, R3, R17, RZ ;  /* 0x000000110303e224 */ /* 0x008fe200078e02ff */
[----:B------:R-:W-:Y:S01]  /*33ce0*/  @!P5 STG.E.U8 desc[UR46][R10.64+0x148], R21 ;  /* 0x000148150a00d986 */ /* 0x000fe2000c10112e */
[----:B------:R-:W-:-:S03]  /*33cf0*/  ISETP.LT.OR P5, PT, R0, 0x152, !P2 ;  /* 0x000001520000780c */ /* 0x000fc600057a1670 */
[----:B------:R1:W-:Y:S01]  /*33d00*/  @!P6 STG.E.U8 desc[UR46][R10.64+0x149], R3 ;  /* 0x000149030a00e986 */ /* 0x0003e2000c10112e */
[----:B------:R-:W-:Y:S01]  /*33d10*/  ISETP.LT.OR P6, PT, R0, 0x151, !P3 ;  /* 0x000001510000780c */ /* 0x000fe20005fc1670 */
[----:B-----5:R-:W-:-:S05]  /*33d20*/  @!P4 IMAD R13, R155, R17, RZ ;  /* 0x000000119b0dc224 */ /* 0x020fca00078e02ff */
[----:B------:R2:W-:Y:S01]  /*33d30*/  @!P4 STG.E.U8 desc[UR46][R4.64+0x150], R13 ;  /* 0x0001500d0400c986 */ /* 0x0005e2000c10112e */
[----:B------:R-:W-:Y:S02]  /*33d40*/  ISETP.LT.OR P4, PT, R0, 0x152, !P3 ;  /* 0x000001520000780c */ /* 0x000fe40005f81670 */
[----:B------:R-:W-:-:S04]  /*33d50*/  @!P5 IMAD R23, R23, R17, RZ ;  /* 0x000000111717d224 */ /* 0x000fc800078e02ff */
[----:B0-----:R-:W-:Y:S01]  /*33d60*/  @!P6 IMAD R15, R12, R17, RZ ;  /* 0x000000110c0fe224 */ /* 0x001fe200078e02ff */
[----:B------:R-:W-:Y:S01]  /*33d70*/  @!P5 STG.E.U8 desc[UR46][R4.64+0x151], R23 ;  /* 0x000151170400d986 */ /* 0x000fe2000c10112e */
[----:B------:R-:W-:-:S03]  /*33d80*/  ISETP.LT.OR P5, PT, R0, 0x159, !P2 ;  /* 0x000001590000780c */ /* 0x000fc600057a1670 */
[----:B------:R0:W-:Y:S01]  /*33d90*/  @!P6 STG.E.U8 desc[UR46][R10.64+0x150], R15 ;  /* 0x0001500f0a00e986 */ /* 0x0001e2000c10112e */
[----:B------:R-:W-:Y:S01]  /*33da0*/  ISETP.LT.OR P6, PT, R0, 0x15a, !P2 ;  /* 0x0000015a0000780c */ /* 0x000fe200057c1670 */
[----:B-1----:R-:W-:-:S05]  /*33db0*/  @!P4 IMAD R3, R235, R17, RZ ;  /* 0x00000011eb03c224 */ /* 0x002fca00078e02ff */
[----:B------:R1:W-:Y:S01]  /*33dc0*/  @!P4 STG.E.U8 desc[UR46][R10.64+0x151], R3 ;  /* 0x000151030a00c986 */ /* 0x0003e2000c10112e */
[----:B------:R-:W-:Y:S02]  /*33dd0*/  ISETP.LT.OR P4, PT, R0, 0x159, !P3 ;  /* 0x000001590000780c */ /* 0x000fe40005f81670 */
[----:B------:R-:W-:-:S04]  /*33de0*/  @!P5 IMAD R21, R234, R17, RZ ;  /* 0x00000011ea15d224 */ /* 0x000fc800078e02ff */
[----:B--2---:R-:W-:Y:S01]  /*33df0*/  @!P6 IMAD R13, R233, R17, RZ ;  /* 0x00000011e90de224 */ /* 0x004fe200078e02ff */
[----:B------:R-:W-:Y:S01]  /*33e00*/  @!P5 STG.E.U8 desc[UR46][R4.64+0x158], R21 ;  /* 0x000158150400d986 */ /* 0x000fe2000c10112e */
[----:B------:R-:W-:-:S03]  /*33e10*/  ISETP.LT.OR P5, PT, R0, 0x15a, !P3 ;  /* 0x0000015a0000780c */ /* 0x000fc60005fa1670 */
[----:B------:R2:W-:Y:S01]  /*33e20*/  @!P6 STG.E.U8 desc[UR46][R4.64+0x159], R13 ;  /* 0x0001590d0400e986 */ /* 0x0005e2000c10112e */
[----:B------:R-:W-:Y:S01]  /*33e30*/  ISETP.LT.OR P6, PT, R0, 0x161, !P2 ;  /* 0x000001610000780c */ /* 0x000fe200057c1670 */
[----:B0-----:R-:W-:-:S05]  /*33e40*/  @!P4 IMAD R15, R232, R17, RZ ;  /* 0x00000011e80fc224 */ /* 0x001fca00078e02ff */
[----:B------:R0:W-:Y:S01]  /*33e50*/  @!P4 STG.E.U8 desc[UR46][R10.64+0x158], R15 ;  /* 0x0001580f0a00c986 */ /* 0x0001e2000c10112e */
[----:B------:R-:W-:Y:S02]  /*33e60*/  ISETP.LT.OR P4, PT, R0, 0x162, !P2 ;  /* 0x000001620000780c */ /* 0x000fe40005781670 */
[----:B------:R-:W-:-:S04]  /*33e70*/  @!P5 IMAD R23, R231, R17, RZ ;  /* 0x00000011e717d224 */ /* 0x000fc800078e02ff */
[----:B-1----:R-:W-:Y:S01]  /*33e80*/  @!P6 IMAD R3, R230, R17, RZ ;  /* 0x00000011e603e224 */ /* 0x002fe200078e02ff */
[----:B------:R-:W-:Y:S01]  /*33e90*/  @!P5 STG.E.U8 desc[UR46][R10.64+0x159], R23 ;  /* 0x000159170a00d986 */ /* 0x000fe2000c10112e */
[----:B------:R-:W-:-:S03]  /*33ea0*/  ISETP.LT.OR P5, PT, R0, 0x161, !P3 ;  /* 0x000001610000780c */ /* 0x000fc60005fa1670 */
[----:B------:R1:W-:Y:S01]  /*33eb0*/  @!P6 STG.E.U8 desc[UR46][R4.64+0x160], R3 ;  /* 0x000160030400e986 */ /* 0x0003e2000c10112e */
[----:B------:R-:W-:Y:S01]  /*33ec0*/  ISETP.LT.OR P6, PT, R0, 0x162, !P3 ;  /* 0x000001620000780c */ /* 0x000fe20005fc1670 */
[----:B--2---:R-:W-:-:S05]  /*33ed0*/  @!P4 IMAD R13, R229, R17, RZ ;  /* 0x00000011e50dc224 */ /* 0x004fca00078e02ff */
        /* <DEDUP_REMOVED lines=218> */
[----:B------:R-:W-:Y:S01]  /*34c80*/  @!P5 IMAD R21, R156, R17, RZ ;  /* 0x000000119c15d224 */ /* 0x000fe200078e02ff */
[----:B------:R-:W-:-:S03]  /*34c90*/  ISETP.LT.OR P2, PT, R0, 0x1fa, !P2 ;  /* 0x000001fa0000780c */ /* 0x000fc60005741670 */
[-C--:B0-----:R-:W-:Y:S01]  /*34ca0*/  @!P6 IMAD R15, R153, R17.reuse, RZ ;  /* 0x00000011990fe224 */ /* 0x081fe200078e02ff */
[----:B------:R0:W-:Y:S01]  /*34cb0*/  @!P5 STG.E.U8 desc[UR46][R10.64+0x1f0], R21 ;  /* 0x0001f0150a00d986 */ /* 0x0001e2000c10112e */
[C---:B------:R-:W-:Y:S02]  /*34cc0*/  ISETP.LT.OR P5, PT, R0.reuse, 0x1f9, !P3 ;  /* 0x000001f90000780c */ /* 0x040fe40005fa1670 */
[C---:B------:R-:W-:Y:S01]  /*34cd0*/  ISETP.LT.OR P3, PT, R0.reuse, 0x1fa, !P3 ;  /* 0x000001fa0000780c */ /* 0x040fe20005f61670 */
[----:B------:R3:W-:Y:S01]  /*34ce0*/  @!P6 STG.E.U8 desc[UR46][R10.64+0x1f1], R15 ;  /* 0x0001f10f0a00e986 */ /* 0x0007e2000c10112e */
[----:B------:R-:W-:Y:S01]  /*34cf0*/  ISETP.LT.OR P6, PT, R0, 0x101, !P0 ;  /* 0x000001010000780c */ /* 0x000fe200047c1670 */
[----:B-1----:R-:W-:-:S03]  /*34d00*/  @!P4 IMAD R3, R152, R17, RZ ;  /* 0x000000119803c224 */ /* 0x002fc600078e02ff */
[-C--:B--2---:R-:W-:Y:S02]  /*34d10*/  @!P2 IMAD R13, R22, R17.reuse, RZ ;  /* 0x00000011160da224 */ /* 0x084fe400078e02ff */
[----:B------:R1:W-:Y:S03]  /*34d20*/  @!P4 STG.E.U8 desc[UR46][R4.64+0x1f8], R3 ;  /* 0x0001f8030400c986 */ /* 0x0003e6000c10112e */
[-C--:B------:R-:W-:Y:S01]  /*34d30*/  @!P5 IMAD R23, R20, R17.reuse, RZ ;  /* 0x000000111417d224 */ /* 0x080fe200078e02ff */
[----:B------:R2:W-:Y:S01]  /*34d40*/  @!P2 STG.E.U8 desc[UR46][R4.64+0x1f9], R13 ;  /* 0x0001f90d0400a986 */ /* 0x0005e2000c10112e */
[-C--:B0-----:R-:W-:Y:S01]  /*34d50*/  @!P3 IMAD R21, R14, R17.reuse, RZ ;  /* 0x000000110e15b224 */ /* 0x081fe200078e02ff */
[----:B------:R-:W-:Y:S01]  /*34d60*/  ISETP.LT.OR P2, PT, R0, 0x102, !P0 ;  /* 0x000001020000780c */ /* 0x000fe20004741670 */
[----:B---3--:R-:W-:Y:S01]  /*34d70*/  @!P6 IMAD R15, R24, R17, RZ ;  /* 0x00000011180fe224 */ /* 0x008fe200078e02ff */
[C---:B------:R-:W-:Y:S01]  /*34d80*/  ISETP.LT.OR P4, PT, R0.reuse, 0x101, !P1 ;  /* 0x000001010000780c */ /* 0x040fe20004f81670 */
[----:B------:R-:W-:Y:S01]  /*34d90*/  @!P5 STG.E.U8 desc[UR46][R10.64+0x1f8], R23 ;  /* 0x0001f8170a00d986 */ /* 0x000fe2000c10112e */
[----:B------:R-:W-:-:S03]  /*34da0*/  ISETP.LT.OR P5, PT, R0, 0x102, !P1 ;  /* 0x000001020000780c */ /* 0x000fc60004fa1670 */
[----:B------:R-:W-:Y:S01]  /*34db0*/  @!P3 STG.E.U8 desc[UR46][R10.64+0x1f9], R21 ;  /* 0x0001f9150a00b986 */ /* 0x000fe2000c10112e */
[----:B------:R-:W-:-:S03]  /*34dc0*/  ISETP.LT.OR P3, PT, R0, 0x109, !P0 ;  /* 0x000001090000780c */ /* 0x000fc60004761670 */
[----:B------:R-:W-:Y:S01]  /*34dd0*/  @!P6 STG.E.U8 desc[UR46][R6.64+0x100], R15 ;  /* 0x0001000f0600e986 */ /* 0x000fe2000c10112e */
[----:B------:R-:W-:Y:S01]  /*34de0*/  ISETP.LT.OR P6, PT, R0, 0x10a, !P0 ;  /* 0x0000010a0000780c */ /* 0x000fe200047c1670 */
[-C--:B------:R-:W-:Y:S02]  /*34df0*/  @!P2 IMAD R25, R25, R17.reuse, RZ ;  /* 0x000000111919a224 */ /* 0x080fe400078e02ff */
[-C--:B-1----:R-:W-:Y:S02]  /*34e00*/  @!P4 IMAD R3, R26, R17.reuse, RZ ;  /* 0x000000111a03c224 */ /* 0x082fe400078e02ff */
[-C--:B------:R-:W-:Y:S01]  /*34e10*/  @!P5 IMAD R27, R27, R17.reuse, RZ ;  /* 0x000000111b1bd224 */ /* 0x080fe200078e02ff */
[----:B------:R-:W-:Y:S01]  /*34e20*/  @!P2 STG.E.U8 desc[UR46][R6.64+0x101], R25 ;  /* 0x000101190600a986 */ /* 0x000fe2000c10112e */
[----:B------:R-:W-:Y:S02]  /*34e30*/  ISETP.LT.OR P2, PT, R0, 0x10a, !P1 ;  /* 0x0000010a0000780c */ /* 0x000fe40004f41670 */
[----:B--2---:R-:W-:Y:S01]  /*34e40*/  @!P3 IMAD R5, R28, R17, RZ ;  /* 0x000000111c05b224 */ /* 0x004fe200078e02ff */
[----:B------:R0:W-:Y:S01]  /*34e50*/  @!P4 STG.E.U8 desc[UR46][R8.64+0x100], R3 ;  /* 0x000100030800c986 */ /* 0x0001e2000c10112e */
[----:B------:R-:W-:-:S02]  /*34e60*/  ISETP.LT.OR P4, PT, R0, 0x109, !P1 ;  /* 0x000001090000780c */ /* 0x000fc40004f81670 */
[----:B------:R-:W-:Y:S01]  /*34e70*/  @!P6 IMAD R29, R29, R17, RZ ;  /* 0x000000111d1de224 */ /* 0x000fe200078e02ff */
[----:B------:R-:W-:Y:S01]  /*34e80*/  @!P5 STG.E.U8 desc[UR46][R8.64+0x101], R27 ;  /* 0x0001011b0800d986 */ /* 0x000fe2000c10112e */
[----:B------:R-:W-:-:S03]  /*34e90*/  ISETP.LT.OR P5, PT, R0, 0x111, !P0 ;  /* 0x000001110000780c */ /* 0x000fc600047a1670 */
[----:B------:R1:W-:Y:S01]  /*34ea0*/  @!P3 STG.E.U8 desc[UR46][R6.64+0x108], R5 ;  /* 0x000108050600b986 */ /* 0x0003e2000c10112e */
[----:B------:R-:W-:-:S03]  /*34eb0*/  ISETP.LT.OR P3, PT, R0, 0x112, !P0 ;  /* 0x000001120000780c */ /* 0x000fc60004761670 */
[----:B------:R-:W-:Y:S01]  /*34ec0*/  @!P6 STG.E.U8 desc[UR46][R6.64+0x109], R29 ;  /* 0x0001091d0600e986 */ /* 0x000fe2000c10112e */
[----:B------:R-:W-:Y:S01]  /*34ed0*/  ISETP.LT.OR P6, PT, R0, 0x111, !P1 ;  /* 0x000001110000780c */ /* 0x000fe20004fc1670 */
[-C--:B------:R-:W-:Y:S02]  /*34ee0*/  @!P2 IMAD R31, R31, R17.reuse, RZ ;  /* 0x000000111f1fa224 */ /* 0x080fe400078e02ff */
[-C--:B0-----:R-:W-:Y:S02]  /*34ef0*/  @!P4 IMAD R3, R30, R17.reuse, RZ ;  /* 0x000000111e03c224 */ /* 0x081fe400078e02ff */
[-C--:B------:R-:W-:Y:S01]  /*34f00*/  @!P5 IMAD R11, R32, R17.reuse, RZ ;  /* 0x00000011200bd224 */ /* 0x080fe200078e02ff */
[----:B------:R-:W-:Y:S01]  /*34f10*/  @!P2 STG.E.U8 desc[UR46][R8.64+0x109], R31 ;  /* 0x0001091f0800a986 */ /* 0x000fe2000c10112e */
[C---:B------:R-:W-:Y:S02]  /*34f20*/  ISETP.LT.OR P2, PT, R0.reuse, 0x112, !P1 ;  /* 0x000001120000780c */ /* 0x040fe40004f41670 */
[----:B------:R-:W-:Y:S01]  /*34f30*/  @!P3 IMAD R33, R33, R17, RZ ;  /* 0x000000112121b224 */ /* 0x000fe200078e02ff */
[----:B------:R0:W-:Y:S01]  /*34f40*/  @!P4 STG.E.U8 desc[UR46][R8.64+0x108], R3 ;  /* 0x000108030800c986 */ /* 0x0001e2000c10112e */
[----:B------:R-:W-:-:S02]  /*34f50*/  ISETP.LT.OR P4, PT, R0, 0x119, !P0 ;  /* 0x000001190000780c */ /* 0x000fc40004781670 */
[----:B-1----:R-:W-:Y:S01]  /*34f60*/  @!P6 IMAD R5, R34, R17, RZ ;  /* 0x000000112205e224 */ /* 0x002fe200078e02ff */
[----:B------:R-:W-:Y:S01]  /*34f70*/  @!P5 STG.E.U8 desc[UR46][R6.64+0x110], R11 ;  /* 0x0001100b0600d986 */ /* 0x000fe2000c10112e */
[----:B------:R-:W-:-:S03]  /*34f80*/  ISETP.LT.OR P5, PT, R0, 0x11a, !P0 ;  /* 0x0000011a0000780c */ /* 0x000fc600047a1670 */
[----:B------:R-:W-:Y:S01]  /*34f90*/  @!P3 STG.E.U8 desc[UR46][R6.64+0x111], R33 ;  /* 0x000111210600b986 */ /* 0x000fe2000c10112e */
[----:B------:R-:W-:-:S03]  /*34fa0*/  ISETP.LT.OR P3, PT, R0, 0x119, !P1 ;  /* 0x000001190000780c */ /* 0x000fc60004f61670 */
[----:B------:R1:W-:Y:S01]  /*34fb0*/  @!P6 STG.E.U8 desc[UR46][R8.64+0x110], R5 ;  /* 0x000110050800e986 */ /* 0x0003e2000c10112e */
[----:B------:R-:W-:Y:S01]  /*34fc0*/  ISETP.LT.OR P6, PT, R0, 0x11a, !P1 ;  /* 0x0000011a0000780c */ /* 0x000fe20004fc1670 */
[-C--:B------:R-:W-:Y:S02]  /*34fd0*/  @!P2 IMAD R35, R35, R17.reuse, RZ ;  /* 0x000000112323a224 */ /* 0x080fe400078e02ff */
[-C--:B0-----:R-:W-:Y:S02]  /*34fe0*/  @!P4 IMAD R3, R36, R17.reuse, RZ ;  /* 0x000000112403c224 */ /* 0x081fe400078e02ff */
[----:B------:R-:W-:Y:S01]  /*34ff0*/  @!P5 IMAD R37, R37, R17, RZ ;  /* 0x000000112525d224 */ /* 0x000fe200078e02ff */
[----:B------:R-:W-:Y:S01]  /*35000*/  @!P2 STG.E.U8 desc[UR46][R8.64+0x111], R35 ;  /* 0x000111230800a986 */ /* 0x000fe2000c10112e */
[----:B------:R-:W-:-:S03]  /*35010*/  ISETP.LT.OR P2, PT, R0, 0x122, !P0 ;  /* 0x000001220000780c */ /* 0x000fc60004741670 */
[----:B------:R0:W-:Y:S01]  /*35020*/  @!P4 STG.E.U8 desc[UR46][R6.64+0x118], R3 ;  /* 0x000118030600c986 */ /* 0x0001e2000c10112e */
[-C--:B-1----:R-:W-:Y:S01]  /*35030*/  @!P3 IMAD R5, R38, R17.reuse, RZ ;  /* 0x000000112605b224 */ /* 0x082fe200078e02ff */
[C---:B------:R-:W-:Y:S01]  /*35040*/  ISETP.LT.OR P4, PT, R0.reuse, 0x121, !P0 ;  /* 0x000001210000780c */ /* 0x040fe20004781670 */
        /* <DEDUP_REMOVED lines=9> */
[----:B------:R-:W-:-:S03]  /*350e0*/  @!P5 IMAD R11, R42, R17, RZ ;  /* 0x000000112a0bd224 */ /* 0x000fc600078e02ff */
[----:B------:R0:W-:Y:S01]  /*350f0*/  @!P4 STG.E.U8 desc[UR46][R6.64+0x120], R3 ;  /* 0x000120030600c986 */ /* 0x0001e2000c10112e */
[-C--:B------:R-:W-:Y:S01]  /*35100*/  @!P3 IMAD R43, R43, R17.reuse, RZ ;  /* 0x000000112b2bb224 */ /* 0x080fe200078e02ff */
[----:B------:R-:W-:Y:S02]  /*35110*/  ISETP.LT.OR P4, PT, R0, 0x129, !P1 ;  /* 0x000001290000780c */ /* 0x000fe40004f81670 */
[----:B------:R-:W-:Y:S01]  /*35120*/  @!P2 STG.E.U8 desc[UR46][R6.64+0x121], R41 ;  /* 0x000121290600a986 */ /* 0x000fe2000c10112e */
[----:B-1----:R-:W-:Y:S01]  /*35130*/  @!P6 IMAD R5, R44, R17, RZ ;  /* 0x000000112c05e224 */ /* 0x002fe200078e02ff */
[C---:B------:R-:W-:Y:S02]  /*35140*/  ISETP.LT.OR P2, PT, R0.reuse, 0x12a, !P0 ;  /* 0x0000012a0000780c */ /* 0x040fe40004741670 */
[----:B------:R-:W-:Y:S01]  /*35150*/  @!P5 STG.E.U8 desc[UR46][R8.64+0x120], R11 ;  /* 0x0001200b0800d986 */ /* 0x000fe2000c10112e */
[----:B------:R-:W-:-:S03]  /*35160*/  ISETP.LT.OR P5, PT, R0, 0x12a, !P1 ;  /* 0x0000012a0000780c */ /* 0x000fc60004fa1670 */
[----:B------:R-:W-:Y:S01]  /*35170*/  @!P3 STG.E.U8 desc[UR46][R8.64+0x121], R43 ;  /* 0x0001212b0800b986 */ /* 0x000fe2000c10112e */
[----:B------:R-:W-:-:S03]  /*35180*/  ISETP.LT.OR P3, PT, R0, 0x131, !P0 ;  /* 0x000001310000780c */ /* 0x000fc60004761670 */
[----:B------:R1:W-:Y:S01]  /*35190*/  @!P6 STG.E.U8 desc[UR46][R6.64+0x128], R5 ;  /* 0x000128050600e986 */ /* 0x0003e2000c10112e */
[----:B------:R-:W-:Y:S01]  /*351a0*/  ISETP.LT.OR P6, PT, R0, 0x132, !P0 ;  /* 0x000001320000780c */ /* 0x000fe200047c1670 */
[-C--:B0-----:R-:W-:Y:S02]  /*351b0*/  @!P4 IMAD R3, R46, R17.reuse, RZ ;  /* 0x000000112e03c224 */ /* 0x081fe400078e02ff */
[-C--:B------:R-:W-:Y:S02]  /*351c0*/  @!P2 IMAD R45, R45, R17.reuse, RZ ;  /* 0x000000112d2da224 */ /* 0x080fe400078e02ff */
[----:B------:R-:W-:-:S03]  /*351d0*/  @!P5 IMAD R47, R47, R17, RZ ;  /* 0x000000112f2fd224 */ /* 0x000fc600078e02ff */
[----:B------:R-:W-:Y:S01]  /*351e0*/  @!P2 STG.E.U8 desc[UR46][R6.64+0x129], R45 ;  /* 0x0001292d0600a986 */ /* 0x000fe2000c10112e */
[----:B-1----:R-:W-:-:S04]  /*351f0*/  @!P3 IMAD R5, R48, R17, RZ ;  /* 0x000000113005b224 */ /* 0x002fc800078e02ff */
[----:B------:R-:W-:Y:S01]  /*35200*/  @!P6 IMAD R49, R49, R17, RZ ;  /* 0x000000113131e224 */ /* 0x000fe200078e02ff */
[----:B------:R0:W-:Y:S01]  /*35210*/  @!P4 STG.E.U8 desc[UR46][R8.64+0x128], R3 ;  /* 0x000128030800c986 */ /* 0x0001e2000c10112e */
[C---:B------:R-:W-:Y:S02]  /*35220*/  ISETP.LT.OR P2, PT, R0.reuse, 0x132, !P1 ;  /* 0x000001320000780c */ /* 0x040fe40004f41670 */
[C---:B------:R-:W-:Y:S01]  /*35230*/  ISETP.LT.OR P4, PT, R0.reuse, 0x131, !P1 ;  /* 0x000001310000780c */ /* 0x040fe20004f81670 */
        /* <DEDUP_REMOVED lines=9> */
[----:B------:R-:W-:Y:S03]  /*352d0*/  @!P2 STG.E.U8 desc[UR46][R8.64+0x131], R51 ;  /* 0x000131330800a986 */ /* 0x000fe6000c10112e */
[----:B------:R-:W-:Y:S01]  /*352e0*/  @!P3 IMAD R53, R53, R17, RZ ;  /* 0x000000113535b224 */ /* 0x000fe200078e02ff */
[----:B------:R0:W-:Y:S01]  /*352f0*/  @!P4 STG.E.U8 desc[UR46][R8.64+0x130], R3 ;  /* 0x000130030800c986 */ /* 0x0001e2000c10112e */
[----:B------:R-:W-:-:S02]  /*35300*/  ISETP.LT.OR P2, PT, R0, 0x13a, !P1 ;  /* 0x0000013a0000780c */ /* 0x000fc40004f41670 */
[----:B-1----:R-:W-:Y:S01]  /*35310*/  @!P6 IMAD R5, R54, R17, RZ ;  /* 0x000000113605e224 */ /* 0x002fe200078e02ff */
[C---:B------:R-:W-:Y:S01]  /*35320*/  ISETP.LT.OR P4, PT, R0.reuse, 0x141, !P0 ;  /* 0x000001410000780c */ /* 0x040fe20004781670 */
        /* <DEDUP_REMOVED lines=8> */
[-C--:B------:R-:W-:Y:S01]  /*353b0*/  @!P5 IMAD R57, R57, R17.reuse, RZ ;  /* 0x000000113939d224 */ /* 0x080fe200078e02ff */
[----:B------:R-:W-:Y:S01]  /*353c0*/  @!P2 STG.E.U8 desc[UR46][R8.64+0x139], R55 ;  /* 0x000139370800a986 */ /* 0x000fe2000c10112e */
[----:B------:R-:W-:Y:S02]  /*353d0*/  ISETP.LT.OR P2, PT, R0, 0x14a, !P0 ;  /* 0x0000014a0000780c */ /* 0x000fe40004741670 */
[----:B-1----:R-:W-:-:S04]  /*353e0*/  @!P3 IMAD R5, R58, R17, RZ ;  /* 0x000000113a05b224 */ /* 0x002fc800078e02ff */
[----:B------:R-:W-:Y:S01]  /*353f0*/  @!P6 IMAD R59, R59, R17, RZ ;  /* 0x000000113b3be224 */ /* 0x000fe200078e02ff */
[----:B------:R0:W-:Y:S01]  /*35400*/  @!P4 STG.E.U8 desc[UR46][R6.64+0x140], R3 ;  /* 0x000140030600c986 */ /* 0x0001e2000c10112e */
[----:B------:R-:W-:-:S03]  /*35410*/  ISETP.LT.OR P4, PT, R0, 0x149, !P0 ;  /* 0x000001490000780c */ /* 0x000fc60004781670 */
        /* <DEDUP_REMOVED lines=156> */
[-C--:B0-----:R-:W-:Y:S02]  /*35de0*/  @!P4 IMAD R3, R110, R17.reuse, RZ ;  /* 0x000000116e03c224 */ /* 0x081fe400078e02ff */
[-C--:B------:R-:W-:Y:S02]  /*35df0*/  @!P2 IMAD R111, R111, R17.reuse, RZ ;  /* 0x000000116f6fa224 */ /* 0x080fe400078e02ff */
[-C--:B------:R-:W-:Y:S01]  /*35e00*/  @!P5 IMAD R11, R112, R17.reuse, RZ ;  /* 0x00000011700bd224 */ /* 0x080fe200078e02ff */
[----:B------:R0:W-:Y:S03]  /*35e10*/  @!P4 STG.E.U8 desc[UR46][R8.64+0x1a8], R3 ;  /* 0x0001a8030800c986 */ /* 0x0001e6000c10112e */
[-C--:B------:R-:W-:Y:S01]  /*35e20*/  @!P3 IMAD R113, R113, R17.reuse, RZ ;  /* 0x000000117171b224 */ /* 0x080fe200078e02ff */
[----:B------:R-:W-:Y:S03]  /*35e30*/  @!P2 STG.E.U8 desc[UR46][R8.64+0x1a9], R111 ;  /* 0x0001a96f0800a986 */ /* 0x000fe6000c10112e */
[----:B-1----:R-:W-:Y:S01]  /*35e40*/  @!P6 IMAD R5, R114, R17, RZ ;  /* 0x000000117205e224 */ /* 0x002fe200078e02ff */
[C---:B------:R-:W-:Y:S01]  /*35e50*/  ISETP.LT.OR P2, PT, R0.reuse, 0x1b2, !P1 ;  /* 0x000001b20000780c */ /* 0x040fe20004f41670 */
[----:B------:R-:W-:Y:S01]  /*35e60*/  @!P5 STG.E.U8 desc[UR46][R6.64+0x1b0], R11 ;  /* 0x0001b00b0600d986 */ /* 0x000fe2000c10112e */
[----:B------:R-:W-:-:S02]  /*35e70*/  ISETP.LT.OR P5, PT, R0, 0x1ba, !P0 ;  /* 0x000001ba0000780c */ /* 0x000fc400047a1670 */
[C---:B------:R-:W-:Y:S01]  /*35e80*/  ISETP.LT.OR P4, PT, R0.reuse, 0x1b9, !P0 ;  /* 0x000001b90000780c */ /* 0x040fe20004781670 */
[----:B------:R-:W-:Y:S01]  /*35e90*/  @!P3 STG.E.U8 desc[UR46][R6.64+0x1b1], R113 ;  /* 0x0001b1710600b986 */ /* 0x000fe2000c10112e */
[----:B------:R-:W-:-:S03]  /*35ea0*/  ISETP.LT.OR P3, PT, R0, 0x1b9, !P1 ;  /* 0x000001b90000780c */ /* 0x000fc60004f61670 */
[----:B------:R1:W-:Y:S01]  /*35eb0*/  @!P6 STG.E.U8 desc[UR46][R8.64+0x1b0], R5 ;  /* 0x0001b0050800e986 */ /* 0x0003e2000c10112e */
[----:B------:R-:W-:-:S03]  /*35ec0*/  ISETP.LT.OR P6, PT, R0, 0x1ba, !P1 ;  /* 0x000001ba0000780c */ /* 0x000fc60004fc1670 */
[-C--:B------:R-:W-:Y:S02]  /*35ed0*/  @!P2 IMAD R115, R115, R17.reuse, RZ ;  /* 0x000000117373a224 */ /* 0x080fe400078e02ff */
[-C--:B------:R-:W-:Y:S02]  /*35ee0*/  @!P5 IMAD R117, R117, R17.reuse, RZ ;  /* 0x000000117575d224 */ /* 0x080fe400078e02ff */
[-C--:B0-----:R-:W-:Y:S01]  /*35ef0*/  @!P4 IMAD R3, R116, R17.reuse, RZ ;  /* 0x000000117403c224 */ /* 0x081fe200078e02ff */
[----:B------:R-:W-:Y:S01]  /*35f00*/  @!P2 STG.E.U8 desc[UR46][R8.64+0x1b1], R115 ;  /* 0x0001b1730800a986 */ /* 0x000fe2000c10112e */
[----:B------:R-:W-:Y:S01]  /*35f10*/  ISETP.LT.OR P2, PT, R0, 0x1c1, !P0 ;  /* 0x000001c10000780c */ /* 0x000fe20004741670 */
[----:B-1----:R-:W-:-:S03]  /*35f20*/  @!P3 IMAD R5, R118, R17, RZ ;  /* 0x000000117605b224 */ /* 0x002fc600078e02ff */
[----:B------:R-:W-:Y:S01]  /*35f30*/  @!P6 IMAD R119, R119, R17, RZ ;  /* 0x000000117777e224 */ /* 0x000fe200078e02ff */
[----:B------:R-:W-:Y:S01]  /*35f40*/  @!P5 STG.E.U8 desc[UR46][R6.64+0x1b9], R117 ;  /* 0x0001b9750600d986 */ /* 0x000fe2000c10112e */
[----:B------:R-:W-:-:S03]  /*35f50*/  ISETP.LT.OR P5, PT, R0, 0x1c2, !P0 ;  /* 0x000001c20000780c */ /* 0x000fc600047a1670 */
[----:B------:R0:W-:Y:S01]  /*35f60*/  @!P4 STG.E.U8 desc[UR46][R6.64+0x1b8], R3 ;  /* 0x0001b8030600c986 */ /* 0x0001e2000c10112e */
[----:B------:R-:W-:-:S03]  /*35f70*/  ISETP.LT.OR P4, PT, R0, 0x1c1, !P1 ;  /* 0x000001c10000780c */ /* 0x000fc60004f81670 */
[----:B------:R-:W-:Y:S01]  /*35f80*/  @!P6 STG.E.U8 desc[UR46][R8.64+0x1b9], R119 ;  /* 0x0001b9770800e986 */ /* 0x000fe2000c10112e */
[----:B------:R-:W-:-:S03]  /*35f90*/  ISETP.LT.OR P6, PT, R0, 0x1c2, !P1 ;  /* 0x000001c20000780c */ /* 0x000fc60004fc1670 */
[----:B------:R1:W-:Y:S01]  /*35fa0*/  @!P3 STG.E.U8 desc[UR46][R8.64+0x1b8], R5 ;  /* 0x0001b8050800b986 */ /* 0x0003e2000c10112e */
[----:B------:R-:W-:Y:S01]  /*35fb0*/  ISETP.LT.OR P3, PT, R0, 0x1c9, !P0 ;  /* 0x000001c90000780c */ /* 0x000fe20004761670 */
[-C--:B------:R-:W-:Y:S02]  /*35fc0*/  @!P2 IMAD R11, R120, R17.reuse, RZ ;  /* 0x00000011780ba224 */ /* 0x080fe400078e02ff */
[-C--:B------:R-:W-:Y:S02]  /*35fd0*/  @!P5 IMAD R121, R121, R17.reuse, RZ ;  /* 0x000000117979d224 */ /* 0x080fe400078e02ff */
[-C--:B0-----:R-:W-:Y:S01]  /*35fe0*/  @!P4 IMAD R3, R122, R17.reuse, RZ ;  /* 0x000000117a03c224 */ /* 0x081fe200078e02ff */
[----:B------:R0:W-:Y:S03]  /*35ff0*/  @!P2 STG.E.U8 desc[UR46][R6.64+0x1c0], R11 ;  /* 0x0001c00b0600a986 */ /* 0x0001e6000c10112e */
[-C--:B------:R-:W-:Y:S01]  /*36000*/  @!P6 IMAD R123, R123, R17.reuse, RZ ;  /* 0x000000117b7be224 */ /* 0x080fe200078e02ff */
[----:B------:R-:W-:Y:S01]  /*36010*/  ISETP.LT.OR P2, PT, R0, 0x1ca, !P0 ;  /* 0x000001ca0000780c */ /* 0x000fe20004741670 */
[----:B------:R-:W-:Y:S02]  /*36020*/  @!P5 STG.E.U8 desc[UR46][R6.64+0x1c1], R121 ;  /* 0x0001c1790600d986 */ /* 0x000fe4000c10112e */
[----:B-1----:R-:W-:Y:S01]  /*36030*/  @!P3 IMAD R5, R124, R17, RZ ;  /* 0x000000117c05b224 */ /* 0x002fe200078e02ff */
[C---:B------:R-:W-:Y:S01]  /*36040*/  ISETP.LT.OR P5, PT, R0.reuse, 0x1c9, !P1 ;  /* 0x000001c90000780c */ /* 0x040fe20004fa1670 */
[----:B------:R1:W-:Y:S01]  /*36050*/  @!P4 STG.E.U8 desc[UR46][R8.64+0x1c0], R3 ;  /* 0x0001c0030800c986 */ /* 0x0003e2000c10112e */
        /* <DEDUP_REMOVED lines=8> */
[----:B------:R-:W-:Y:S03]  /*360e0*/  @!P2 STG.E.U8 desc[UR46][R6.64+0x1c9], R125 ;  /* 0x0001c97d0600a986 */ /* 0x000fe6000c10112e */
[-C--:B-1----:R-:W-:Y:S01]  /*360f0*/  @!P6 IMAD R3, R128, R17.reuse, RZ ;  /* 0x000000118003e224 */ /* 0x082fe200078e02ff */
[----:B------:R0:W-:Y:S03]  /*36100*/  @!P5 STG.E.U8 desc[UR46][R8.64+0x1c8], R11 ;  /* 0x0001c80b0800d986 */ /* 0x0001e6000c10112e */
[----:B------:R-:W-:Y:S01]  /*36110*/  @!P3 IMAD R129, R129, R17, RZ ;  /* 0x000000118181b224 */ /* 0x000fe200078e02ff */
[C---:B------:R-:W-:Y:S01]  /*36120*/  ISETP.LT.OR P2, PT, R0.reuse, 0x1d1, !P1 ;  /* 0x000001d10000780c */ /* 0x040fe20004f41670 */
[----:B------:R-:W-:Y:S01]  /*36130*/  @!P4 STG.E.U8 desc[UR46][R8.64+0x1c9], R127 ;  /* 0x0001c97f0800c986 */ /* 0x000fe2000c10112e */
[----:B------:R-:W-:-:S02]  /*36140*/  ISETP.LT.OR P5, PT, R0, 0x1d2, !P1 ;  /* 0x000001d20000780c */ /* 0x000fc40004fa1670 */
[C---:B------:R-:W-:Y:S01]  /*36150*/  ISETP.LT.OR P4, PT, R0.reuse, 0x1d9, !P0 ;  /* 0x000001d90000780c */ /* 0x040fe20004781670 */
[----:B------:R1:W-:Y:S01]  /*36160*/  @!P6 STG.E.U8 desc[UR46][R6.64+0x1d0], R3 ;  /* 0x0001d0030600e986 */ /* 0x0003e2000c10112e */
[----:B------:R-:W-:-:S03]  /*36170*/  ISETP.LT.OR P6, PT, R0, 0x1da, !P0 ;  /* 0x000001da0000780c */ /* 0x000fc600047c1670 */
[----:B------:R-:W-:Y:S01]  /*36180*/  @!P3 STG.E.U8 desc[UR46][R6.64+0x1d1], R129 ;  /* 0x0001d1810600b986 */ /* 0x000fe2000c10112e */
[----:B------:R-:W-:-:S03]  /*36190*/  ISETP.LT.OR P3, PT, R0, 0x1d9, !P1 ;  /* 0x000001d90000780c */ /* 0x000fc60004f61670 */
[-C--:B--2---:R-:W-:Y:S02]  /*361a0*/  @!P2 IMAD R5, R130, R17.reuse, RZ ;  /* 0x000000118205a224 */ /* 0x084fe400078e02ff */
[-C--:B------:R-:W-:Y:S02]  /*361b0*/  @!P5 IMAD R131, R131, R17.reuse, RZ ;  /* 0x000000118383d224 */ /* 0x080fe400078e02ff */
[-C--:B0-----:R-:W-:Y:S02]  /*361c0*/  @!P4 IMAD R11, R132, R17.reuse, RZ ;  /* 0x00000011840bc224 */ /* 0x081fe400078e02ff */
[-C--:B------:R-:W-:Y:S01]  /*361d0*/  @!P6 IMAD R133, R133, R17.reuse, RZ ;  /* 0x000000118585e224 */ /* 0x080fe200078e02ff */
[----:B------:R0:W-:Y:S03]  /*361e0*/  @!P2 STG.E.U8 desc[UR46][R8.64+0x1d0], R5 ;  /* 0x0001d0050800a986 */ /* 0x0001e6000c10112e */
[----:B-1----:R-:W-:Y:S01]  /*361f0*/  @!P3 IMAD R3, R134, R17, RZ ;  /* 0x000000118603b224 */ /* 0x002fe200078e02ff */
[----:B------:R-:W-:Y:S01]  /*36200*/  @!P5 STG.E.U8 desc[UR46][R8.64+0x1d1], R131 ;  /* 0x0001d1830800d986 */ /* 0x000fe2000c10112e */
[----:B------:R-:W-:-:S02]  /*36210*/  ISETP.LT.OR P2, PT, R0, 0x1da, !P1 ;  /* 0x000001da0000780c */ /* 0x000fc40004f41670 */
        /* <DEDUP_REMOVED lines=14> */
[----:B------:R-:W-:Y:S01]  /*36300*/  @!P4 STG.E.U8 desc[UR46][R6.64+0x1e1], R137 ;  /* 0x0001e1890600c986 */ /* 0x000fe2000c10112e */
[----:B------:R-:W-:-:S02]  /*36310*/  ISETP.LT.OR P2, PT, R0, 0x1e9, !P0 ;  /* 0x000001e90000780c */ /* 0x000fc40004741670 */
[C---:B------:R-:W-:Y:S01]  /*36320*/  ISETP.LT.OR P4, PT, R0.reuse, 0x1ea, !P0 ;  /* 0x000001ea0000780c */ /* 0x040fe20004781670 */
[----:B------:R1:W-:Y:S01]  /*36330*/  @!P6 STG.E.U8 desc[UR46][R8.64+0x1e0], R11 ;  /* 0x0001e00b0800e986 */ /* 0x0003e2000c10112e */
[C---:B------:R-:W-:Y:S02]  /*36340*/  ISETP.LT.OR P6, PT, R0.reuse, 0x1e9, !P1 ;  /* 0x000001e90000780c */ /* 0x040fe40004fc1670 */
[C---:B------:R-:W-:Y:S01]  /*36350*/  ISETP.LT.OR P5, PT, R0.reuse, 0x1ea, !P1 ;  /* 0x000001ea0000780c */ /* 0x040fe20004fa1670 */
[----:B------:R-:W-:Y:S01]  /*36360*/  @!P3 STG.E.U8 desc[UR46][R8.64+0x1e1], R139 ;  /* 0x0001e18b0800b986 */ /* 0x000fe2000c10112e */
[----:B------:R-:W-:-:S05]  /*36370*/  ISETP.LT.OR P3, PT, R0, 0x1f1, !P0 ;  /* 0x000001f10000780c */ /* 0x000fca0004761670 */
[-C--:B--2---:R-:W-:Y:S02]  /*36380*/  @!P2 IMAD R3, R140, R17.reuse, RZ ;  /* 0x000000118c03a224 */ /* 0x084fe400078e02ff */
[-C--:B------:R-:W-:Y:S02]  /*36390*/  @!P4 IMAD R141, R141, R17.reuse, RZ ;  /* 0x000000118d8dc224 */ /* 0x080fe400078e02ff */
[-C--:B0-----:R-:W-:Y:S02]  /*363a0*/  @!P6 IMAD R5, R142, R17.reuse, RZ ;  /* 0x000000118e05e224 */ /* 0x081fe400078e02ff */
[-C--:B------:R-:W-:Y:S02]  /*363b0*/  @!P5 IMAD R143, R143, R17.reuse, RZ ;  /* 0x000000118f8fd224 */ /* 0x080fe400078e02ff */
[----:B-1----:R-:W-:Y:S01]  /*363c0*/  @!P3 IMAD R11, R144, R17, RZ ;  /* 0x00000011900bb224 */ /* 0x002fe200078e02ff */
[----:B------:R-:W-:Y:S01]  /*363d0*/  @!P2 STG.E.U8 desc[UR46][R6.64+0x1e8], R3 ;  /* 0x0001e8030600a986 */ /* 0x000fe2000c10112e */
[----:B------:R-:W-:-:S03]  /*363e0*/  ISETP.LT.OR P2, PT, R0, 0x1f2, !P0 ;  /* 0x000001f20000780c */ /* 0x000fc60004741670 */
[----:B------:R-:W-:Y:S01]  /*363f0*/  @!P4 STG.E.U8 desc[UR46][R6.64+0x1e9], R141 ;  /* 0x0001e98d0600c986 */ /* 0x000fe2000c10112e */
[----:B------:R-:W-:-:S03]  /*36400*/  ISETP.LT.OR P4, PT, R0, 0x1fa, !P0 ;  /* 0x000001fa0000780c */ /* 0x000fc60004781670 */
[----:B------:R0:W-:Y:S01]  /*36410*/  @!P6 STG.E.U8 desc[UR46][R8.64+0x1e8], R5 ;  /* 0x0001e8050800e986 */ /* 0x0001e2000c10112e */
[----:B------:R-:W-:-:S03]  /*36420*/  ISETP.LT.OR P6, PT, R0, 0x1f2, !P1 ;  /* 0x000001f20000780c */ /* 0x000fc60004fc1670 */
[----:B------:R-:W-:Y:S01]  /*36430*/  @!P5 STG.E.U8 desc[UR46][R8.64+0x1e9], R143 ;  /* 0x0001e98f0800d986 */ /* 0x000fe2000c10112e */
[----:B------:R-:W-:-:S03]  /*36440*/  ISETP.LT.OR P0, PT, R0, 0x1f9, !P0 ;  /* 0x000001f90000780c */ /* 0x000fc60004701670 */
[----:B------:R1:W-:Y:S01]  /*36450*/  @!P3 STG.E.U8 desc[UR46][R6.64+0x1f0], R11 ;  /* 0x0001f00b0600b986 */ /* 0x0003e2000c10112e */
[C---:B------:R-:W-:Y:S02]  /*36460*/  ISETP.LT.OR P3, PT, R0.reuse, 0x1f1, !P1 ;  /* 0x000001f10000780c */ /* 0x040fe40004f61670 */
[C---:B------:R-:W-:Y:S02]  /*36470*/  ISETP.LT.OR P5, PT, R0.reuse, 0x1fa, !P1 ;  /* 0x000001fa0000780c */ /* 0x040fe40004fa1670 */
[----:B------:R-:W-:Y:S01]  /*36480*/  ISETP.LT.OR P1, PT, R0, 0x1f9, !P1 ;  /* 0x000001f90000780c */ /* 0x000fe20004f21670 */
[-C--:B------:R-:W-:Y:S02]  /*36490*/  @!P2 IMAD R145, R145, R17.reuse, RZ ;  /* 0x000000119191a224 */ /* 0x080fe400078e02ff */
[-C--:B------:R-:W-:Y:S02]  /*364a0*/  @!P6 IMAD R147, R147, R17.reuse, RZ ;  /* 0x000000119393e224 */ /* 0x080fe400078e02ff */
[----:B------:R-:W-:-:S02]  /*364b0*/  @!P4 IMAD R149, R149, R17, RZ ;  /* 0x000000119595c224 */ /* 0x000fc400078e02ff */
[-C--:B0-----:R-:W-:Y:S02]  /*364c0*/  @!P0 IMAD R5, R148, R17.reuse, RZ ;  /* 0x0000001194058224 */ /* 0x081fe400078e02ff */
[-C--:B------:R-:W-:Y:S02]  /*364d0*/  @!P3 IMAD R3, R146, R17.reuse, RZ ;  /* 0x000000119203b224 */ /* 0x080fe400078e02ff */
[-C--:B------:R-:W-:Y:S02]  /*364e0*/  @!P5 IMAD R151, R151, R17.reuse, RZ ;  /* 0x000000119797d224 */ /* 0x080fe400078e02ff */
[----:B-1----:R-:W-:Y:S01]  /*364f0*/  @!P1 IMAD R11, R150, R17, RZ ;  /* 0x00000011960b9224 */ /* 0x002fe200078e02ff */
[----:B------:R0:W-:Y:S04]  /*36500*/  @!P2 STG.E.U8 desc[UR46][R6.64+0x1f1], R145 ;  /* 0x0001f1910600a986 */ /* 0x0001e8000c10112e */
[----:B------:R0:W-:Y:S04]  /*36510*/  @!P3 STG.E.U8 desc[UR46][R8.64+0x1f0], R3 ;  /* 0x0001f0030800b986 */ /* 0x0001e8000c10112e */
[----:B------:R0:W-:Y:S04]  /*36520*/  @!P6 STG.E.U8 desc[UR46][R8.64+0x1f1], R147 ;  /* 0x0001f1930800e986 */ /* 0x0001e8000c10112e */
[----:B------:R0:W-:Y:S04]  /*36530*/  @!P0 STG.E.U8 desc[UR46][R6.64+0x1f8], R5 ;  /* 0x0001f80506008986 */ /* 0x0001e8000c10112e */
[----:B------:R0:W-:Y:S04]  /*36540*/  @!P4 STG.E.U8 desc[UR46][R6.64+0x1f9], R149 ;  /* 0x0001f9950600c986 */ /* 0x0001e8000c10112e */
[----:B------:R0:W-:Y:S04]  /*36550*/  @!P5 STG.E.U8 desc[UR46][R8.64+0x1f9], R151 ;  /* 0x0001f9970800d986 */ /* 0x0001e8000c10112e */
[----:B------:R0:W-:Y:S02]  /*36560*/  @!P1 STG.E.U8 desc[UR46][R8.64+0x1f8], R11 ;  /* 0x0001f80b08009986 */ /* 0x0001e4000c10112e */
.L_x_1058:
[----:B------:R-:W-:Y:S05]  /*36570*/  BSYNC B0 ;  /* 0x0000000000007941 */ /* 0x000fea0003800000 */
.L_x_32:
[----:B0-2---:R-:W2:Y:S04]  /*36580*/  LDL.LU R3, [R1+0x600] ;  /* 0x0006000001037983 */ /* 0x005ea80000300800 */
[----:B------:R-:W2:Y:S01]  /*36590*/  LDL.LU R2, [R1+0x604] ;  /* 0x0006040001027983 */ /* 0x000ea20000300800 */
[----:B------:R-:W-:Y:S01]  /*365a0*/  ULDC UR4, c[0x0][0xc] ;  /* 0x0000030000047ab9 */ /* 0x000fe20000000800 */
[----:B------:R-:W-:Y:S01]  /*365b0*/  ULDC UR5, c[0x0][0x10] ;  /* 0x0000040000057ab9 */ /* 0x000fe20000000800 */
[----:B-1----:R-:W2:Y:S01]  /*365c0*/  LDC R5, c[0x0][0x14] ;  /* 0x00000500ff057b82 */ /* 0x002ea20000000800 */
[----:B------:R-:W-:Y:S01]  /*365d0*/  UIMAD.WIDE.U32 UR4, UR4, UR5, URZ ;  /* 0x00000005040472a5 */ /* 0x000fe2000f8e003f */
[----:B------:R-:W-:Y:S01]  /*365e0*/  PRMT R0, RZ, 0x7610, R0 ;  /* 0x00007610ff007816 */ /* 0x000fe20000000000 */
[----:B------:R-:W-:Y:S01]  /*365f0*/  UMOV UR41, 0xffffffff ;  /* 0xffffffff00297882 */ /* 0x000fe20000000000 */
[----:B------:R-:W-:-:S03]  /*36600*/  UMOV UR42, 0xffffffff ;  /* 0xffffffff002a7882 */ /* 0x000fc60000000000 */
[----:B--2---:R-:W-:-:S04]  /*36610*/  IMAD.WIDE.U32 R2, R5, UR4, R2 ;  /* 0x0000000405027c25 */ /* 0x004fc8000f8e0002 */
[----:B------:R-:W-:Y:S01]  /*36620*/  IMAD R5, R5, UR5, RZ ;  /* 0x0000000505057c24 */ /* 0x000fe2000f8e02ff */
[----:B---3--:R-:W-:Y:S01]  /*36630*/  MOV R6, R2 ;  /* 0x0000000200067202 */ /* 0x008fe20000000f00 */
[----:B------:R-:W-:Y:S02]  /*36640*/  ULDC.64 UR4, c[0x0][0x650] ;  /* 0x0001940000047ab9 */ /* 0x000fe40000000a00 */
[----:B------:R-:W-:Y:S01]  /*36650*/  IMAD.IADD R4, R3, 0x1, R5 ;  /* 0x0000000103047824 */ /* 0x000fe200078e0205 */
[----:B------:R-:W-:-:S04]  /*36660*/  ISETP.GE.U32.AND P0, PT, R2, UR4, PT ;  /* 0x0000000402007c0c */ /* 0x000fc8000bf06070 */
[----:B------:R0:W-:Y:S01]  /*36670*/  STL [R1+0x600], R4 ;  /* 0x0006000401007387 */ /* 0x0001e20000100800 */
[----:B------:R-:W-:-:S03]  /*36680*/  ISETP.GE.U32.AND.EX P0, PT, R4, UR5, PT, P0 ;  /* 0x0000000504007c0c */ /* 0x000fc6000bf06100 */
[----:B------:R0:W-:Y:S10]  /*36690*/  STL [R1+0x604], R6 ;  /* 0x0006040601007387 */ /* 0x0001f40000100800 */
[----:B0-----:R-:W-:Y:S05]  /*366a0*/  @P0 BRA `(.L_x_1059) ;  /* 0x0000000400880947 */ /* 0x001fea0003800000 */
[----:B------:R-:W0:Y:S01]  /*366b0*/  S2UR UR6, SR_CTAID.X ;  /* 0x00000000000679c3 */ /* 0x000e220000002500 */
[----:B------:R-:W-:Y:S01]  /*366c0*/  ULDC.64 UR12, c[0x0][0x628] ;  /* 0x00018a00000c7ab9 */ /* 0x000fe20000000a00 */
[----:B------:R-:W-:Y:S01]  /*366d0*/  ULDC UR4, c[0x0][0x150] ;  /* 0x0000540000047ab9 */ /* 0x000fe20000000800 */
[----:B------:R-:W-:Y:S01]  /*366e0*/  ISETP.NE.U32.AND P0, PT, RZ, UR12, PT ;  /* 0x0000000cff007c0c */ /* 0x000fe2000bf05070 */
[----:B------:R-:W-:Y:S01]  /*366f0*/  ULDC UR15, c[0x0][0x630] ;  /* 0x00018c00000f7ab9 */ /* 0x000fe20000000800 */
[----:B------:R-:W-:Y:S01]  /*36700*/  R2UR UR16, R6 ;  /* 0x00000000061072ca */ /* 0x000fe200000e0000 */
[----:B------:R-:W-:Y:S01]  /*36710*/  ULDC UR19, c[0x0][0x154] ;  /* 0x0000550000137ab9 */ /* 0x000fe20000000800 */
[----:B------:R-:W-:Y:S01]  /*36720*/  ISETP.NE.AND.EX P0, PT, RZ, UR13, PT, P0 ;  /* 0x0000000dff007c0c */ /* 0x000fe2000bf05300 */
[----:B------:R-:W1:Y:S01]  /*36730*/  S2UR UR18, SR_CTAID.Y ;  /* 0x00000000001279c3 */ /* 0x000e620000002600 */
[----:B------:R-:W-:Y:S02]  /*36740*/  R2UR UR17, R4 ;  /* 0x00000000041172ca */ /* 0x000fe400000e0000 */
[----:B------:R-:W-:-:S02]  /*36750*/  R2UR UR10, R6 ;  /* 0x00000000060a72ca */ /* 0x000fc400000e0000 */
[----:B------:R-:W-:Y:S02]  /*36760*/  R2UR UR11, R4 ;  /* 0x00000000040b72ca */ /* 0x000fe400000e0000 */
[----:B0-----:R-:W-:-:S05]  /*36770*/  I2FP.F32.U32 R0, UR6 ;  /* 0x0000000600007c45 */ /* 0x001fca0008201000 */
[----:B------:R-:W-:-:S04]  /*36780*/  FMUL R0, R0, UR4 ;  /* 0x0000000400007c20 */ /* 0x000fc80008400000 */
[----:B------:R0:W2:Y:S01]  /*36790*/  F2I.U32.TRUNC.NTZ R2, R0 ;  /* 0x0000000000027305 */ /* 0x0000a2000020f000 */
[----:B-1----:R-:W-:Y:S05]  /*367a0*/  @!P0 BRA `(.L_x_1060) ;  /* 0x0000000000308947 */ /* 0x002fea0003800000 */
        /* <DEDUP_REMOVED lines=12> */
.L_x_1060:
[----:B------:R-:W-:Y:S01]  /*36870*/  USHF.R.U64 UR42, UR10, UR15, UR11 ;  /* 0x0000000f0a2a7299 */ /* 0x000fe2000800120b */
[----:B0-----:R-:W-:Y:S01]  /*36880*/  I2FP.F32.U32 R0, UR18 ;  /* 0x0000001200007c45 */ /* 0x001fe20008201000 */
[----:B------:R-:W-:Y:S02]  /*36890*/  USHF.R.U32.HI UR4, URZ, UR15, UR11 ;  /* 0x0000000f3f047299 */ /* 0x000fe4000801160b */
[----:B------:R-:W-:Y:S02]  /*368a0*/  UIADD3 UR10, UP0, URZ, -UR42, URZ ;  /* 0x8000002a3f0a7290 */ /* 0x000fe4000ff1e03f */
[----:B------:R-:W-:Y:S01]  /*368b0*/  FMUL R0, R0, UR19 ;  /* 0x0000001300007c20 */ /* 0x000fe20008400000 */
[----:B------:R-:W-:Y:S01]  /*368c0*/  ULDC.64 UR12, c[0x0][0x620] ;  /* 0x00018800000c7ab9 */ /* 0x000fe20000000a00 */
[----:B------:R-:W-:Y:S01]  /*368d0*/  UIADD3.X UR4, URZ, ~UR4, URZ, UP0, !UPT ;  /* 0x800000043f047290 */ /* 0x000fe200087fe43f */
[----:B------:R-:W-:Y:S01]  /*368e0*/  UMOV UR8, UR16 ;  /* 0x0000001000087c82 */ /* 0x000fe20008000000 */
[----:B------:R-:W-:-:S02]  /*368f0*/  UMOV UR9, UR17 ;  /* 0x0000001100097c82 */ /* 0x000fc40008000000 */
[----:B------:R-:W-:Y:S01]  /*36900*/  UIMAD UR4, UR4, UR12, URZ ;  /* 0x0000000c040472a4 */ /* 0x000fe2000f8e023f */
[----:B------:R-:W0:Y:S01]  /*36910*/  F2I.U32.TRUNC.NTZ R0, R0 ;  /* 0x0000000000007305 */ /* 0x000e22000020f000 */
[----:B------:R-:W-:Y:S01]  /*36920*/  UIMAD.WIDE.U32 UR8, UR10, UR12, UR8 ;  /* 0x0000000c0a0872a5 */ /* 0x000fe2000f8e0008 */
[----:B--2---:R-:W-:Y:S01]  /*36930*/  R2UR UR12, R2 ;  /* 0x00000000020c72ca */ /* 0x004fe200000e0000 */
[----:B------:R-:W-:Y:S01]  /*36940*/  UIMAD UR10, UR10, UR13, UR4 ;  /* 0x0000000d0a0a72a4 */ /* 0x000fe2000f8e0204 */
[----:B------:R-:W-:Y:S01]  /*36950*/  ULDC UR11, c[0x0][0x618] ;  /* 0x00018600000b7ab9 */ /* 0x000fe20000000800 */
[----:B------:R-:W-:Y:S02]  /*36960*/  ULDC UR21, c[0x0][0x658] ;  /* 0x0001960000157ab9 */ /* 0x000fe40000000800 */
[----:B------:R-:W-:Y:S01]  /*36970*/  UIADD3 UR9, UR9, UR10, URZ ;  /* 0x0000000a09097290 */ /* 0x000fe2000fffe03f */
[----:B------:R-:W-:Y:S01]  /*36980*/  UMOV UR15, 0xffffffff ;  /* 0xffffffff000f7882 */ /* 0x000fe20000000000 */
[----:B------:R-:W-:Y:S01]  /*36990*/  ULDC.64 UR4, c[0x0][0x640] ;  /* 0x0001900000047ab9 */ /* 0x000fe20000000a00 */
[----:B------:R-:W-:Y:S01]  /*369a0*/  USHF.L.U32 UR15, UR15, UR21, URZ ;  /* 0x000000150f0f7299 */ /* 0x000fe2000800063f */
[----:B------:R-:W-:Y:S01]  /*369b0*/  ISETP.NE.U32.AND P0, PT, RZ, UR4, PT ;  /* 0x00000004ff007c0c */ /* 0x000fe2000bf05070 */
[----:B------:R-:W-:-:S02]  /*369c0*/  USHF.R.U64 UR16, UR8, UR11, UR9 ;  /* 0x0000000b08107299 */ /* 0x000fc40008001209 */
[----:B------:R-:W-:Y:S01]  /*369d0*/  USHF.R.U32.HI UR8, URZ, UR11, UR9 ;  /* 0x0000000b3f087299 */ /* 0x000fe20008011609 */
[----:B0-----:R-:W-:Y:S01]  /*369e0*/  R2UR UR14, R0 ;  /* 0x00000000000e72ca */ /* 0x001fe200000e0000 */
[----:B------:R-:W-:Y:S01]  /*369f0*/  ULDC UR17, c[0x0][0x608] ;  /* 0x0001820000117ab9 */ /* 0x000fe20000000800 */
[----:B------:R-:W-:Y:S01]  /*36a00*/  ULOP3.LUT UR40, URZ, UR15, URZ, 0x33, !UPT ;  /* 0x0000000f3f287292 */ /* 0x000fe2000f8e333f */
[----:B------:R-:W-:Y:S01]  /*36a10*/  ISETP.NE.AND.EX P0, PT, RZ, UR5, PT, P0 ;  /* 0x00000005ff007c0c */ /* 0x000fe2000bf05300 */
[----:B------:R-:W-:Y:S02]  /*36a20*/  USHF.R.U64 UR15, UR16, UR17, UR8 ;  /* 0x00000011100f7299 */ /* 0x000fe40008001208 */
[----:B------:R-:W-:Y:S02]  /*36a30*/  USHF.R.U32.HI UR8, URZ, UR17, UR8 ;  /* 0x000000113f087299 */ /* 0x000fe40008011608 */
[----:B------:R-:W-:Y:S02]  /*36a40*/  UIADD3 UR12, -UR12, URZ, URZ ;  /* 0x0000003f0c0c7290 */ /* 0x000fe4000fffe13f */
[----:B------:R-:W-:Y:S01]  /*36a50*/  USHF.R.U64 UR17, UR15, UR21, UR8 ;  /* 0x000000150f117299 */ /* 0x000fe20008001208 */
[----:B------:R-:W-:Y:S01]  /*36a60*/  UMOV UR19, 0x1 ;  /* 0x0000000100137882 */ /* 0x000fe20000000000 */
[----:B------:R-:W-:Y:S01]  /*36a70*/  ULDC UR13, c[0x0][0x144] ;  /* 0x00005100000d7ab9 */ /* 0x000fe20000000800 */
[----:B------:R-:W-:Y:S01]  /*36a80*/  ULDC UR7, c[0x0][0x600] ;  /* 0x0001800000077ab9 */ /* 0x000fe20000000800 */
[----:B------:R-:W-:-:S02]  /*36a90*/  USHF.L.U32 UR24, UR19, UR21, URZ ;  /* 0x0000001513187299 */ /* 0x000fc4000800063f */
[----:B------:R-:W-:Y:S02]  /*36aa0*/  USHF.R.U32.HI UR8, URZ, UR21, UR8 ;  /* 0x000000153f087299 */ /* 0x000fe40008011608 */
[----:B------:R-:W-:Y:S02]  /*36ab0*/  UIMAD UR21, UR13, UR12, UR6 ;  /* 0x0000000c0d1572a4 */ /* 0x000fe4000f8e0206 */
[----:B------:R-:W-:Y:S02]  /*36ac0*/  UIADD3 UR20, UR7, -0x1, URZ ;  /* 0xffffffff07147890 */ /* 0x000fe4000fffe03f */
[----:B------:R-:W-:Y:S01]  /*36ad0*/  UIADD3 UR19, -UR14, URZ, URZ ;  /* 0x0000003f0e137290 */ /* 0x000fe2000fffe13f */
[----:B------:R-:W-:Y:S01]  /*36ae0*/  ULDC UR25, c[0x0][0x148] ;  /* 0x0000520000197ab9 */ /* 0x000fe20000000800 */
[----:B------:R-:W-:Y:S01]  /*36af0*/  ULDC UR22, c[0x0][0x648] ;  /* 0x0001920000167ab9 */ /* 0x000fe20000000800 */
[----:B------:R-:W-:Y:S01]  /*36b00*/  ULDC UR23, c[0x0][0x638] ;  /* 0x00018e0000177ab9 */ /* 0x000fe20000000800 */
        /* <DEDUP_REMOVED lines=14> */
.L_x_1061:
[----:B------:R-:W-:Y:S01]  /*36bf0*/  UISETP.NE.AND UP0, UPT, UR39, URZ, UPT ;  /* 0x0000003f2700728c */ /* 0x000fe2000bf05270 */
[----:B------:R-:W-:Y:S01]  /*36c00*/  IMAD.MOV.U32 R0, RZ, RZ, 0x1 ;  /* 0x00000001ff007424 */ /* 0x000fe200078e00ff */
[----:B------:R-:W-:Y:S02]  /*36c10*/  USHF.R.U64 UR4, UR6, UR22, UR8 ;  /* 0x0000001606047299 */ /* 0x000fe40008001208 */
[----:B------:R-:W-:Y:S02]  /*36c20*/  ULOP3.LUT UR40, UR15, UR40, URZ, 0xc0, !UPT ;  /* 0x000000280f287292 */ /* 0x000fe4000f8ec03f */
[----:B------:R-:W-:Y:S02]  /*36c30*/  UIADD3 UR5, -UR4, URZ, URZ ;  /* 0x0000003f04057290 */ /* 0x000fe4000fffe13f */
[----:B------:R-:W-:Y:S02]  /*36c40*/  UIMAD UR40, UR24, UR4, UR40 ;  /* 0x00000004182872a4 */ /* 0x000fe4000f8e0228 */
[----:B------:R-:W-:-:S02]  /*36c50*/  ULOP3.LUT UR16, UR16, UR20, URZ, 0xc0, !UPT ;  /* 0x0000001410107292 */ /* 0x000fc4000f8ec03f */
[----:B------:R-:W-:Y:S02]  /*36c60*/  @UP0 UIMAD UR21, UR25, UR19, UR18 ;  /* 0x00000013191502a4 */ /* 0x000fe4000f8e0212 */
[----:B------:R-:W-:-:S03]  /*36c70*/  UIMAD UR4, UR5, UR23, UR17 ;  /* 0x00000017050472a4 */ /* 0x000fc6000f8e0211 */
[----:B------:R-:W-:Y:S01]  /*36c80*/  ULDC UR5, c[0x0][0x610] ;  /* 0x0001840000057ab9 */ /* 0x000fe20000000800 */
[----:B------:R-:W-:Y:S02]  /*36c90*/  UIMAD UR4, UR4, UR7, UR16 ;  /* 0x00000007040472a4 */ /* 0x000fe4000f8e0210 */
[----:B------:R-:W-:-:S04]  /*36ca0*/  UIMAD UR40, UR40, UR5, UR21 ;  /* 0x00000005282872a4 */ /* 0x000fc8000f8e0215 */
[----:B------:R-:W-:Y:S02]  /*36cb0*/  USEL UR41, UR4, UR40, !UP0 ;  /* 0x0000002804297287 */ /* 0x000fe4000c000000 */
[----:B------:R-:W-:-:S12]  /*36cc0*/  USEL UR40, UR40, UR4, !UP0 ;  /* 0x0000000428287287 */ /* 0x000fd8000c000000 */
.L_x_1059:
[----:B------:R-:W-:-:S13]  /*36cd0*/  LOP3.LUT P0, RZ, R0, 0xff, RZ, 0xc0, !PT ;  /* 0x000000ff00ff7812 */ /* 0x000fda000780c0ff */
[----:B------:R-:W-:Y:S05]  /*36ce0*/  @P0 BRA `(.L_x_1062) ;  /* 0xfffffca400a00947 */ /* 0x000fea000383ffff */
[----:B------:R-:W-:Y:S05]  /*36cf0*/  EXIT ;  /* 0x000000000000794d */ /* 0x000fea0003800000 */
.L_x_7:
[----:B------:R-:W2:Y:S01]  /*36d00*/  LDL R5, [R1+0x604] ;  /* 0x0006040001057983 */ /* 0x000ea20000100800 */
[----:B------:R-:W-:-:S03]  /*36d10*/  ULDC.64 UR4, c[0x0][0x650] ;  /* 0x0001940000047ab9 */ /* 0x000fc60000000a00 */
[----:B------:R-:W3:Y:S01]  /*36d20*/  LDL R4, [R1+0x600] ;  /* 0x0006000001047983 */ /* 0x000ee20000100800 */
[----:B------:R-:W-:Y:S01]  /*36d30*/  PRMT R0, RZ, 0x7610, R0 ;  /* 0x00007610ff007816 */ /* 0x000fe20000000000 */
[----:B------:R-:W-:Y:S01]  /*36d40*/  IMAD.MOV.U32 R3, RZ, RZ, -0x1 ;  /* 0xffffffffff037424 */ /* 0x000fe200078e00ff */
[----:B------:R-:W-:Y:S02]  /*36d50*/  MOV R2, 0xffffffff ;  /* 0xffffffff00027802 */ /* 0x000fe40000000f00 */
[----:B------:R-:W-:Y:S02]  /*36d60*/  MOV R11, 0xffffffff ;  /* 0xffffffff000b7802 */ /* 0x000fe40000000f00 */
[----:B--2---:R-:W-:-:S04]  /*36d70*/  ISETP.GE.U32.AND P0, PT, R5, UR4, PT ;  /* 0x0000000405007c0c */ /* 0x004fc8000bf06070 */
[----:B---3--:R-:W-:-:S13]  /*36d80*/  ISETP.GE.U32.AND.EX P0, PT, R4, UR5, PT, P0 ;  /* 0x0000000504007c0c */ /* 0x008fda000bf06100 */
        /* <DEDUP_REMOVED lines=21> */
.L_x_1064:
[----:B------:R-:W-:Y:S01]  /*36ee0*/  USHF.R.U64 UR4, UR14, UR19, UR15 ;  /* 0x000000130e047299 */ /* 0x000fe2000800120f */
[----:B------:R-:W-:Y:S01]  /*36ef0*/  R2UR UR7, R4 ;  /* 0x00000000040772ca */ /* 0x000fe200000e0000 */
[----:B------:R-:W-:Y:S02]  /*36f00*/  USHF.R.U32.HI UR5, URZ, UR19, UR15 ;  /* 0x000000133f057299 */ /* 0x000fe4000801160f */
[----:B------:R-:W-:Y:S01]  /*36f10*/  UIADD3 UR13, UP0, URZ, -UR4, URZ ;  /* 0x800000043f0d7290 */ /* 0x000fe2000ff1e03f */
[----:B------:R-:W-:Y:S01]  /*36f20*/  ULDC.64 UR14, c[0x0][0x620] ;  /* 0x00018800000e7ab9 */ /* 0x000fe20000000a00 */
[----:B------:R-:W-:Y:S02]  /*36f30*/  UMOV UR6, UR20 ;  /* 0x0000001400067c82 */ /* 0x000fe40008000000 */
[----:B------:R-:W-:Y:S02]  /*36f40*/  UIADD3.X UR5, URZ, ~UR5, URZ, UP0, !UPT ;  /* 0x800000053f057290 */ /* 0x000fe400087fe43f */
[----:B------:R-:W-:-:S02]  /*36f50*/  UISETP.NE.AND UP1, UPT, UR39, URZ, UPT ;  /* 0x0000003f2700728c */ /* 0x000fc4000bf25270 */
[----:B------:R-:W-:Y:S02]  /*36f60*/  UIMAD UR5, UR5, UR14, URZ ;  /* 0x0000000e050572a4 */ /* 0x000fe4000f8e023f */
[----:B------:R-:W-:Y:S02]  /*36f70*/  UIMAD.WIDE.U32 UR6, UR13, UR14, UR6 ;  /* 0x0000000e0d0672a5 */ /* 0x000fe4000f8e0006 */
[----:B------:R-:W-:Y:S01]  /*36f80*/  UIMAD UR5, UR13, UR15, UR5 ;  /* 0x0000000f0d0572a4 */ /* 0x000fe2000f8e0205 */
[----:B------:R-:W-:Y:S02]  /*36f90*/  ULDC UR14, c[0x0][0x608] ;  /* 0x00018200000e7ab9 */ /* 0x000fe40000000800 */
[----:B------:R-:W-:Y:S01]  /*36fa0*/  ULDC UR13, c[0x0][0x618] ;  /* 0x00018600000d7ab9 */ /* 0x000fe20000000800 */
[----:B------:R-:W-:Y:S01]  /*36fb0*/  UIADD3 UR5, UR7, UR5, URZ ;  /* 0x0000000507057290 */ /* 0x000fe2000fffe03f */
[----:B------:R-:W-:Y:S01]  /*36fc0*/  ULDC UR22, c[0x0][0x658] ;  /* 0x0001960000167ab9 */ /* 0x000fe20000000800 */
[----:B------:R-:W-:-:S02]  /*36fd0*/  @UP1 UIMAD UR8, UR11, UR12, UR10 ;  /* 0x0000000c0b0812a4 */ /* 0x000fc4000f8e020a */
[----:B------:R-:W-:Y:S02]  /*36fe0*/  USHF.R.U64 UR17, UR6, UR13, UR5 ;  /* 0x0000000d06117299 */ /* 0x000fe40008001205 */
[----:B------:R-:W-:Y:S01]  /*36ff0*/  USHF.R.U32.HI UR5, URZ, UR13, UR5 ;  /* 0x0000000d3f057299 */ /* 0x000fe20008011605 */
[----:B------:R-:W-:Y:S01]  /*37000*/  ULDC.64 UR6, c[0x0][0x640] ;  /* 0x0001900000067ab9 */ /* 0x000fe20000000a00 */
[----:B------:R-:W-:Y:S01]  /*37010*/  UMOV UR10, 0xffffffff ;  /* 0xffffffff000a7882 */ /* 0x000fe20000000000 */
[----:B------:R-:W-:Y:S01]  /*37020*/  ISETP.NE.U32.AND P0, PT, RZ, UR6, PT ;  /* 0x00000006ff007c0c */ /* 0x000fe2000bf05070 */
[----:B------:R-:W-:Y:S02]  /*37030*/  USHF.R.U64 UR18, UR17, UR14, UR5 ;  /* 0x0000000e11127299 */ /* 0x000fe40008001205 */
[----:B------:R-:W-:Y:S01]  /*37040*/  USHF.R.U32.HI UR5, URZ, UR14, UR5 ;  /* 0x0000000e3f057299 */ /* 0x000fe20008011605 */
[----:B------:R-:W-:Y:S01]  /*37050*/  ISETP.NE.AND.EX P0, PT, RZ, UR7, PT, P0 ;  /* 0x00000007ff007c0c */ /* 0x000fe2000bf05300 */
[----:B------:R-:W-:-:S02]  /*37060*/  USHF.L.U32 UR11, UR10, UR22, URZ ;  /* 0x000000160a0b7299 */ /* 0x000fc4000800063f */
[----:B------:R-:W-:Y:S01]  /*37070*/  USHF.R.U64 UR19, UR18, UR22, UR5 ;  /* 0x0000001612137299 */ /* 0x000fe20008001205 */
[----:B------:R-:W-:Y:S01]  /*37080*/  ULDC UR20, c[0x0][0x600] ;  /* 0x0001800000147ab9 */ /* 0x000fe20000000800 */
[----:B------:R-:W-:Y:S02]  /*37090*/  USHF.R.U32.HI UR10, URZ, UR22, UR5 ;  /* 0x000000163f0a7299 */ /* 0x000fe40008011605 */
[----:B------:R-:W-:Y:S02]  /*370a0*/  UIADD3 UR21, UR20, -0x1, URZ ;  /* 0xffffffff14157890 */ /* 0x000fe4000fffe03f */
[----:B------:R-:W-:Y:S01]  /*370b0*/  ULOP3.LUT UR26, URZ, UR11, URZ, 0x33, !UPT ;  /* 0x0000000b3f1a7292 */ /* 0x000fe2000f8e333f */
        /* <DEDUP_REMOVED lines=17> */
.L_x_1065:
[----:B------:R-:W-:Y:S01]  /*371d0*/  USHF.R.U64 UR6, UR5, UR23, UR10 ;  /* 0x0000001705067299 */ /* 0x000fe2000800120a */
[----:B------:R-:W-:Y:S01]  /*371e0*/  IMAD.MOV.U32 R0, RZ, RZ, 0x1 ;  /* 0x00000001ff007424 */ /* 0x000fe200078e00ff */
[----:B------:R-:W-:Y:S01]  /*371f0*/  USHF.L.U32 UR25, UR25, UR22, URZ ;  /* 0x0000001619197299 */ /* 0x000fe2000800063f */
[----:B------:R-:W-:Y:S01]  /*37200*/  MOV R11, UR4 ;  /* 0x00000004000b7c02 */ /* 0x000fe20008000f00 */
[----:B------:R-:W-:Y:S02]  /*37210*/  ULOP3.LUT UR5, UR18, UR26, URZ, 0xc0, !UPT ;  /* 0x0000001a12057292 */ /* 0x000fe4000f8ec03f */
[----:B------:R-:W-:Y:S02]  /*37220*/  UIADD3 UR7, -UR6, URZ, URZ ;  /* 0x0000003f06077290 */ /* 0x000fe4000fffe13f */
[----:B------:R-:W-:Y:S02]  /*37230*/  UIMAD UR6, UR25, UR6, UR5 ;  /* 0x00000006190672a4 */ /* 0x000fe4000f8e0205 */
[----:B------:R-:W-:-:S02]  /*37240*/  ULOP3.LUT UR17, UR17, UR21, URZ, 0xc0, !UPT ;  /* 0x0000001511117292 */ /* 0x000fc4000f8ec03f */
[----:B------:R-:W-:Y:S02]  /*37250*/  UIMAD UR5, UR7, UR24, UR19 ;  /* 0x00000018070572a4 */ /* 0x000fe4000f8e0213 */
[----:B------:R-:W-:Y:S01]  /*37260*/  UISETP.NE.AND UP0, UPT, UR39, URZ, UPT ;  /* 0x0000003f2700728c */ /* 0x000fe2000bf05270 */
[----:B------:R-:W-:Y:S01]  /*37270*/  ULDC UR7, c[0x0][0x610] ;  /* 0x0001840000077ab9 */ /* 0x000fe20000000800 */
[----:B------:R-:W-:Y:S02]  /*37280*/  UIMAD UR5, UR5, UR20, UR17 ;  /* 0x00000014050572a4 */ /* 0x000fe4000f8e0211 */
[----:B------:R-:W-:-:S04]  /*37290*/  UIMAD UR8, UR6, UR7, UR8 ;  /* 0x00000007060872a4 */ /* 0x000fc8000f8e0208 */
[----:B------:R-:W-:Y:S02]  /*372a0*/  USEL UR6, UR5, UR8, !UP0 ;  /* 0x0000000805067287 */ /* 0x000fe4000c000000 */
[----:B------:R-:W-:-:S04]  /*372b0*/  USEL UR8, UR8, UR5, !UP0 ;  /* 0x0000000508087287 */ /* 0x000fc8000c000000 */
[----:B------:R-:W-:Y:S02]  /*372c0*/  IMAD.U32 R3, RZ, RZ, UR6 ;  /* 0x00000006ff037e24 */ /* 0x000fe4000f8e00ff */
[----:B------:R-:W-:-:S07]  /*372d0*/  MOV R2, UR8 ;  /* 0x0000000800027c02 */ /* 0x000fce0008000f00 */
.L_x_1063:
[----:B------:R-:W-:-:S08]  /*372e0*/  NOP ;  /* 0x0000000000007918 */ /* 0x000fd00000000000 */
[----:B0-----:R-:W0:-:S00]  /*372f0*/  USETMAXREG.DEALLOC.CTAPOOL 0x18 ;  /* 0x00000018000079c8 */ /* 0x001e0000080e0500 */
[----:B------:R-:W-:-:S13]  /*37300*/  ISETP.NE.AND P0, PT, RZ, UR9, PT ;  /* 0x00000009ff007c0c */ /* 0x000fda000bf05270 */
[----:B------:R-:W-:Y:S05]  /*37310*/  @P0 EXIT ;  /* 0x000000000000094d */ /* 0x000fea0003800000 */
[----:B0-----:R-:W-:Y:S01]  /*37320*/  LOP3.LUT P0, RZ, R0, 0xff, RZ, 0xc0, !PT ;  /* 0x000000ff00ff7812 */ /* 0x001fe2000780c0ff */
[----:B------:R-:W-:Y:S01]  /*37330*/  IMAD.MOV.U32 R0, RZ, RZ, 0x1 ;  /* 0x00000001ff007424 */ /* 0x000fe200078e00ff */
[----:B------:R-:W-:-:S11]  /*37340*/  MOV R6, RZ ;  /* 0x000000ff00067202 */ /* 0x000fd60000000f00 */
[----:B------:R-:W-:Y:S05]  /*37350*/  @!P0 BRA `(.L_x_1066) ;  /* 0x0000000c00788947 */ /* 0x000fea0003800000 */
[----:B------:R-:W0:Y:S01]  /*37360*/  LDC R4, c[0x0][0x28c] ;  /* 0x0000a300ff047b82 */ /* 0x000e220000000800 */
[----:B------:R-:W1:Y:S01]  /*37370*/  S2R R0, SR_CgaCtaId ;  /* 0x0000000000007919 */ /* 0x000e620000008800 */
[----:B------:R-:W-:Y:S01]  /*37380*/  ULDC UR5, c[0x0][0x658] ;  /* 0x0001960000057ab9 */ /* 0x000fe20000000800 */
[----:B------:R-:W-:Y:S01]  /*37390*/  UMOV UR7, 0xffffffff ;  /* 0xffffffff00077882 */ /* 0x000fe20000000000 */
[----:B------:R-:W-:Y:S01]  /*373a0*/  ULDC UR6, c[0x0][0xc] ;  /* 0x0000030000067ab9 */ /* 0x000fe20000000800 */
[----:B------:R-:W-:Y:S01]  /*373b0*/  USHF.L.U32 UR9, UR7, UR5, URZ ;  /* 0x0000000507097299 */ /* 0x000fe2000800063f */
[----:B------:R-:W-:Y:S01]  /*373c0*/  BSSY B0, `(.L_x_1066) ;  /* 0x00000d7000007945 */ /* 0x000fe20003800000 */
[----:B------:R-:W-:Y:S01]  /*373d0*/  UMOV UR8, 0x1 ;  /* 0x0000000100087882 */ /* 0x000fe20000000000 */
[----:B------:R-:W-:Y:S01]  /*373e0*/  ULDC UR7, c[0x0][0x10] ;  /* 0x0000040000077ab9 */ /* 0x000fe20000000800 */
[----:B------:R-:W-:Y:S01]  /*373f0*/  USHF.L.U32 UR5, UR8, UR5, URZ ;  /* 0x0000000508057299 */ /* 0x000fe2000800063f */
[----:B------:R-:W-:Y:S01]  /*37400*/  MOV R9, 0x1 ;  /* 0x0000000100097802 */ /* 0x000fe20000000f00 */
[----:B------:R-:W-:Y:S01]  /*37410*/  UIMAD.WIDE.U32 UR6, UR6, UR7, URZ ;  /* 0x00000007060672a5 */ /* 0x000fe2000f8e003f */
[----:B------:R-:W-:Y:S01]  /*37420*/  MOV R6, RZ ;  /* 0x000000ff00067202 */ /* 0x000fe20000000f00 */
[----:B------:R-:W-:Y:S01]  /*37430*/  ULDC UR8, c[0x0][0x14] ;  /* 0x0000050000087ab9 */ /* 0x000fe20000000800 */
[----:B------:R-:W-:Y:S01]  /*37440*/  ULDC UR4, c[0x0][0x600] ;  /* 0x0001800000047ab9 */ /* 0x000fe20000000800 */
[----:B------:R-:W-:-:S02]  /*37450*/  UIMAD.WIDE.U32 UR20, UR6, UR8, URZ ;  /* 0x00000008061472a5 */ /* 0x000fc4000f8e003f */
[----:B------:R-:W-:Y:S02]  /*37460*/  UIMAD UR7, UR7, UR8, URZ ;  /* 0x00000008070772a4 */ /* 0x000fe4000f8e023f */
[----:B------:R-:W-:Y:S02]  /*37470*/  ULOP3.LUT UR24, UR38, 0x2, URZ, 0xfc, !UPT ;  /* 0x0000000226187892 */ /* 0x000fe4000f8efc3f */
[----:B------:R-:W-:Y:S02]  /*37480*/  UIADD3 UR4, UR4, -0x1, URZ ;  /* 0xffffffff04047890 */ /* 0x000fe4000fffe03f */
[----:B------:R-:W-:Y:S01]  /*37490*/  ULOP3.LUT UR6, URZ, UR9, URZ, 0x33, !UPT ;  /* 0x000000093f067292 */ /* 0x000fe2000f8e333f */
[----:B0-----:R-:W-:Y:S01]  /*374a0*/  VIADD R4, R4, 0x7f ;  /* 0x0000007f04047836 */ /* 0x001fe20000000000 */
[----:B------:R-:W-:Y:S01]  /*374b0*/  UIADD3 UR7, UR21, UR7, URZ ;  /* 0x0000000715077290 */ /* 0x000fe2000fffe03f */
[----:B------:R-:W-:-:S03]  /*374c0*/  ULDC.64 UR22, c[0x0][0x198] ;  /* 0x0000660000167ab9 */ /* 0x000fc60000000a00 */
[----:B------:R-:W-:Y:S01]  /*374d0*/  SHF.R.S32.HI R5, RZ, 0x1f, R4 ;  /* 0x0000001fff057819 */ /* 0x000fe20000011404 */
[----:B-1----:R-:W-:-:S03]  /*374e0*/  IMAD.SHL.U32 R16, R0, 0x100, RZ ;  /* 0x0000010000107824 */ /* 0x002fc600078e00ff */
[----:B------:R-:W-:Y:S02]  /*374f0*/  LEA.HI R5, R5, R4, RZ, 0x7 ;  /* 0x0000000405057211 */ /* 0x000fe400078f38ff */
[----:B------:R-:W-:Y:S02]  /*37500*/  SHF.L.U32 R0, R0, 0xf, RZ ;  /* 0x0000000f00007819 */ /* 0x000fe400000006ff */
[----:B------:R-:W-:Y:S02]  /*37510*/  SHF.R.S32.HI R7, RZ, 0x7, R5 ;  /* 0x00000007ff077819 */ /* 0x000fe40000011405 */
[----:B------:R-:W-:Y:S02]  /*37520*/  LOP3.LUT R0, R0, 0x8000, RZ, 0xc0, !PT ;  /* 0x0000800000007812 */ /* 0x000fe400078ec0ff */
[----:B------:R-:W-:Y:S01]  /*37530*/  LOP3.LUT R16, R16, 0x100, RZ, 0xc0, !PT ;  /* 0x0000010010107812 */ /* 0x000fe200078ec0ff */
[----:B------:R-:W-:Y:S01]  /*37540*/  VIADD R17, R7, 0x1 ;  /* 0x0000000107117836 */ /* 0x000fe20000000000 */
[----:B------:R-:W-:Y:S01]  /*37550*/  LOP3.LUT R8, R0, 0x10100, RZ, 0xfc, !PT ;  /* 0x0001010000087812 */ /* 0x000fe200078efcff */
[----:B------:R-:W-:-:S07]  /*37560*/  IMAD.MOV.U32 R0, RZ, RZ, 0x1 ;  /* 0x00000001ff007424 */ /* 0x000fce00078e00ff */
.L_x_1077:
[----:B------:R-:W-:-:S03]  /*37570*/  UMOV UR8, 0xffffffff ;  /* 0xffffffff00087882 */ /* 0x000fc60000000000 */
[----:B------:R-:W-:Y:S05]  /*37580*/  BRA.DIV UR8, `(.L_x_1067) ;  /* 0x0000000e08907947 */ /* 0x000fea000b800000 */
[----:B------:R-:W-:-:S13]  /*37590*/  ELECT P6, URZ, PT ;  /* 0x00000000003f782f */ /* 0x000fda00038c0000 */
.L_x_1086:
[----:B------:R-:W0:Y:S01]  /*375a0*/  LDC R4, c[0x0][0x28c] ;  /* 0x0000a300ff047b82 */ /* 0x000e220000000800 */
[----:B------:R-:W-:Y:S01]  /*375b0*/  BSSY B1, `(.L_x_1068) ;  /* 0x000003a000017945 */ /* 0x000fe20003800000 */
[----:B0-----:R-:W-:-:S13]  /*375c0*/  ISETP.LT.OR P6, PT, R4, 0x1, !P6 ;  /* 0x000000010400780c */ /* 0x001fda00077c1670 */
[----:B------:R-:W-:Y:S05]  /*375d0*/  @P6 BRA `(.L_x_1069) ;  /* 0x0000000000dc6947 */ /* 0x000fea0003800000 */
[----:B------:R-:W-:Y:S01]  /*375e0*/  LEA R3, R3, R16, 0x9 ;  /* 0x0000001003037211 */ /* 0x000fe200078e48ff */
[----:B------:R-:W-:Y:S01]  /*375f0*/  IMAD.SHL.U32 R2, R2, 0x100, RZ ;  /* 0x0000010002027824 */ /* 0x000fe200078e00ff */
[----:B------:R-:W-:Y:S01]  /*37600*/  MOV R14, RZ ;  /* 0x000000ff000e7202 */ /* 0x000fe20000000f00 */
[----:B------:R-:W-:Y:S01]  /*37610*/  IMAD.MOV.U32 R4, RZ, RZ, R17 ;  /* 0x000000ffff047224 */ /* 0x000fe200078e0011 */
[----:B------:R-:W-:Y:S01]  /*37620*/  MOV R5, R0 ;  /* 0x0000000000057202 */ /* 0x000fe20000000f00 */
[----:B------:R-:W-:-:S07]  /*37630*/  IMAD.MOV.U32 R13, RZ, RZ, R6 ;  /* 0x000000ffff0d7224 */ /* 0x000fce00078e0006 */
.L_x_1072:
[----:B------:R-:W0:Y:S01]  /*37640*/  S2R R15, SR_CgaCtaId ;  /* 0x00000000000f7919 */ /* 0x000e220000008800 */
[----:B------:R-:W-:Y:S02]  /*37650*/  MOV R10, 0x400 ;  /* 0x00000400000a7802 */ /* 0x000fe40000000f00 */
[----:B------:R-:W-:Y:S02]  /*37660*/  SHF.L.U32 R12, R5, 0x1f, RZ ;  /* 0x0000001f050c7819 */ /* 0x000fe400000006ff */
[----:B0-----:R-:W-:-:S04]  /*37670*/  LEA R10, R15, R10, 0x18 ;  /* 0x0000000a0f0a7211 */ /* 0x001fc800078ec0ff */
[----:B------:R-:W-:-:S04]  /*37680*/  LEA R15, R13, R10, 0x3 ;  /* 0x0000000a0d0f7211 */ /* 0x000fc800078e18ff */
[----:B------:R-:W0:Y:S02]  /*37690*/  SYNCS.PHASECHK.TRANS64.TRYWAIT P0, [R15+URZ+0x10], R12 ;  /* 0x0000100c0f0075a7 */ /* 0x000e24000800017f */
[----:B0-----:R-:W-:Y:S05]  /*376a0*/  @!P0 BRA `(.L_x_1070) ;  /* 0x0000000c00688947 */ /* 0x001fea0003800000 */
.L_x_1087:
[----:B------:R-:W1:Y:S01]  /*376b0*/  S2R R18, SR_TID.X ;  /* 0x0000000000127919 */ /* 0x000e620000002100 */
[----:B------:R-:W-:-:S04]  /*376c0*/  UPRMT UR8, UR24, 0x9910, URZ ;  /* 0x0000991018087896 */ /* 0x000fc8000800003f */
[----:B------:R-:W-:Y:S01]  /*376d0*/  UISETP.NE.AND UP0, UPT, UR8, 0x2, UPT ;  /* 0x000000020800788c */ /* 0x000fe2000bf05270 */
[----:B-1----:R-:W-:-:S13]  /*376e0*/  LOP3.LUT P0, RZ, R18, 0x7f, RZ, 0xc0, !PT ;  /* 0x0000007f12ff7812 */ /* 0x002fda000780c0ff */
[----:B0-----:R-:W0:Y:S02]  /*376f0*/  @!P0 LDC R12, c[0x0][0x500] ;  /* 0x00014000ff0c8b82 */ /* 0x001e240000000800 */
[----:B0-----:R0:W-:Y:S01]  /*37700*/  @!P0 SYNCS.ARRIVE.TRANS64 RZ, [R15+URZ], R12 ;  /* 0x0000000c0fff89a7 */ /* 0x0011e2000800003f */
[----:B------:R-:W-:-:S13]  /*37710*/  PLOP3.LUT P0, PT, PT, PT, UP0, 0x80, 0x0 ;  /* 0x000000000000781c */ /* 0x000fda0003f0f008 */
[----:B0-----:R-:W-:Y:S05]  /*37720*/  @P0 BRA `(.L_x_1071) ;  /* 0x0000000000040947 */ /* 0x001fea0003800000 */
[----:B------:R-:W-:Y:S01]  /*37730*/  BPT.TRAP 0x1 ;  /* 0x000000040000795c */ /* 0x000fe20000300000 */
.L_x_1071:
[C---:B------:R-:W-:Y:S01]  /*37740*/  IMAD R12, R13.reuse, 0x8000, R10 ;  /* 0x000080000d0c7824 */ /* 0x040fe200078e020a */
[----:B------:R-:W-:Y:S01]  /*37750*/  R2UR UR13, R10 ;  /* 0x000000000a0d72ca */ /* 0x000fe200000e0000 */
[----:B------:R-:W-:Y:S01]  /*37760*/  UIADD3 UR14, UP0, UR22, 0xf0, URZ ;  /* 0x000000f0160e7890 */ /* 0x000fe2000ff1e03f */
[C---:B------:R-:W-:Y:S01]  /*37770*/  LEA R10, R13.reuse, R8, 0x10 ;  /* 0x000000080d0a7211 */ /* 0x040fe200078e80ff */
[----:B------:R-:W-:Y:S01]  /*37780*/  UIADD3 UR26, UP1, UR22, 0x1f0, URZ ;  /* 0x000001f0161a7890 */ /* 0x000fe2000ff3e03f */
[----:B------:R-:W-:Y:S01]  /*37790*/  R2UR UR8, R12 ;  /* 0x000000000c0872ca */ /* 0x000fe200000e0000 */
[----:B------:R-:W-:Y:S01]  /*377a0*/  UIADD3.X UR15, URZ, UR23, URZ, UP0, !UPT ;  /* 0x000000173f0f7290 */ /* 0x000fe200087fe43f */
[----:B------:R-:W-:Y:S01]  /*377b0*/  R2UR UR11, R10 ;  /* 0x000000000a0b72ca */ /* 0x000fe200000e0000 */
[----:B------:R-:W-:Y:S01]  /*377c0*/  VIADD R13, R13, 0x1 ;  /* 0x000000010d0d7836 */ /* 0x000fe20000000000 */
[----:B------:R-:W-:Y:S01]  /*377d0*/  R2UR UR18, R2 ;  /* 0x00000000021272ca */ /* 0x000fe200000e0000 */
[----:B------:R-:W-:Y:S01]  /*377e0*/  UIADD3.X UR27, URZ, UR23, URZ, UP1, !UPT ;  /* 0x000000173f1b7290 */ /* 0x000fe20008ffe43f */
[----:B------:R-:W-:Y:S01]  /*377f0*/  R2UR UR9, R15 ;  /* 0x000000000f0972ca */ /* 0x000fe200000e0000 */
[----:B------:R-:W-:Y:S01]  /*37800*/  UMOV UR16, 0x0 ;  /* 0x0000000000107882 */ /* 0x000fe20000000000 */
[----:B------:R-:W-:Y:S01]  /*37810*/  R2UR UR10, R14 ;  /* 0x000000000e0a72ca */ /* 0x000fe200000e0000 */
[----:B------:R-:W-:Y:S01]  /*37820*/  UMOV UR17, 0x10000000 ;  /* 0x1000000000117882 */ /* 0x000fe20000000000 */
[----:B------:R-:W-:Y:S01]  /*37830*/  R2UR UR12, R11 ;  /* 0x000000000b0c72ca */ /* 0x000fe200000e0000 */
[----:B------:R-:W-:Y:S01]  /*37840*/  UMOV UR25, 0x30000 ;  /* 0x0003000000197882 */ /* 0x000fe20000000000 */
[----:B------:R-:W-:Y:S01]  /*37850*/  IADD3 R4, R4, -0x1, RZ ;  /* 0xffffffff04047810 */ /* 0x000fe20007ffe0ff */
[----:B------:R-:W-:Y:S01]  /*37860*/  UIADD3 UR8, UR8, 0x100, URZ ;  /* 0x0000010008087890 */ /* 0x000fe2000fffe03f */
[----:B------:R-:W-:Y:S01]  /*37870*/  R2UR UR19, R3 ;  /* 0x00000000031372ca */ /* 0x000fe200000e0000 */
[----:B------:R-:W-:Y:S01]  /*37880*/  UIADD3 UR13, UR13, UR11, URZ ;  /* 0x0000000b0d0d7290 */ /* 0x000fe2000fffe03f */
[----:B------:R-:W-:Y:S01]  /*37890*/  ISETP.GT.AND P1, PT, R4, 0x1, PT ;  /* 0x000000010400780c */ /* 0x000fe20003f24270 */
[----:B------:R-:W-:Y:S01]  /*378a0*/  VIADD R14, R14, 0x80 ;  /* 0x000000800e0e7836 */ /* 0x000fe20000000000 */
[----:B------:R-:W-:Y:S01]  /*378b0*/  UMOV UR11, UR18 ;  /* 0x00000012000b7c82 */ /* 0x000fe20008000000 */
[----:B------:R-:W-:-:S04]  /*378c0*/  ISETP.NE.AND P0, PT, R13, 0x2, PT ;  /* 0x000000020d00780c */ /* 0x000fc80003f05270 */
[----:B------:R0:W-:Y:S01]  /*378d0*/  UTMALDG.3D [UR8], [UR14], desc[UR16] ;  /* 0x000010080e0075b4 */ /* 0x0001e20008011000 */
[----:B------:R-:W-:Y:S02]  /*378e0*/  SEL R10, RZ, 0x1, P0 ;  /* 0x00000001ff0a7807 */ /* 0x000fe40000000000 */
[----:B------:R-:W-:Y:S02]  /*378f0*/  SEL R13, R13, RZ, P0 ;  /* 0x000000ff0d0d7207 */ /* 0x000fe40000000000 */
[----:B------:R-:W-:Y:S01]  /*37900*/  LOP3.LUT R5, R5, R10, RZ, 0x3c, !PT ;  /* 0x0000000a05057212 */ /* 0x000fe200078e3cff */
[----:B0-----:R-:W-:Y:S01]  /*37910*/  UMOV UR11, UR19 ;  /* 0x00000013000b7c82 */ /* 0x001fe20008000000 */
[----:B------:R-:W-:Y:S02]  /*37920*/  UMOV UR8, UR13 ;  /* 0x0000000d00087c82 */ /* 0x000fe40008000000 */
[----:B------:R0:W-:Y:S02]  /*37930*/  UTMALDG.3D.MULTICAST [UR8], [UR26], UR25, desc[UR16] ;  /* 0x000010081a0073b4 */ /* 0x0001e40008011819 */
[----:B0-----:R-:W-:Y:S05]  /*37940*/  @P1 BRA `(.L_x_1072) ;  /* 0xfffffffc003c1947 */ /* 0x001fea000383ffff */
.L_x_1069:
[----:B------:R-:W-:Y:S05]  /*37950*/  BSYNC B1 ;  /* 0x0000000000017941 */ /* 0x000fea0003800000 */
.L_x_1068:
[----:B------:R-:W2:Y:S01]  /*37960*/  LDL.LU R18, [R1+0x600] ;  /* 0x0006000001127983 */ /* 0x000ea20000300800 */
[----:B------:R-:W-:Y:S01]  /*37970*/  LOP3.LUT P2, RZ, R9, 0xff, RZ, 0xc0, !PT ;  /* 0x000000ff09ff7812 */ /* 0x000fe2000784c0ff */
[----:B------:R-:W-:Y:S02]  /*37980*/  ULDC.64 UR8, c[0x0][0x650] ;  /* 0x0001940000087ab9 */ /* 0x000fe40000000a00 */
[----:B------:R-:W3:Y:S01]  /*37990*/  LDL.LU R15, [R1+0x604] ;  /* 0x00060400010f7983 */ /* 0x000ee20000300800 */
[----:B------:R-:W-:Y:S01]  /*379a0*/  IADD3 R6, R7, R6, RZ ;  /* 0x0000000607067210 */ /* 0x000fe20007ffe0ff */
[----:B------:R-:W-:Y:S01]  /*379b0*/  BSSY B1, `(.L_x_1073) ;  /* 0x0000075000017945 */ /* 0x000fe20003800000 */
[----:B------:R-:W-:Y:S01]  /*379c0*/  IMAD.MOV.U32 R11, RZ, RZ, -0x1 ;  /* 0xffffffffff0b7424 */ /* 0x000fe200078e00ff */
[----:B------:R-:W-:Y:S02]  /*379d0*/  PRMT R4, RZ, 0x7610, R4 ;  /* 0x00007610ff047816 */ /* 0x000fe40000000004 */
[----:B------:R-:W-:-:S02]  /*379e0*/  SHF.R.U32.HI R2, RZ, 0x1, R6 ;  /* 0x00000001ff027819 */ /* 0x000fc40000011606 */
[----:B------:R-:W-:Y:S02]  /*379f0*/  ISETP.GT.U32.AND P0, PT, R6, 0x1, PT ;  /* 0x000000010600780c */ /* 0x000fe40003f04070 */
[----:B------:R-:W0:Y:S01]  /*37a00*/  @P2 S2R R3, SR_CgaCtaId ;  /* 0x0000000000032919 */ /* 0x000e220000008800 */
[----:B------:R-:W-:Y:S02]  /*37a10*/  LOP3.LUT R2, R2, 0x1, RZ, 0xc0, !PT ;  /* 0x0000000102027812 */ /* 0x000fe400078ec0ff */
[C---:B------:R-:W-:Y:S02]  /*37a20*/  ISETP.LT.U32.AND P0, PT, R7.reuse, 0x2, P0 ;  /* 0x000000020700780c */ /* 0x040fe40000701070 */
[----:B------:R-:W-:Y:S02]  /*37a30*/  ISETP.NE.U32.AND P1, PT, R2, 0x1, PT ;  /* 0x000000010200780c */ /* 0x000fe40003f25070 */
[----:B------:R-:W-:Y:S02]  /*37a40*/  @P2 MOV R2, 0x400 ;  /* 0x0000040000022802 */ /* 0x000fe40000000f00 */
[----:B------:R-:W-:-:S02]  /*37a50*/  ISETP.GT.U32.AND P1, PT, R7, 0x1, !P1 ;  /* 0x000000010700780c */ /* 0x000fc40004f24070 */
[----:B------:R-:W-:Y:S02]  /*37a60*/  LOP3.LUT R6, R6, 0x1, RZ, 0xc0, !PT ;  /* 0x0000000106067812 */ /* 0x000fe400078ec0ff */
[----:B------:R-:W-:Y:S02]  /*37a70*/  PRMT R9, RZ, 0x7610, R9 ;  /* 0x00007610ff097816 */ /* 0x000fe40000000009 */
[----:B0-----:R-:W-:Y:S02]  /*37a80*/  @P2 LEA R2, R3, R2, 0x18 ;  /* 0x0000000203022211 */ /* 0x001fe400078ec0ff */
[----:B------:R-:W-:Y:S02]  /*37a90*/  SEL R3, RZ, 0x1, !P0 ;  /* 0x00000001ff037807 */ /* 0x000fe40004000000 */
[----:B------:R0:W-:Y:S02]  /*37aa0*/  @P2 SYNCS.ARRIVE.TRANS64.A1T0 RZ, [R2+URZ+0x38], RZ ;  /* 0x000038ff02ff29a7 */ /* 0x0001e4000810003f */
[----:B0-----:R-:W-:-:S04]  /*37ab0*/  SEL R2, RZ, 0x1, !P1 ;  /* 0x00000001ff027807 */ /* 0x001fc80004800000 */
[----:B------:R-:W-:Y:S01]  /*37ac0*/  LOP3.LUT R0, R2, R0, R3, 0x96, !PT ;  /* 0x0000000002007212 */ /* 0x000fe200078e9603 */
[----:B------:R-:W-:Y:S01]  /*37ad0*/  IMAD.MOV.U32 R2, RZ, RZ, -0x1 ;  /* 0xffffffffff027424 */ /* 0x000fe200078e00ff */
[----:B------:R-:W-:Y:S02]  /*37ae0*/  MOV R3, 0xffffffff ;  /* 0xffffffff00037802 */ /* 0x000fe40000000f00 */
[----:B---3--:R-:W-:-:S04]  /*37af0*/  IADD3 R15, P0, R15, UR20, RZ ;  /* 0x000000140f0f7c10 */ /* 0x008fc8000ff1e0ff */
[----:B--2---:R-:W-:Y:S01]  /*37b00*/  IADD3.X R18, R18, UR7, RZ, P0, !PT ;  /* 0x0000000712127c10 */ /* 0x004fe200087fe4ff */
[----:B------:R0:W-:Y:S01]  /*37b10*/  STL [R1+0x604], R15 ;  /* 0x0006040f01007387 */ /* 0x0001e20000100800 */
[----:B------:R-:W-:-:S03]  /*37b20*/  ISETP.GE.U32.AND P0, PT, R15, UR8, PT ;  /* 0x000000080f007c0c */ /* 0x000fc6000bf06070 */
[----:B------:R0:W-:Y:S01]  /*37b30*/  STL [R1+0x600], R18 ;  /* 0x0006001201007387 */ /* 0x0001e20000100800 */
[----:B------:R-:W-:-:S13]  /*37b40*/  ISETP.GE.U32.AND.EX P0, PT, R18, UR9, PT, P0 ;  /* 0x0000000912007c0c */ /* 0x000fda000bf06100 */
[----:B0-----:R-:W-:Y:S05]  /*37b50*/  @P0 BRA `(.L_x_1074) ;  /* 0x0000000400680947 */ /* 0x001fea0003800000 */
[----:B------:R-:W0:Y:S01]  /*37b60*/  S2UR UR8, SR_CTAID.X ;  /* 0x00000000000879c3 */ /* 0x000e220000002500 */
[----:B------:R-:W-:Y:S01]  /*37b70*/  ULDC.64 UR10, c[0x0][0x628] ;  /* 0x00018a00000a7ab9 */ /* 0x000fe20000000a00 */
[----:B------:R-:W-:Y:S01]  /*37b80*/  ULDC UR9, c[0x0][0x150] ;  /* 0x0000540000097ab9 */ /* 0x000fe20000000800 */
[----:B------:R-:W-:Y:S01]  /*37b90*/  ISETP.NE.U32.AND P0, PT, RZ, UR10, PT ;  /* 0x0000000aff007c0c */ /* 0x000fe2000bf05070 */
[----:B------:R-:W-:Y:S01]  /*37ba0*/  ULDC UR12, c[0x0][0x630] ;  /* 0x00018c00000c7ab9 */ /* 0x000fe20000000800 */
[----:B------:R-:W-:Y:S01]  /*37bb0*/  ULDC UR14, c[0x0][0x154] ;  /* 0x00005500000e7ab9 */ /* 0x000fe20000000800 */
[----:B------:R-:W-:Y:S01]  /*37bc0*/  IMAD.MOV.U32 R3, RZ, RZ, R18 ;  /* 0x000000ffff037224 */ /* 0x000fe200078e0012 */
[----:B------:R-:W-:Y:S01]  /*37bd0*/  ISETP.NE.AND.EX P0, PT, RZ, UR11, PT, P0 ;  /* 0x0000000bff007c0c */ /* 0x000fe2000bf05300 */
[----:B------:R-:W1:Y:S01]  /*37be0*/  S2UR UR13, SR_CTAID.Y ;  /* 0x00000000000d79c3 */ /* 0x000e620000002600 */
[----:B0-----:R-:W-:-:S05]  /*37bf0*/  I2FP.F32.U32 R2, UR8 ;  /* 0x0000000800027c45 */ /* 0x001fca0008201000 */
[----:B------:R-:W-:Y:S01]  /*37c00*/  FMUL R10, R2, UR9 ;  /* 0x00000009020a7c20 */ /* 0x000fe20008400000 */
[----:B------:R-:W-:Y:S02]  /*37c10*/  MOV R2, R15 ;  /* 0x0000000f00027202 */ /* 0x000fe40000000f00 */
[----:B-1----:R-:W-:-:S03]  /*37c20*/  I2FP.F32.U32 R12, UR13 ;  /* 0x0000000d000c7c45 */ /* 0x002fc60008201000 */
[----:B------:R-:W0:Y:S01]  /*37c30*/  F2I.U32.TRUNC.NTZ R10, R10 ;  /* 0x0000000a000a7305 */ /* 0x000e22000020f000 */
[----:B------:R-:W-:Y:S05]  /*37c40*/  @!P0 BRA `(.L_x_1075) ;  /* 0x0000000000288947 */ /* 0x000fea0003800000 */
[----:B------:R-:W-:Y:S02]  /*37c50*/  ULDC UR9, c[0x0][0x634] ;  /* 0x00018d0000097ab9 */ /* 0x000fe40000000800 */
[----:B------:R-:W-:-:S04]  /*37c60*/  IADD3 R3, P0, R15, UR9, RZ ;  /* 0x000000090f037c10 */ /* 0x000fc8000ff1e0ff */
[----:B------:R-:W-:-:S05]  /*37c70*/  IADD3.X R11, RZ, R18, RZ, P0, !PT ;  /* 0x00000012ff0b7210 */ /* 0x000fca00007fe4ff */
[----:B------:R-:W-:-:S04]  /*37c80*/  IMAD.WIDE.U32 R4, R11, UR10, RZ ;  /* 0x0000000a0b047c25 */ /* 0x000fc8000f8e00ff */
[----:B------:R-:W-:-:S04]  /*37c90*/  IMAD.WIDE.U32 R4, P0, R3, UR11, R4 ;  /* 0x0000000b03047c25 */ /* 0x000fc8000f800004 */
[----:B------:R-:W-:Y:S01]  /*37ca0*/  IMAD.WIDE.U32 R2, R3, UR10, RZ ;  /* 0x0000000a03027c25 */ /* 0x000fe2000f8e00ff */
[----:B------:R-:W-:-:S04]  /*37cb0*/  MOV R2, R5 ;  /* 0x0000000500027202 */ /* 0x000fc80000000f00 */
[----:B------:R-:W-:Y:S01]  /*37cc0*/  IADD3 RZ, P1, R3, R4, RZ ;  /* 0x0000000403ff7210 */ /* 0x000fe20007f3e0ff */
[----:B------:R-:W-:-:S04]  /*37cd0*/  IMAD.X R3, RZ, RZ, RZ, P0 ;  /* 0x000000ffff037224 */ /* 0x000fc800000e06ff */
[----:B------:R-:W-:-:S08]  /*37ce0*/  IMAD.WIDE.U32.X R2, R11, UR11, R2, P1 ;  /* 0x0000000b0b027c25 */ /* 0x000fd000088e0402 */
.L_x_1075:
[--C-:B------:R-:W-:Y:S01]  /*37cf0*/  SHF.R.U64 R11, R2, UR12, R3.reuse ;  /* 0x0000000c020b7c19 */ /* 0x100fe20008001203 */
[----:B------:R-:W-:Y:S01]  /*37d00*/  ULDC.64 UR10, c[0x0][0x620] ;  /* 0x00018800000a7ab9 */ /* 0x000fe20000000a00 */
[----:B------:R-:W-:Y:S01]  /*37d10*/  SHF.R.U32.HI R2, RZ, UR12, R3 ;  /* 0x0000000cff027c19 */ /* 0x000fe20008011603 */
[----:B------:R-:W-:Y:S01]  /*37d20*/  IMAD.MOV.U32 R3, RZ, RZ, R18 ;  /* 0x000000ffff037224 */ /* 0x000fe200078e0012 */
[----:B------:R-:W-:Y:S01]  /*37d30*/  IADD3 R13, P0, RZ, -R11, RZ ;  /* 0x8000000bff0d7210 */ /* 0x000fe20007f1e0ff */
[----:B------:R-:W-:Y:S01]  /*37d40*/  FMUL R4, R12, UR14 ;  /* 0x0000000e0c047c20 */ /* 0x000fe20008400000 */
[----:B------:R-:W-:Y:S01]  /*37d50*/  ULDC.64 UR14, c[0x0][0x640] ;  /* 0x00019000000e7ab9 */ /* 0x000fe20000000a00 */
[----:B0-----:R-:W-:Y:S02]  /*37d60*/  R2UR UR9, R10 ;  /* 0x000000000a0972ca */ /* 0x001fe400000e0000 */
[----:B------:R-:W-:Y:S01]  /*37d70*/  IMAD.X R2, RZ, RZ, ~R2, P0 ;  /* 0x000000ffff027224 */ /* 0x000fe200000e0e02 */
[----:B------:R-:W-:Y:S01]  /*37d80*/  ISETP.NE.U32.AND P0, PT, RZ, UR14, PT ;  /* 0x0000000eff007c0c */ /* 0x000fe2000bf05070 */
[----:B------:R-:W0:Y:S02]  /*37d90*/  F2I.U32.TRUNC.NTZ R4, R4 ;  /* 0x0000000400047305 */ /* 0x000e24000020f000 */
[----:B------:R-:W-:Y:S01]  /*37da0*/  IMAD R2, R2, UR10, RZ ;  /* 0x0000000a02027c24 */ /* 0x000fe2000f8e02ff */
[----:B------:R-:W-:-:S03]  /*37db0*/  ISETP.NE.AND.EX P0, PT, RZ, UR15, PT, P0 ;  /* 0x0000000fff007c0c */ /* 0x000fc6000bf05300 */
[----:B------:R-:W-:Y:S01]  /*37dc0*/  IMAD R5, R13, UR11, R2 ;  /* 0x0000000b0d057c24 */ /* 0x000fe2000f8e0202 */
[----:B------:R-:W-:-:S05]  /*37dd0*/  MOV R2, R15 ;  /* 0x0000000f00027202 */ /* 0x000fca0000000f00 */
[----:B------:R-:W-:Y:S01]  /*37de0*/  IMAD.WIDE.U32 R2, R13, UR10, R2 ;  /* 0x0000000a0d027c25 */ /* 0x000fe2000f8e0002 */
[----:B------:R-:W-:Y:S01]  /*37df0*/  ULDC UR10, c[0x0][0x618] ;  /* 0x00018600000a7ab9 */ /* 0x000fe20000000800 */
[----:B0-----:R-:W-:-:S03]  /*37e00*/  R2UR UR11, R4 ;  /* 0x00000000040b72ca */ /* 0x001fc600000e0000 */
[----:B------:R-:W-:-:S04]  /*37e10*/  IADD3 R3, R3, R5, RZ ;  /* 0x0000000503037210 */ /* 0x000fc80007ffe0ff */
[--C-:B------:R-:W-:Y:S02]  /*37e20*/  SHF.R.U64 R10, R2, UR10, R3.reuse ;  /* 0x0000000a020a7c19 */ /* 0x100fe40008001203 */
[----:B------:R-:W-:Y:S01]  /*37e30*/  SHF.R.U32.HI R3, RZ, UR10, R3 ;  /* 0x0000000aff037c19 */ /* 0x000fe20008011603 */
[----:B------:R-:W-:-:S03]  /*37e40*/  ULDC UR10, c[0x0][0x608] ;  /* 0x00018200000a7ab9 */ /* 0x000fc60000000800 */
[--C-:B------:R-:W-:Y:S02]  /*37e50*/  SHF.R.U64 R12, R10, UR10, R3.reuse ;  /* 0x0000000a0a0c7c19 */ /* 0x100fe40008001203 */
[----:B------:R-:W-:Y:S01]  /*37e60*/  SHF.R.U32.HI R3, RZ, UR10, R3 ;  /* 0x0000000aff037c19 */ /* 0x000fe20008011603 */
[----:B------:R-:W-:-:S03]  /*37e70*/  ULDC UR10, c[0x0][0x658] ;  /* 0x00019600000a7ab9 */ /* 0x000fc60000000800 */
[--C-:B------:R-:W-:Y:S02]  /*37e80*/  SHF.R.U64 R13, R12, UR10, R3.reuse ;  /* 0x0000000a0c0d7c19 */ /* 0x100fe40008001203 */
[----:B------:R-:W-:-:S03]  /*37e90*/  SHF.R.U32.HI R14, RZ, UR10, R3 ;  /* 0x0000000aff0e7c19 */ /* 0x000fc60008011603 */
[----:B------:R-:W-:Y:S01]  /*37ea0*/  IMAD.MOV.U32 R2, RZ, RZ, R13 ;  /* 0x000000ffff027224 */ /* 0x000fe200078e000d */
[----:B------:R-:W-:Y:S01]  /*37eb0*/  MOV R3, R14 ;  /* 0x0000000e00037202 */ /* 0x000fe20000000f00 */
[----:B------:R-:W-:Y:S06]  /*37ec0*/  @!P0 BRA `(.L_x_1076) ;  /* 0x0000000000288947 */ /* 0x000fec0003800000 */
[----:B------:R-:W-:Y:S02]  /*37ed0*/  ULDC UR10, c[0x0][0x64c] ;  /* 0x00019300000a7ab9 */ /* 0x000fe40000000800 */
[----:B------:R-:W-:-:S05]  /*37ee0*/  IADD3 R3, P0, R13, UR10, RZ ;  /* 0x0000000a0d037c10 */ /* 0x000fca000ff1e0ff */
[----:B------:R-:W-:-:S04]  /*37ef0*/  IMAD.X R14, RZ, RZ, R14, P0 ;  /* 0x000000ffff0e7224 */ /* 0x000fc800000e060e */
[----:B------:R-:W-:-:S04]  /*37f00*/  IMAD.WIDE.U32 R4, R14, UR14, RZ ;  /* 0x0000000e0e047c25 */ /* 0x000fc8000f8e00ff */
[----:B------:R-:W-:-:S04]  /*37f10*/  IMAD.WIDE.U32 R4, P0, R3, UR15, R4 ;  /* 0x0000000f03047c25 */ /* 0x000fc8000f800004 */
[----:B------:R-:W-:-:S04]  /*37f20*/  IMAD.WIDE.U32 R2, R3, UR14, RZ ;  /* 0x0000000e03027c25 */ /* 0x000fc8000f8e00ff */
[----:B------:R-:W-:Y:S01]  /*37f30*/  IMAD.MOV.U32 R2, RZ, RZ, R5 ;  /* 0x000000ffff027224 */ /* 0x000fe200078e0005 */
[----:B------:R-:W-:Y:S02]  /*37f40*/  IADD3 RZ, P1, R3, R4, RZ ;  /* 0x0000000403ff7210 */ /* 0x000fe40007f3e0ff */
[----:B------:R-:W-:-:S03]  /*37f50*/  IADD3.X R3, RZ, RZ, RZ, P0, !PT ;  /* 0x000000ffff037210 */ /* 0x000fc600007fe4ff */
[----:B------:R-:W-:-:S08]  /*37f60*/  IMAD.WIDE.U32.X R2, R14, UR15, R2, P1 ;  /* 0x0000000f0e027c25 */ /* 0x000fd000088e0402 */
.L_x_1076:
[----:B------:R-:W-:Y:S01]  /*37f70*/  ULDC UR10, c[0x0][0x648] ;  /* 0x00019200000a7ab9 */ /* 0x000fe20000000800 */
[----:B------:R-:W-:Y:S01]  /*37f80*/  UISETP.NE.AND UP0, UPT, UR39, URZ, UPT ;  /* 0x0000003f2700728c */ /* 0x000fe2000bf05270 */
[----:B------:R-:W-:Y:S01]  /*37f90*/  SHF.R.U64 R3, R2, UR10, R3 ;  /* 0x0000000a02037c19 */ /* 0x000fe20008001203 */
[----:B------:R-:W-:Y:S01]  /*37fa0*/  ULDC UR10, c[0x0][0x638] ;  /* 0x00018e00000a7ab9 */ /* 0x000fe20000000800 */
[----:B------:R-:W-:Y:S01]  /*37fb0*/  UIADD3 UR11, -UR11, URZ, URZ ;  /* 0x0000003f0b0b7290 */ /* 0x000fe2000fffe13f */
[----:B------:R-:W-:Y:S02]  /*37fc0*/  LOP3.LUT R12, R12, UR6, RZ, 0xc0, !PT ;  /* 0x000000060c0c7c12 */ /* 0x000fe4000f8ec0ff */
[C---:B------:R-:W-:Y:S02]  /*37fd0*/  IADD3 R4, -R3.reuse, RZ, RZ ;  /* 0x000000ff03047210 */ /* 0x040fe40007ffe1ff */
[----:B------:R-:W-:Y:S01]  /*37fe0*/  LOP3.LUT R10, R10, UR4, RZ, 0xc0, !PT ;  /* 0x000000040a0a7c12 */ /* 0x000fe2000f8ec0ff */
[----:B------:R-:W-:Y:S01]  /*37ff0*/  IMAD R2, R3, UR5, R12 ;  /* 0x0000000503027c24 */ /* 0x000fe2000f8e020c */
[----:B------:R-:W-:Y:S01]  /*38000*/  PLOP3.LUT P0, PT, PT, PT, UP0, 0x40, 0x0 ;  /* 0x000000000000781c */ /* 0x000fe20003f0e808 */
[----:B------:R-:W-:Y:S01]  /*38010*/  IMAD R13, R4, UR10, R13 ;  /* 0x0000000a040d7c24 */ /* 0x000fe2000f8e020d */
[----:B------:R-:W-:Y:S01]  /*38020*/  UIADD3 UR10, -UR9, URZ, URZ ;  /* 0x0000003f090a7290 */ /* 0x000fe2000fffe13f */
[----:B------:R-:W-:-:S02]  /*38030*/  PLOP3.LUT P1, PT, PT, PT, UP0, 0x40, 0x0 ;  /* 0x000000000000781c */ /* 0x000fc40003f2e808 */
[----:B------:R-:W-:Y:S01]  /*38040*/  ULDC UR9, c[0x0][0x144] ;  /* 0x0000510000097ab9 */ /* 0x000fe20000000800 */
[----:B------:R-:W-:Y:S01]  /*38050*/  MOV R4, 0x1 ;  /* 0x0000000100047802 */ /* 0x000fe20000000f00 */
[----:B------:R-:W-:-:S03]  /*38060*/  UIMAD UR8, UR9, UR10, UR8 ;  /* 0x0000000a090872a4 */ /* 0x000fc6000f8e0208 */
[----:B------:R-:W-:Y:S02]  /*38070*/  ULDC UR9, c[0x0][0x148] ;  /* 0x0000520000097ab9 */ /* 0x000fe40000000800 */
[----:B------:R-:W-:-:S03]  /*38080*/  @UP0 UIMAD UR8, UR9, UR11, UR13 ;  /* 0x0000000b090802a4 */ /* 0x000fc6000f8e020d */
[----:B------:R-:W-:Y:S02]  /*38090*/  ULDC UR9, c[0x0][0x600] ;  /* 0x0001800000097ab9 */ /* 0x000fe40000000800 */
[----:B------:R-:W-:Y:S02]  /*380a0*/  IMAD R13, R13, UR9, R10 ;  /* 0x000000090d0d7c24 */ /* 0x000fe4000f8e020a */
[----:B------:R-:W-:Y:S01]  /*380b0*/  IMAD.U32 R3, RZ, RZ, UR8 ;  /* 0x00000008ff037e24 */ /* 0x000fe2000f8e00ff */
[----:B------:R-:W-:-:S03]  /*380c0*/  ULDC UR8, c[0x0][0x610] ;  /* 0x0001840000087ab9 */ /* 0x000fc60000000800 */
[----:B------:R-:W-:-:S05]  /*380d0*/  IMAD R2, R2, UR8, R3 ;  /* 0x0000000802027c24 */ /* 0x000fca000f8e0203 */
[----:B------:R-:W-:Y:S02]  /*380e0*/  SEL R3, R13, R2, P0 ;  /* 0x000000020d037207 */ /* 0x000fe40000000000 */
[----:B------:R-:W-:-:S07]  /*380f0*/  SEL R2, R2, R13, P1 ;  /* 0x0000000d02027207 */ /* 0x000fce0000800000 */
.L_x_1074:
[----:B------:R-:W-:Y:S05]  /*38100*/  BSYNC B1 ;  /* 0x0000000000017941 */ /* 0x000fea0003800000 */
.L_x_1073:
[----:B------:R-:W-:-:S13]  /*38110*/  LOP3.LUT P0, RZ, R4, 0xff, RZ, 0xc0, !PT ;  /* 0x000000ff04ff7812 */ /* 0x000fda000780c0ff */
[----:B------:R-:W-:Y:S05]  /*38120*/  @P0 BRA `(.L_x_1077) ;  /* 0xfffffff400100947 */ /* 0x000fea000383ffff */
[----:B------:R-:W-:Y:S05]  /*38130*/  BSYNC B0 ;  /* 0x0000000000007941 */ /* 0x000fea0003800000 */
.L_x_1066:
[----:B------:R-:W-:-:S03]  /*38140*/  UMOV UR8, 0xffffffff ;  /* 0xffffffff00087882 */ /* 0x000fc60000000000 */
[----:B------:R-:W-:Y:S05]  /*38150*/  BRA.DIV UR8, `(.L_x_1078) ;  /* 0x0000000208d07947 */ /* 0x000fea000b800000 */
[----:B------:R-:W-:-:S13]  /*38160*/  ELECT P6, URZ, PT ;  /* 0x00000000003f782f */ /* 0x000fda00038c0000 */
.L_x_1090:
[----:B------:R-:W-:Y:S04]  /*38170*/  BSSY B0, `(.L_x_1079) ;  /* 0x000001a000007945 */ /* 0x000fe80003800000 */
[----:B------:R-:W-:Y:S05]  /*38180*/  @!P6 BRA `(.L_x_1080) ;  /* 0x000000000060e947 */ /* 0x000fea0003800000 */
[----:B------:R-:W-:-:S04]  /*38190*/  ULOP3.LUT UR8, UR38, 0x2, URZ, 0xfc, !UPT ;  /* 0x0000000226087892 */ /* 0x000fc8000f8efc3f */
[----:B------:R-:W-:-:S06]  /*381a0*/  UISETP.NE.AND UP0, UPT, UR8, 0x3, UPT ;  /* 0x000000030800788c */ /* 0x000fcc000bf05270 */
[----:B------:R-:W-:-:S13]  /*381b0*/  PLOP3.LUT P0, PT, PT, PT, UP0, 0x80, 0x0 ;  /* 0x000000000000781c */ /* 0x000fda0003f0f008 */
[----:B------:R-:W-:Y:S05]  /*381c0*/  @!P0 BRA `(.L_x_1081) ;  /* 0x0000000000048947 */ /* 0x000fea0003800000 */
[----:B------:R-:W-:Y:S01]  /*381d0*/  BPT.TRAP 0x1 ;  /* 0x000000040000795c */ /* 0x000fe20000300000 */
.L_x_1081:
[----:B------:R-:W0:Y:S01]  /*381e0*/  S2R R3, SR_CgaCtaId ;  /* 0x0000000000037919 */ /* 0x000e220000008800 */
[----:B------:R-:W-:-:S04]  /*381f0*/  MOV R2, 0x400 ;  /* 0x0000040000027802 */ /* 0x000fc80000000f00 */
[----:B0-----:R-:W-:Y:S02]  /*38200*/  LEA R3, R3, R2, 0x18 ;  /* 0x0000000203037211 */ /* 0x001fe400078ec0ff */
[----:B------:R-:W-:-:S03]  /*38210*/  SHF.L.U32 R2, R0, 0x1f, RZ ;  /* 0x0000001f00027819 */ /* 0x000fc600000006ff */
[----:B------:R-:W-:-:S05]  /*38220*/  VIADD R3, R3, 0x10 ;  /* 0x0000001003037836 */ /* 0x000fca0000000000 */
[----:B------:R-:W-:-:S04]  /*38230*/  LEA R5, R6, R3, 0x3 ;  /* 0x0000000306057211 */ /* 0x000fc800078e18ff */
[----:B------:R-:W0:Y:S02]  /*38240*/  SYNCS.PHASECHK.TRANS64.TRYWAIT P0, [R5+URZ], R2 ;  /* 0x00000002050075a7 */ /* 0x000e24000800017f */
[----:B0-----:R-:W-:Y:S05]  /*38250*/  @!P0 BRA `(.L_x_1082) ;  /* 0x0000000000b08947 */ /* 0x001fea0003800000 */
.L_x_1091:
[----:B------:R-:W-:-:S05]  /*38260*/  VIADD R6, R6, 0x1 ;  /* 0x0000000106067836 */ /* 0x000fca0000000000 */
[----:B------:R-:W-:-:S04]  /*38270*/  ISETP.NE.AND P0, PT, R6, 0x2, PT ;  /* 0x000000020600780c */ /* 0x000fc80003f05270 */
[----:B0-----:R-:W-:Y:S02]  /*38280*/  SEL R5, RZ, 0x1, P0 ;  /* 0x00000001ff057807 */ /* 0x001fe40000000000 */
[----:B------:R-:W-:Y:S02]  /*38290*/  SEL R6, R6, RZ, P0 ;  /* 0x000000ff06067207 */ /* 0x000fe40000000000 */
[----:B------:R-:W-:Y:S02]  /*382a0*/  LOP3.LUT R0, R0, R5, RZ, 0x3c, !PT ;  /* 0x0000000500007212 */ /* 0x000fe400078e3cff */
[----:B------:R-:W-:Y:S02]  /*382b0*/  LEA R3, R6, R3, 0x3 ;  /* 0x0000000306037211 */ /* 0x000fe400078e18ff */
[----:B------:R-:W-:-:S07]  /*382c0*/  SHF.L.U32 R0, R0, 0x1f, RZ ;  /* 0x0000001f00007819 */ /* 0x000fce00000006ff */
.L_x_1083:
[----:B0-----:R0:W1:Y:S02]  /*382d0*/  SYNCS.PHASECHK.TRANS64.TRYWAIT P0, [R3+URZ], R0 ;  /* 0x00000000030075a7 */ /* 0x001064000800017f */
[----:B-1----:R-:W-:Y:S05]  /*382e0*/  @!P0 NANOSLEEP.SYNCS 0x989680 ;  /* 0x009896800000895d */ /* 0x002fea0003900000 */
[----:B------:R-:W1:Y:S02]  /*382f0*/  @!P0 SYNCS.PHASECHK.TRANS64 P0, [R3+URZ], R0 ;  /* 0x00000000030085a7 */ /* 0x000e64000800007f */
[----:B-1----:R-:W-:Y:S05]  /*38300*/  @!P0 BRA `(.L_x_1083) ;  /* 0xfffffffc00f08947 */ /* 0x002fea000383ffff */
.L_x_1080:
[----:B------:R-:W-:Y:S05]  /*38310*/  BSYNC B0 ;  /* 0x0000000000007941 */ /* 0x000fea0003800000 */
.L_x_1079:
[----:B------:R-:W-:Y:S05]  /*38320*/  EXIT ;  /* 0x000000000000794d */ /* 0x000fea0003800000 */
.L_x_21:
[----:B--2---:R2:W3:Y:S02]  /*38330*/  SYNCS.PHASECHK.TRANS64.TRYWAIT P1, [R3+URZ], R2 ;  /* 0x00000002030075a7 */ /* 0x0044e4000802017f */
[----:B---3--:R-:W-:Y:S05]  /*38340*/  @!P1 NANOSLEEP.SYNCS 0x989680 ;  /* 0x009896800000995d */ /* 0x008fea0003900000 */
[----:B------:R-:W3:Y:S02]  /*38350*/  @!P1 SYNCS.PHASECHK.TRANS64 P1, [R3+URZ], R2 ;  /* 0x00000002030095a7 */ /* 0x000ee4000802007f */
[----:B---3--:R-:W-:Y:S05]  /*38360*/  @!P1 BRA `(.L_x_21) ;  /* 0xfffffffc00f09947 */ /* 0x008fea000383ffff */
[----:B------:R-:W-:Y:S05]  /*38370*/  BRA `(.L_x_20) ;  /* 0xfffffc9000d47947 */ /* 0x000fea000383ffff */
.L_x_26:
[----:B--2---:R2:W3:Y:S02]  /*38380*/  SYNCS.PHASECHK.TRANS64.TRYWAIT P1, [R2+URZ], R3 ;  /* 0x00000003020075a7 */ /* 0x0044e4000802017f */
[----:B---3--:R-:W-:Y:S05]  /*38390*/  @!P1 NANOSLEEP.SYNCS 0x989680 ;  /* 0x009896800000995d */ /* 0x008fea0003900000 */
[----:B------:R-:W3:Y:S02]  /*383a0*/  @!P1 SYNCS.PHASECHK.TRANS64 P1, [R2+URZ], R3 ;  /* 0x00000003020095a7 */ /* 0x000ee4000802007f */
[----:B---3--:R-:W-:Y:S05]  /*383b0*/  @!P1 BRA `(.L_x_26) ;  /* 0xfffffffc00f09947 */ /* 0x008fea000383ffff */
[----:B------:R-:W-:Y:S05]  /*383c0*/  BRA `(.L_x_25) ;  /* 0xfffffd5000247947 */ /* 0x000fea000383ffff */
.L_x_1067:
[----:B------:R-:W-:Y:S01]  /*383d0*/  BSSY B1, `(.L_x_1084) ;  /* 0x0000006000017945 */ /* 0x000fe20003800000 */
[----:B------:R-:W-:-:S07]  /*383e0*/  IMAD.MOV.U32 R15, RZ, RZ, -0x1 ;  /* 0xffffffffff0f7424 */ /* 0x000fce00078e00ff */
[----:B------:R-:W-:Y:S05]  /*383f0*/  WARPSYNC.COLLECTIVE R15, `(.L_x_1085) ;  /* 0x000000000f0c7348 */ /* 0x000fea0003c00000 */
[----:B------:R-:W-:Y:S02]  /*38400*/  ELECT P6, UR62, PT ;  /* 0x00000000003e782f */ /* 0x000fe400038c0000 */
[----:B------:R-:W-:Y:S01]  /*38410*/  MOV R14, UR62 ;  /* 0x0000003e000e7c02 */ /* 0x000fe20008000f00 */
[----:B------:R-:W-:Y:S10]  /*38420*/  ENDCOLLECTIVE ;  /* 0x000000000000791b */ /* 0x000ff40003800000 */
.L_x_1085:
[----:B------:R-:W-:Y:S05]  /*38430*/  BSYNC B1 ;  /* 0x0000000000017941 */ /* 0x000fea0003800000 */
.L_x_1084:
[----:B------:R-:W-:Y:S05]  /*38440*/  BRA `(.L_x_1086) ;  /* 0xfffffff000547947 */ /* 0x000fea000383ffff */
.L_x_1070:
[----:B0-----:R0:W1:Y:S02]  /*38450*/  SYNCS.PHASECHK.TRANS64.TRYWAIT P0, [R15+URZ+0x10], R12 ;  /* 0x0000100c0f0075a7 */ /* 0x001064000800017f */
[----:B-1----:R-:W-:Y:S05]  /*38460*/  @!P0 NANOSLEEP.SYNCS 0x989680 ;  /* 0x009896800000895d */ /* 0x002fea0003900000 */
[----:B------:R-:W1:Y:S02]  /*38470*/  @!P0 SYNCS.PHASECHK.TRANS64 P0, [R15+URZ+0x10], R12 ;  /* 0x0000100c0f0085a7 */ /* 0x000e64000800007f */
[----:B-1----:R-:W-:Y:S05]  /*38480*/  @!P0 BRA `(.L_x_1070) ;  /* 0xfffffffc00f08947 */ /* 0x002fea000383ffff */
[----:B------:R-:W-:Y:S05]  /*38490*/  BRA `(.L_x_1087) ;  /* 0xfffffff000847947 */ /* 0x000fea000383ffff */
.L_x_1078:
[----:B------:R-:W-:Y:S01]  /*384a0*/  BSSY B0, `(.L_x_1088) ;  /* 0x0000006000007945 */ /* 0x000fe20003800000 */
[----:B------:R-:W-:-:S07]  /*384b0*/  MOV R15, 0xffffffff ;  /* 0xffffffff000f7802 */ /* 0x000fce0000000f00 */
[----:B------:R-:W-:Y:S05]  /*384c0*/  WARPSYNC.COLLECTIVE R15, `(.L_x_1089) ;  /* 0x000000000f0c7348 */ /* 0x000fea0003c00000 */
[----:B------:R-:W-:Y:S02]  /*384d0*/  ELECT P6, UR62, PT ;  /* 0x00000000003e782f */ /* 0x000fe400038c0000 */
[----:B------:R-:W-:Y:S01]  /*384e0*/  MOV R14, UR62 ;  /* 0x0000003e000e7c02 */ /* 0x000fe20008000f00 */
[----:B------:R-:W-:Y:S10]  /*384f0*/  ENDCOLLECTIVE ;  /* 0x000000000000791b */ /* 0x000ff40003800000 */
.L_x_1089:
[----:B------:R-:W-:Y:S05]  /*38500*/  BSYNC B0 ;  /* 0x0000000000007941 */ /* 0x000fea0003800000 */
.L_x_1088:
[----:B------:R-:W-:Y:S05]  /*38510*/  BRA `(.L_x_1090) ;  /* 0xfffffffc00147947 */ /* 0x000fea000383ffff */
.L_x_1082:
[----:B0-----:R0:W1:Y:S02]  /*38520*/  SYNCS.PHASECHK.TRANS64.TRYWAIT P0, [R5+URZ], R2 ;  /* 0x00000002050075a7 */ /* 0x001064000800017f */
[----:B-1----:R-:W-:Y:S05]  /*38530*/  @!P0 NANOSLEEP.SYNCS 0x989680 ;  /* 0x009896800000895d */ /* 0x002fea0003900000 */
[----:B------:R-:W1:Y:S02]  /*38540*/  @!P0 SYNCS.PHASECHK.TRANS64 P0, [R5+URZ], R2 ;  /* 0x00000002050085a7 */ /* 0x000e64000800007f */
[----:B-1----:R-:W-:Y:S05]  /*38550*/  @!P0 BRA `(.L_x_1082) ;  /* 0xfffffffc00f08947 */ /* 0x002fea000383ffff */
[----:B------:R-:W-:Y:S05]  /*38560*/  BRA `(.L_x_1091) ;  /* 0xfffffffc003c7947 */ /* 0x000fea000383ffff */
.L_x_1092:
[----:B------:R-:W-:-:S00]  /*38570*/  BRA `(.L_x_1092) ;  /* 0xfffffffc00fc7947 */ /* 0x000fc0000383ffff */
[----:B------:R-:W-:-:S00]  /*38580*/  NOP ;  /* 0x0000000000007918 */ /* 0x000fc00000000000 */
[----:B------:R-:W-:-:S00]  /*38590*/  NOP ;  /* 0x0000000000007918 */ /* 0x000fc00000000000 */
[----:B------:R-:W-:-:S00]  /*385a0*/  NOP ;  /* 0x0000000000007918 */ /* 0x000fc00000000000 */
[----:B------:R-:W-:-:S00]  /*385b0*/  NOP ;  /* 0x0000000000007918 */ /* 0x000fc00000000000 */
[----:B------:R-:W-:-:S00]  /*385c0*/  NOP ;  /* 0x0000000000007918 */ /* 0x000fc00000000000 */
[----:B------:R-:W-:-:S00]  /*385d0*/  NOP ;  /* 0x0000000000007918 */ /* 0x000fc00000000000 */
[----:B------:R-:W-:-:S00]  /*385e0*/  NOP ;  /* 0x0000000000007918 */ /* 0x000fc00000000000 */
[----:B------:R-:W-:-:S00]  /*385f0*/  NOP ;  /* 0x0000000000007918 */ /* 0x000fc00000000000 */
.L_x_1093:


//--------------------- .nv.global.init           --------------------------
	.section	.nv.global.init,"aw",@progbits
.nv.global.init:
	.type		$str$22,@object
	.size		$str$22,($str$23 - $str$22)
$str$22:
        /*0000*/ 	.byte	0x6b, 0x5f, 0x74, 0x69, 0x6c, 0x65, 0x5f, 0x63, 0x6f, 0x75, 0x6e, 0x74, 0x20, 0x3e, 0x3d, 0x20
        /*0010*/ 	.byte	0x31, 0x00
	.type		$str$23,@object
	.size		$str$23,(__unnamed_1 - $str$23)
$str$23:
        /*0012*/ 	.byte	0x2f, 0x74, 0x6d, 0x70, 0x2f, 0x63, 0x75, 0x74, 0x6c, 0x61, 0x73, 0x73, 0x5f, 0x73, 0x77, 0x65
        /*0022*/ 	.byte	0x65, 0x70, 0x5f, 0x73, 0x72, 0x63, 0x2f, 0x69, 0x6e, 0x63, 0x6c, 0x75, 0x64, 0x65, 0x2f, 0x63
        /*0032*/ 	.byte	0x75, 0x74, 0x6c, 0x61, 0x73, 0x73, 0x2f, 0x67, 0x65, 0x6d, 0x6d, 0x2f, 0x63, 0x6f, 0x6c, 0x6c
        /*0042*/ 	.byte	0x65, 0x63, 0x74, 0x69, 0x76, 0x65, 0x2f, 0x73, 0x6d, 0x39, 0x30, 0x5f, 0x6d, 0x6d, 0x61, 0x5f
        /*0052*/ 	.byte	0x74, 0x6d, 0x61, 0x5f, 0x67, 0x6d, 0x6d, 0x61, 0x5f, 0x73, 0x73, 0x5f, 0x77, 0x61, 0x72, 0x70
        /*0062*/ 	.byte	0x73, 0x70, 0x65, 0x63, 0x69, 0x61, 0x6c, 0x69, 0x7a, 0x65, 0x64, 0x2e, 0x68, 0x70, 0x70, 0x00
	.type		__unnamed_1,@object
	.size		__unnamed_1,(.L_0 - __unnamed_1)
__unnamed_1:
        /* <DEDUP_REMOVED lines=174> */
        /*0b52*/ 	.byte	0x79, 0x5d, 0x00
.L_0:


//--------------------- .nv.shared._ZN7cutlass13device_kernelINS_4gemm6kernel13GemmUniversalIN4cute5tupleIJiiiiEEENS1_10collective13CollectiveMmaINS1_34MainloopSm90TmaGmmaWarpSpecializedILi2ENS5_IJNS4_1CILi2EEENSA_ILi1EEESC_EEENS1_35KernelTmaWarpSpecializedCooperativeEEENS5_IJNSA_ILi256EEENSA_ILi512EEENSA_ILi128EEEEEEaNS5_IJlSC_lEEEaSK_NS4_8TiledMMAINS4_8MMA_AtomIJNS4_4SM904GMMA27MMA_64x256x32_S32S8S8_SS_TNEEEENS4_6LayoutISD_NS5_IJSC_NSA_ILi0EEESS_EEEEENS5_IJNS4_10UnderscoreESV_SV_EEEEENS4_13SM90_TMA_LOADENS4_14ComposedLayoutINS4_7SwizzleILi3ELi4ELi3EEENS4_18smem_ptr_flag_bitsILi8EEENSR_INS5_IJNSA_ILi8EEESI_EEENS5_IJSI_SC_EEEEEEEvNS4_8identityENS4_23SM90_TMA_LOAD_MULTICASTES18_vS19_EENS_8epilogue10collective6detail29Sm90TmaWarpSpecializedAdapterINS1D_15DefaultEpilogueIaSK_SK_NS1C_6thread17LinearCombinationIaLi1EiiLNS1H_9ScaleType4KindE0ELNS_15FloatRoundStyleE2EaEENS1_15EpilogueDefaultEEEEEvvEEEEvNT_6ParamsE --------------------------
	.section	.nv.shared._ZN7cutlass13device_kernelINS_4gemm6kernel13GemmUniversalIN4cute5tupleIJiiiiEEENS1_10collective13CollectiveMmaINS1_34MainloopSm90TmaGmmaWarpSpecializedILi2ENS5_IJNS4_1CILi2EEENSA_ILi1EEESC_EEENS1_35KernelTmaWarpSpecializedCooperativeEEENS5_IJNSA_ILi256EEENSA_ILi512EEENSA_ILi128EEEEEEaNS5_IJlSC_lEEEaSK_NS4_8TiledMMAINS4_8MMA_AtomIJNS4_4SM904GMMA27MMA_64x256x32_S32S8S8_SS_TNEEEENS4_6LayoutISD_NS5_IJSC_NSA_ILi0EEESS_EEEEENS5_IJNS4_10UnderscoreESV_SV_EEEEENS4_13SM90_TMA_LOADENS4_14ComposedLayoutINS4_7SwizzleILi3ELi4ELi3EEENS4_18smem_ptr_flag_bitsILi8EEENSR_INS5_IJNSA_ILi8EEESI_EEENS5_IJSI_SC_EEEEEEEvNS4_8identityENS4_23SM90_TMA_LOAD_MULTICASTES18_vS19_EENS_8epilogue10collective6detail29Sm90TmaWarpSpecializedAdapterINS1D_15DefaultEpilogueIaSK_SK_NS1C_6thread17LinearCombinationIaLi1EiiLNS1H_9ScaleType4KindE0ELNS_15FloatRoundStyleE2EaEENS1_15EpilogueDefaultEEEEEvvEEEEvNT_6ParamsE,"aw",@nobits
	.sectionflags	@""
	.align	16
	.zero		1024


//--------------------- .nv.shared.reserved.0     --------------------------
	.section	.nv.shared.reserved.0,"aw",@nobits
	.weak		__nv_reservedSMEM_offset_0_alias
	.size		__nv_reservedSMEM_offset_0_alias, 0, 0
	.other		__nv_reservedSMEM_offset_0_alias,@"STO_CUDA_RESERVED_SHARED STV_DEFAULT"
__nv_reservedSMEM_offset_0_alias:
	.zero		0


//--------------------- .nv.global                --------------------------
	.section	.nv.global,"aw",@nobits
.nv.global:
	.type		_ZN39_INTERNAL_7c5cd942_4_k_cu_1ae25d21_80164cute1_E,@object
	.size		_ZN39_INTERNAL_7c5cd942_4_k_cu_1ae25d21_80164cute1_E,(_ZN39_INTERNAL_7c5cd942_4_k_cu_1ae25d21_80164cuda3std3__45__cpo6cbeginE - _ZN39_INTERNAL_7c5cd942_4_k_cu_1ae25d21_80164cute1_E)
_ZN39_INTERNAL_7c5cd942_4_k_cu_1ae25d21_80164cute1_E:
	.zero		1
	.type		_ZN39_INTERNAL_7c5cd942_4_k_cu_1ae25d21_80164cuda3std3__45__cpo6cbeginE,@object
	.size		_ZN39_INTERNAL_7c5cd942_4_k_cu_1ae25d21_80164cuda3std3__45__cpo6cbeginE,(_ZN39_INTERNAL_7c5cd942_4_k_cu_1ae25d21_80164cuda3std3__48in_placeE - _ZN39_INTERNAL_7c5cd942_4_k_cu_1ae25d21_80164cuda3std3__45__cpo6cbeginE)
_ZN39_INTERNAL_7c5cd942_4_k_cu_1ae25d21_80164cuda3std3__45__cpo6cbeginE:
	.zero		1
	.type		_ZN39_INTERNAL_7c5cd942_4_k_cu_1ae25d21_80164cuda3std3__48in_placeE,@object
	.size		_ZN39_INTERNAL_7c5cd942_4_k_cu_1ae25d21_80164cuda3std3__48in_placeE,(_ZN39_INTERNAL_7c5cd942_4_k_cu_1ae25d21_80164cuda3std6ranges3__45__cpo9iter_moveE - _ZN39_INTERNAL_7c5cd942_4_k_cu_1ae25d21_80164cuda3std3__48in_placeE)
_ZN39_INTERNAL_7c5cd942_4_k_cu_1ae25d21_80164cuda3std3__48in_placeE:
	.zero		1
	.type		_ZN39_INTERNAL_7c5cd942_4_k_cu_1ae25d21_80164cuda3std6ranges3__45__cpo9iter_moveE,@object
	.size		_ZN39_INTERNAL_7c5cd942_4_k_cu_1ae25d21_80164cuda3std6ranges3__45__cpo9iter_moveE,(_ZN39_INTERNAL_7c5cd942_4_k_cu_1ae25d21_80164cuda3std3__45__cpo5beginE - _ZN39_INTERNAL_7c5cd942_4_k_cu_1ae25d21_80164cuda3std6ranges3__45__cpo9iter_moveE)
_ZN39_INTERNAL_7c5cd942_4_k_cu_1ae25d21_80164cuda3std6ranges3__45__cpo9iter_moveE:
	.zero		1
	.type		_ZN39_INTERNAL_7c5cd942_4_k_cu_1ae25d21_80164cuda3std3__45__cpo5beginE,@object
	.size		_ZN39_INTERNAL_7c5cd942_4_k_cu_1ae25d21_80164cuda3std3__45__cpo5beginE,(_ZN39_INTERNAL_7c5cd942_4_k_cu_1ae25d21_80164cuda3std3__441_GLOBAL__N__7c5cd942_4_k_cu_1ae25d21_80166ignoreE - _ZN39_INTERNAL_7c5cd942_4_k_cu_1ae25d21_80164cuda3std3__45__cpo5beginE)
_ZN39_INTERNAL_7c5cd942_4_k_cu_1ae25d21_80164cuda3std3__45__cpo5beginE:
	.zero		1
	.type		_ZN39_INTERNAL_7c5cd942_4_k_cu_1ae25d21_80164cuda3std3__441_GLOBAL__N__7c5cd942_4_k_cu_1ae25d21_80166ignoreE,@object
	.size		_ZN39_INTERNAL_7c5cd942_4_k_cu_1ae25d21_80164cuda3std3__441_GLOBAL__N__7c5cd942_4_k_cu_1ae25d21_80166ignoreE,(_ZN39_INTERNAL_7c5cd942_4_k_cu_1ae25d21_80164cute7productE - _ZN39_INTERNAL_7c5cd942_4_k_cu_1ae25d21_80164cuda3std3__441_GLOBAL__N__7c5cd942_4_k_cu_1ae25d21_80166ignoreE)
_ZN39_INTERNAL_7c5cd942_4_k_cu_1ae25d21_80164cuda3std3__441_GLOBAL__N__7c5cd942_4_k_cu_1ae25d21_80166ignoreE:
	.zero		1
	.type		_ZN39_INTERNAL_7c5cd942_4_k_cu_1ae25d21_80164cute7productE,@object
	.size		_ZN39_INTERNAL_7c5cd942_4_k_cu_1ae25d21_80164cute7productE,(_ZN39_INTERNAL_7c5cd942_4_k_cu_1ae25d21_80164cuda3std3__45__cpo3endE - _ZN39_INTERNAL_7c5cd942_4_k_cu_1ae25d21_80164cute7productE)
_ZN39_INTERNAL_7c5cd942_4_k_cu_1ae25d21_80164cute7productE:
	.zero		1
	.type		_ZN39_INTERNAL_7c5cd942_4_k_cu_1ae25d21_80164cuda3std3__45__cpo3endE,@object
	.size		_ZN39_INTERNAL_7c5cd942_4_k_cu_1ae25d21_80164cuda3std3__45__cpo3endE,(_ZN39_INTERNAL_7c5cd942_4_k_cu_1ae25d21_80164cuda3std3__419piecewise_constructE - _ZN39_INTERNAL_7c5cd942_4_k_cu_1ae25d21_80164cuda3std3__45__cpo3endE)
_ZN39_INTERNAL_7c5cd942_4_k_cu_1ae25d21_80164cuda3std3__45__cpo3endE:
	.zero		1
	.type		_ZN39_INTERNAL_7c5cd942_4_k_cu_1ae25d21_80164cuda3std3__419piecewise_constructE,@object
	.size		_ZN39_INTERNAL_7c5cd942_4_k_cu_1ae25d21_80164cuda3std3__419piecewise_constructE,(_ZN39_INTERNAL_7c5cd942_4_k_cu_1ae25d21_80164cuda3std3__45__cpo4cendE - _ZN39_INTERNAL_7c5cd942_4_k_cu_1ae25d21_80164cuda3std3__419piecewise_constructE)
_ZN39_INTERNAL_7c5cd942_4_k_cu_1ae25d21_80164cuda3std3__419piecewise_constructE:
	.zero		1
	.type		_ZN39_INTERNAL_7c5cd942_4_k_cu_1ae25d21_80164cuda3std3__45__cpo4cendE,@object
	.size		_ZN39_INTERNAL_7c5cd942_4_k_cu_1ae25d21_80164cuda3std3__45__cpo4cendE,(_ZN39_INTERNAL_7c5cd942_4_k_cu_1ae25d21_80164cuda3std6ranges3__45__cpo4swapE - _ZN39_INTERNAL_7c5cd942_4_k_cu_1ae25d21_80164cuda3std3__45__cpo4cendE)
_ZN39_INTERNAL_7c5cd942_4_k_cu_1ae25d21_80164cuda3std3__45__cpo4cendE:
	.zero		1
	.type		_ZN39_INTERNAL_7c5cd942_4_k_cu_1ae25d21_80164cuda3std6ranges3__45__cpo4swapE,@object
	.size		_ZN39_INTERNAL_7c5cd942_4_k_cu_1ae25d21_80164cuda3std6ranges3__45__cpo4swapE,(.L_8 - _ZN39_INTERNAL_7c5cd942_4_k_cu_1ae25d21_80164cuda3std6ranges3__45__cpo4swapE)
_ZN39_INTERNAL_7c5cd942_4_k_cu_1ae25d21_80164cuda3std6ranges3__45__cpo4swapE:
	.zero		1
.L_8:


//--------------------- .nv.constant0._ZN7cutlass13device_kernelINS_4gemm6kernel13GemmUniversalIN4cute5tupleIJiiiiEEENS1_10collective13CollectiveMmaINS1_34MainloopSm90TmaGmmaWarpSpecializedILi2ENS5_IJNS4_1CILi2EEENSA_ILi1EEESC_EEENS1_35KernelTmaWarpSpecializedCooperativeEEENS5_IJNSA_ILi256EEENSA_ILi512EEENSA_ILi128EEEEEEaNS5_IJlSC_lEEEaSK_NS4_8TiledMMAINS4_8MMA_AtomIJNS4_4SM904GMMA27MMA_64x256x32_S32S8S8_SS_TNEEEENS4_6LayoutISD_NS5_IJSC_NSA_ILi0EEESS_EEEEENS5_IJNS4_10UnderscoreESV_SV_EEEEENS4_13SM90_TMA_LOADENS4_14ComposedLayoutINS4_7SwizzleILi3ELi4ELi3EEENS4_18smem_ptr_flag_bitsILi8EEENSR_INS5_IJNSA_ILi8EEESI_EEENS5_IJSI_SC_EEEEEEEvNS4_8identityENS4_23SM90_TMA_LOAD_MULTICASTES18_vS19_EENS_8epilogue10collective6detail29Sm90TmaWarpSpecializedAdapterINS1D_15DefaultEpilogueIaSK_SK_NS1C_6thread17LinearCombinationIaLi1EiiLNS1H_9ScaleType4KindE0ELNS_15FloatRoundStyleE2EaEENS1_15EpilogueDefaultEEEEEvvEEEEvNT_6ParamsE --------------------------
	.section	.nv.constant0._ZN7cutlass13device_kernelINS_4gemm6kernel13GemmUniversalIN4cute5tupleIJiiiiEEENS1_10collective13CollectiveMmaINS1_34MainloopSm90TmaGmmaWarpSpecializedILi2ENS5_IJNS4_1CILi2EEENSA_ILi1EEESC_EEENS1_35KernelTmaWarpSpecializedCooperativeEEENS5_IJNSA_ILi256EEENSA_ILi512EEENSA_ILi128EEEEEEaNS5_IJlSC_lEEEaSK_NS4_8TiledMMAINS4_8MMA_AtomIJNS4_4SM904GMMA27MMA_64x256x32_S32S8S8_SS_TNEEEENS4_6LayoutISD_NS5_IJSC_NSA_ILi0EEESS_EEEEENS5_IJNS4_10UnderscoreESV_SV_EEEEENS4_13SM90_TMA_LOADENS4_14ComposedLayoutINS4_7SwizzleILi3ELi4ELi3EEENS4_18smem_ptr_flag_bitsILi8EEENSR_INS5_IJNSA_ILi8EEESI_EEENS5_IJSI_SC_EEEEEEEvNS4_8identityENS4_23SM90_TMA_LOAD_MULTICASTES18_vS19_EENS_8epilogue10collective6detail29Sm90TmaWarpSpecializedAdapterINS1D_15DefaultEpilogueIaSK_SK_NS1C_6thread17LinearCombinationIaLi1EiiLNS1H_9ScaleType4KindE0ELNS_15FloatRoundStyleE2EaEENS1_15EpilogueDefaultEEEEEvvEEEEvNT_6ParamsE,"a",@progbits
	.sectionflags	@""
	.align	4
.nv.constant0._ZN7cutlass13device_kernelINS_4gemm6kernel13GemmUniversalIN4cute5tupleIJiiiiEEENS1_10collective13CollectiveMmaINS1_34MainloopSm90TmaGmmaWarpSpecializedILi2ENS5_IJNS4_1CILi2EEENSA_ILi1EEESC_EEENS1_35KernelTmaWarpSpecializedCooperativeEEENS5_IJNSA_ILi256EEENSA_ILi512EEENSA_ILi128EEEEEEaNS5_IJlSC_lEEEaSK_NS4_8TiledMMAINS4_8MMA_AtomIJNS4_4SM904GMMA27MMA_64x256x32_S32S8S8_SS_TNEEEENS4_6LayoutISD_NS5_IJSC_NSA_ILi0EEESS_EEEEENS5_IJNS4_10UnderscoreESV_SV_EEEEENS4_13SM90_TMA_LOADENS4_14ComposedLayoutINS4_7SwizzleILi3ELi4ELi3EEENS4_18smem_ptr_flag_bitsILi8EEENSR_INS5_IJNSA_ILi8EEESI_EEENS5_IJSI_SC_EEEEEEEvNS4_8identityENS4_23SM90_TMA_LOAD_MULTICASTES18_vS19_EENS_8epilogue10collective6detail29Sm90TmaWarpSpecializedAdapterINS1D_15DefaultEpilogueIaSK_SK_NS1C_6thread17LinearCombinationIaLi1EiiLNS1H_9ScaleType4KindE0ELNS_15FloatRoundStyleE2EaEENS1_15EpilogueDefaultEEEEEvvEEEEvNT_6ParamsE:
	.zero		1664


//--------------------- SYMBOLS --------------------------

	.type		.nv.reservedSmem.offset0,@object
	.size		.nv.reservedSmem.offset0,0x4
	.type		__assertfail,@function
